def attn_fwd(
    Q,
    K,
    V,
    Out,
    Lse,
    sm_scale,
    stride_qz,
    stride_qh,
    stride_qm,
    stride_qk,
    stride_kz,
    stride_kh,
    stride_kn,
    stride_kk,
    stride_vz,
    stride_vh,
    stride_vn,
    stride_vk,
    stride_oz,
    stride_oh,
    stride_om,
    stride_ok,
    seqlen_q,
    seqlen_k,
    BLOCK_M: tl.constexpr,
    BLOCK_N: tl.constexpr,
    HEAD_DIM: tl.constexpr,
    CAUSAL: tl.constexpr,
):
    start_m = tl.program_id(0)
    off_hz = tl.program_id(1)
    q_off = off_hz * stride_qh
    k_off = off_hz * stride_kh
    v_off = off_hz * stride_vh
    offs_m = start_m * BLOCK_M + tl.arange(0, BLOCK_M)
    offs_d = tl.arange(0, HEAD_DIM)
    offs_n = tl.arange(0, BLOCK_N)
    q_ptrs = Q + q_off + offs_m[:, None] * stride_qm + offs_d[None, :] * stride_qk
    k_ptrs = K + k_off + offs_d[:, None] * stride_kk + offs_n[None, :] * stride_kn
    v_ptrs = V + v_off + offs_n[:, None] * stride_vn + offs_d[None, :] * stride_vk
    m_i = tl.full([BLOCK_M], float("-inf"), dtype=tl.float32)
    l_i = tl.zeros([BLOCK_M], dtype=tl.float32) + 1.0
    acc = tl.zeros([BLOCK_M, HEAD_DIM], dtype=tl.float32)
    q = tl.load(q_ptrs)
    acc, l_i, m_i = _attn_fwd_inner(
        acc,
        l_i,
        m_i,
        q,
        k_ptrs,
        v_ptrs,
        sm_scale,
        stride_kn,
        stride_vn,
        start_m,
        seqlen_k,
        BLOCK_M,
        BLOCK_N,
        HEAD_DIM,
        CAUSAL,
    )
    acc = acc / l_i[:, None]
    lse = m_i + tl.math.log2(l_i) / 1.4426950408889634
    o_ptrs = (
        Out
        + off_hz * stride_oh
        + offs_m[:, None] * stride_om
        + offs_d[None, :] * stride_ok
    )
    tl.store(o_ptrs, acc.to(Out.dtype.element_ty))
    tl.store(Lse + off_hz * seqlen_q + offs_m, lse)

# config = {"BLOCK_M": 64, "BLOCK_N": 16, "HEAD_DIM": 512, "arch": "sm_90", "causal": true, "dtype": "fp16", "num_stages": 2, "num_warps": 4}
# arch = sm_90


// ===== COMPILED SASS (sm_90a) =====

	.target	sm_90a

	.elftype	@"ET_EXEC"


//--------------------- .note.nv.tkinfo           --------------------------
	.section	.note.nv.tkinfo,"",@"SHT_NOTE"
	.sectionflags	@"SHF_NOTE_NV_TKINFO"
	.tkinfo
        /*0018*/ 	.word	0x00000002
        /*0030*/ 	.string	""
        /*0030*/ 	.string	"ptxas"
        /*0030*/ 	.string	"Cuda compilation tools, release 13.0, V13.0.88"
        /*0030*/ 	.string	"Build cuda_13.0.r13.0/compiler.36424714_0"
        /*0030*/ 	.string	"-v  -suppress-debug-info  -lineinfo  -arch sm_90a "



//--------------------- .note.nv.cuinfo           --------------------------
	.section	.note.nv.cuinfo,"",@"SHT_NOTE"
	.sectionflags	@"SHF_NOTE_NV_CUINFO"
        /*0018*/ 	.short	0x0002
        /*001a*/ 	.short	0x005a
        /*001c*/ 	.short	0x0082
	.zero		2


//--------------------- .nv.info                  --------------------------
	.section	.nv.info,"",@"SHT_CUDA_INFO"
	.align	4


	//----- nvinfo : EIATTR_REGCOUNT
	.align		4
        /*0000*/ 	.byte	0x04, 0x2f
        /*0002*/ 	.short	(.L_2 - .L_1)
	.align		4
.L_1:
        /*0004*/ 	.word	index@(attn_fwd)
        /*0008*/ 	.word	0x000000ff


	//----- nvinfo : EIATTR_FRAME_SIZE
	.align		4
.L_2:
        /*000c*/ 	.byte	0x04, 0x11
        /*000e*/ 	.short	(.L_4 - .L_3)
	.align		4
.L_3:
        /*0010*/ 	.word	index@(attn_fwd)
        /*0014*/ 	.word	0x000008b8


	//----- nvinfo : EIATTR_MIN_STACK_SIZE
	.align		4
.L_4:
        /*0018*/ 	.byte	0x04, 0x12
        /*001a*/ 	.short	(.L_6 - .L_5)
	.align		4
.L_5:
        /*001c*/ 	.word	index@(attn_fwd)
        /*0020*/ 	.word	0x000008b8
.L_6:


//--------------------- .nv.compat                --------------------------
	.section	.nv.compat,"",@"SHT_CUDA_COMPAT_INFO"
	.align	4
        /*0000*/ 	.byte	0x02, 0x09, 0x01, 0x00, 0x02, 0x02, 0x04, 0x00, 0x02, 0x05, 0x05, 0x00, 0x03, 0x07, 0x01, 0x01
        /*0010*/ 	.byte	0x02, 0x03, 0x00, 0x00, 0x02, 0x06, 0x01, 0x00, 0x04, 0x0b, 0x08, 0x00, 0x00, 0x00, 0x00, 0x00
        /*0020*/ 	.byte	0x00, 0x00, 0x00, 0x00


//--------------------- .nv.info.attn_fwd         --------------------------
	.section	.nv.info.attn_fwd,"",@"SHT_CUDA_INFO"
	.sectionflags	@""
	.align	4


	//----- nvinfo : EIATTR_CUDA_API_VERSION
	.align		4
        /*0000*/ 	.byte	0x04, 0x37
        /*0002*/ 	.short	(.L_8 - .L_7)
.L_7:
        /*0004*/ 	.word	0x00000082


	//----- nvinfo : EIATTR_KPARAM_INFO
	.align		4
.L_8:
        /*0008*/ 	.byte	0x04, 0x17
        /*000a*/ 	.short	(.L_10 - .L_9)
.L_9:
        /*000c*/ 	.word	0x00000000
        /*0010*/ 	.short	0x0019
        /*0012*/ 	.short	0x0080
        /*0014*/ 	.byte	0x00, 0xf4, 0x21, 0x00


	//----- nvinfo : EIATTR_KPARAM_INFO
	.align		4
.L_10:
        /*0018*/ 	.byte	0x04, 0x17
        /*001a*/ 	.short	(.L_12 - .L_11)
.L_11:
        /*001c*/ 	.word	0x00000000
        /*0020*/ 	.short	0x0018
        /*0022*/ 	.short	0x0078
        /*0024*/ 	.byte	0x00, 0xf4, 0x21, 0x00


	//----- nvinfo : EIATTR_KPARAM_INFO
	.align		4
.L_12:
        /*0028*/ 	.byte	0x04, 0x17
        /*002a*/ 	.short	(.L_14 - .L_13)
.L_13:
        /*002c*/ 	.word	0x00000000
        /*0030*/ 	.short	0x0017
        /*0032*/ 	.short	0x0070
        /*0034*/ 	.byte	0x00, 0xf0, 0x11, 0x00


	//----- nvinfo : EIATTR_KPARAM_INFO
	.align		4
.L_14:
        /*0038*/ 	.byte	0x04, 0x17
        /*003a*/ 	.short	(.L_16 - .L_15)
.L_15:
        /*003c*/ 	.word	0x00000000
        /*0040*/ 	.short	0x0016
        /*0042*/ 	.short	0x006c
        /*0044*/ 	.byte	0x00, 0xf0, 0x11, 0x00


	//----- nvinfo : EIATTR_KPARAM_INFO
	.align		4
.L_16:
        /*0048*/ 	.byte	0x04, 0x17
        /*004a*/ 	.short	(.L_18 - .L_17)
.L_17:
        /*004c*/ 	.word	0x00000000
        /*0050*/ 	.short	0x0015
        /*0052*/ 	.short	0x0068
        /*0054*/ 	.byte	0x00, 0xf0, 0x11, 0x00


	//----- nvinfo : EIATTR_KPARAM_INFO
	.align		4
.L_18:
        /*0058*/ 	.byte	0x04, 0x17
        /*005a*/ 	.short	(.L_20 - .L_19)
.L_19:
        /*005c*/ 	.word	0x00000000
        /*0060*/ 	.short	0x0014
        /*0062*/ 	.short	0x0064
        /*0064*/ 	.byte	0x00, 0xf0, 0x11, 0x00


	//----- nvinfo : EIATTR_KPARAM_INFO
	.align		4
.L_20:
        /*0068*/ 	.byte	0x04, 0x17
        /*006a*/ 	.short	(.L_22 - .L_21)
.L_21:
        /*006c*/ 	.word	0x00000000
        /*0070*/ 	.short	0x0013
        /*0072*/ 	.short	0x0060
        /*0074*/ 	.byte	0x00, 0xf0, 0x11, 0x00


	//----- nvinfo : EIATTR_KPARAM_INFO
	.align		4
.L_22:
        /*0078*/ 	.byte	0x04, 0x17
        /*007a*/ 	.short	(.L_24 - .L_23)
.L_23:
        /*007c*/ 	.word	0x00000000
        /*0080*/ 	.short	0x0012
        /*0082*/ 	.short	0x005c
        /*0084*/ 	.byte	0x00, 0xf0, 0x11, 0x00


	//----- nvinfo : EIATTR_KPARAM_INFO
	.align		4
.L_24:
        /*0088*/ 	.byte	0x04, 0x17
        /*008a*/ 	.short	(.L_26 - .L_25)
.L_25:
        /*008c*/ 	.word	0x00000000
        /*0090*/ 	.short	0x0011
        /*0092*/ 	.short	0x0058
        /*0094*/ 	.byte	0x00, 0xf0, 0x11, 0x00


	//----- nvinfo : EIATTR_KPARAM_INFO
	.align		4
.L_26:
        /*0098*/ 	.byte	0x04, 0x17
        /*009a*/ 	.short	(.L_28 - .L_27)
.L_27:
        /*009c*/ 	.word	0x00000000
        /*00a0*/ 	.short	0x0010
        /*00a2*/ 	.short	0x0054
        /*00a4*/ 	.byte	0x00, 0xf0, 0x11, 0x00


	//----- nvinfo : EIATTR_KPARAM_INFO
	.align		4
.L_28:
        /*00a8*/ 	.byte	0x04, 0x17
        /*00aa*/ 	.short	(.L_30 - .L_29)
.L_29:
        /*00ac*/ 	.word	0x00000000
        /*00b0*/ 	.short	0x000f
        /*00b2*/ 	.short	0x0050
        /*00b4*/ 	.byte	0x00, 0xf0, 0x11, 0x00


	//----- nvinfo : EIATTR_KPARAM_INFO
	.align		4
.L_30:
        /*00b8*/ 	.byte	0x04, 0x17
        /*00ba*/ 	.short	(.L_32 - .L_31)
.L_31:
        /*00bc*/ 	.word	0x00000000
        /*00c0*/ 	.short	0x000e
        /*00c2*/ 	.short	0x004c
        /*00c4*/ 	.byte	0x00, 0xf0, 0x11, 0x00


	//----- nvinfo : EIATTR_KPARAM_INFO
	.align		4
.L_32:
        /*00c8*/ 	.byte	0x04, 0x17
        /*00ca*/ 	.short	(.L_34 - .L_33)
.L_33:
        /*00cc*/ 	.word	0x00000000
        /*00d0*/ 	.short	0x000d
        /*00d2*/ 	.short	0x0048
        /*00d4*/ 	.byte	0x00, 0xf0, 0x11, 0x00


	//----- nvinfo : EIATTR_KPARAM_INFO
	.align		4
.L_34:
        /*00d8*/ 	.byte	0x04, 0x17
        /*00da*/ 	.short	(.L_36 - .L_35)
.L_35:
        /*00dc*/ 	.word	0x00000000
        /*00e0*/ 	.short	0x000c
        /*00e2*/ 	.short	0x0044
        /*00e4*/ 	.byte	0x00, 0xf0, 0x11, 0x00


	//----- nvinfo : EIATTR_KPARAM_INFO
	.align		4
.L_36:
        /*00e8*/ 	.byte	0x04, 0x17
        /*00ea*/ 	.short	(.L_38 - .L_37)
.L_37:
        /*00ec*/ 	.word	0x00000000
        /*00f0*/ 	.short	0x000b
        /*00f2*/ 	.short	0x0040
        /*00f4*/ 	.byte	0x00, 0xf0, 0x11, 0x00


	//----- nvinfo : EIATTR_KPARAM_INFO
	.align		4
.L_38:
        /*00f8*/ 	.byte	0x04, 0x17
        /*00fa*/ 	.short	(.L_40 - .L_39)
.L_39:
        /*00fc*/ 	.word	0x00000000
        /*0100*/ 	.short	0x000a
        /*0102*/ 	.short	0x003c
        /*0104*/ 	.byte	0x00, 0xf0, 0x11, 0x00


	//----- nvinfo : EIATTR_KPARAM_INFO
	.align		4
.L_40:
        /*0108*/ 	.byte	0x04, 0x17
        /*010a*/ 	.short	(.L_42 - .L_41)
.L_41:
        /*010c*/ 	.word	0x00000000
        /*0110*/ 	.short	0x0009
        /*0112*/ 	.short	0x0038
        /*0114*/ 	.byte	0x00, 0xf0, 0x11, 0x00


	//----- nvinfo : EIATTR_KPARAM_INFO
	.align		4
.L_42:
        /*0118*/ 	.byte	0x04, 0x17
        /*011a*/ 	.short	(.L_44 - .L_43)
.L_43:
        /*011c*/ 	.word	0x00000000
        /*0120*/ 	.short	0x0008
        /*0122*/ 	.short	0x0034
        /*0124*/ 	.byte	0x00, 0xf0, 0x11, 0x00


	//----- nvinfo : EIATTR_KPARAM_INFO
	.align		4
.L_44:
        /*0128*/ 	.byte	0x04, 0x17
        /*012a*/ 	.short	(.L_46 - .L_45)
.L_45:
        /*012c*/ 	.word	0x00000000
        /*0130*/ 	.short	0x0007
        /*0132*/ 	.short	0x0030
        /*0134*/ 	.byte	0x00, 0xf0, 0x11, 0x00


	//----- nvinfo : EIATTR_KPARAM_INFO
	.align		4
.L_46:
        /*0138*/ 	.byte	0x04, 0x17
        /*013a*/ 	.short	(.L_48 - .L_47)
.L_47:
        /*013c*/ 	.word	0x00000000
        /*0140*/ 	.short	0x0006
        /*0142*/ 	.short	0x002c
        /*0144*/ 	.byte	0x00, 0xf0, 0x11, 0x00


	//----- nvinfo : EIATTR_KPARAM_INFO
	.align		4
.L_48:
        /*0148*/ 	.byte	0x04, 0x17
        /*014a*/ 	.short	(.L_50 - .L_49)
.L_49:
        /*014c*/ 	.word	0x00000000
        /*0150*/ 	.short	0x0005
        /*0152*/ 	.short	0x0028
        /*0154*/ 	.byte	0x00, 0xf0, 0x11, 0x00


	//----- nvinfo : EIATTR_KPARAM_INFO
	.align		4
.L_50:
        /*0158*/ 	.byte	0x04, 0x17
        /*015a*/ 	.short	(.L_52 - .L_51)
.L_51:
        /*015c*/ 	.word	0x00000000
        /*0160*/ 	.short	0x0004
        /*0162*/ 	.short	0x0020
        /*0164*/ 	.byte	0x00, 0xf4, 0x21, 0x00


	//----- nvinfo : EIATTR_KPARAM_INFO
	.align		4
.L_52:
        /*0168*/ 	.byte	0x04, 0x17
        /*016a*/ 	.short	(.L_54 - .L_53)
.L_53:
        /*016c*/ 	.word	0x00000000
        /*0170*/ 	.short	0x0003
        /*0172*/ 	.short	0x0018
        /*0174*/ 	.byte	0x00, 0xf4, 0x21, 0x00


	//----- nvinfo : EIATTR_KPARAM_INFO
	.align		4
.L_54:
        /*0178*/ 	.byte	0x04, 0x17
        /*017a*/ 	.short	(.L_56 - .L_55)
.L_55:
        /*017c*/ 	.word	0x00000000
        /*0180*/ 	.short	0x0002
        /*0182*/ 	.short	0x0010
        /*0184*/ 	.byte	0x00, 0xf4, 0x21, 0x00


	//----- nvinfo : EIATTR_KPARAM_INFO
	.align		4
.L_56:
        /*0188*/ 	.byte	0x04, 0x17
        /*018a*/ 	.short	(.L_58 - .L_57)
.L_57:
        /*018c*/ 	.word	0x00000000
        /*0190*/ 	.short	0x0001
        /*0192*/ 	.short	0x0008
        /*0194*/ 	.byte	0x00, 0xf4, 0x21, 0x00


	//----- nvinfo : EIATTR_KPARAM_INFO
	.align		4
.L_58:
        /*0198*/ 	.byte	0x04, 0x17
        /*019a*/ 	.short	(.L_60 - .L_59)
.L_59:
        /*019c*/ 	.word	0x00000000
        /*01a0*/ 	.short	0x0000
        /*01a2*/ 	.short	0x0000
        /*01a4*/ 	.byte	0x00, 0xf4, 0x21, 0x00


	//----- nvinfo : EIATTR_SPARSE_MMA_MASK
	.align		4
.L_60:
        /*01a8*/ 	.byte	0x03, 0x50
        /*01aa*/ 	.short	0x0000


	//----- nvinfo : EIATTR_MAXREG_COUNT
	.align		4
        /*01ac*/ 	.byte	0x03, 0x1b
        /*01ae*/ 	.short	0x00ff


	//----- nvinfo : EIATTR_NUM_BARRIERS
	.align		4
        /*01b0*/ 	.byte	0x02, 0x4c
        /*01b2*/ 	.byte	0x01
	.zero		1


	//----- nvinfo : EIATTR_ANNOTATIONS
	.align		4
        /*01b4*/ 	.byte	0x04, 0x55
        /*01b6*/ 	.short	(.L_62 - .L_61)


	//   ....[0]....
.L_61:
        /*01b8*/ 	.word	0x00000001
        /*01bc*/ 	.byte	0xf0, 0x04, 0x00, 0x00, 0x01, 0x00, 0x00, 0x00, 0x10, 0x05, 0x00, 0x00, 0x01, 0x00, 0x00, 0x00
        /* <DEDUP_REMOVED lines=510> */
        /*21ac*/ 	.byte	0xc0, 0x68, 0x01, 0x00, 0x01, 0x00, 0x00, 0x00, 0xc0, 0xc0, 0x01, 0x00


	//----- nvinfo : EIATTR_MERCURY_ISA_VERSION
	.align		4
.L_62:
        /*21b8*/ 	.byte	0x03, 0x5f
        /*21ba*/ 	.short	0x0101


	//----- nvinfo : EIATTR_COOP_GROUP_MASK_REGIDS
	.align		4
        /*21bc*/ 	.byte	0x04, 0x29
        /*21be*/ 	.short	(.L_64 - .L_63)


	//   ....[0]....
.L_63:
        /*21c0*/ 	.word	0xffffffff


	//   ....[1]....
        /*21c4*/ 	.word	0xffffffff


	//   ....[2]....
        /*21c8*/ 	.word	0xffffffff


	//   ....[3]....
        /*21cc*/ 	.word	0xffffffff


	//   ....[4]....
        /*21d0*/ 	.word	0xffffffff


	//   ....[5]....
        /*21d4*/ 	.word	0xffffffff


	//   ....[6]....
        /*21d8*/ 	.word	0xffffffff


	//   ....[7]....
        /*21dc*/ 	.word	0xffffffff


	//----- nvinfo : EIATTR_COOP_GROUP_INSTR_OFFSETS
	.align		4
.L_64:
        /*21e0*/ 	.byte	0x04, 0x28
        /*21e2*/ 	.short	(.L_66 - .L_65)


	//   ....[0]....
.L_65:
        /*21e4*/ 	.word	0x0000cd60


	//   ....[1]....
        /*21e8*/ 	.word	0x0000ce50


	//   ....[2]....
        /*21ec*/ 	.word	0x0000ce60


	//   ....[3]....
        /*21f0*/ 	.word	0x0000ce90


	//   ....[4]....
        /*21f4*/ 	.word	0x0000ee10


	//   ....[5]....
        /*21f8*/ 	.word	0x0000ee20


	//   ....[6]....
        /*21fc*/ 	.word	0x0000ee60


	//   ....[7]....
        /*2200*/ 	.word	0x0000ee70


	//----- nvinfo : EIATTR_EXIT_INSTR_OFFSETS
	.align		4
.L_66:
        /*2204*/ 	.byte	0x04, 0x1c
        /*2206*/ 	.short	(.L_68 - .L_67)


	//   ....[0]....
.L_67:
        /*2208*/ 	.word	0x0001c0b0


	//   ....[1]....
        /*220c*/ 	.word	0x0001c170


	//----- nvinfo : EIATTR_REQNTID
	.align		4
.L_68:
        /*2210*/ 	.byte	0x04, 0x10
        /*2212*/ 	.short	(.L_70 - .L_69)
.L_69:
        /*2214*/ 	.word	0x00000080
        /*2218*/ 	.word	0x00000001
        /*221c*/ 	.word	0x00000001


	//----- nvinfo : EIATTR_CBANK_PARAM_SIZE
	.align		4
.L_70:
        /*2220*/ 	.byte	0x03, 0x19
        /*2222*/ 	.short	0x0088


	//----- nvinfo : EIATTR_PARAM_CBANK
	.align		4
        /*2224*/ 	.byte	0x04, 0x0a
        /*2226*/ 	.short	(.L_72 - .L_71)
	.align		4
.L_71:
        /*2228*/ 	.word	index@(.nv.constant0.attn_fwd)
        /*222c*/ 	.short	0x0210
        /*222e*/ 	.short	0x0088


	//----- nvinfo : EIATTR_SW_WAR
	.align		4
.L_72:
        /*2230*/ 	.byte	0x04, 0x36
        /*2232*/ 	.short	(.L_74 - .L_73)
.L_73:
        /*2234*/ 	.word	0x00000008
.L_74:


//--------------------- .nv.callgraph             --------------------------
	.section	.nv.callgraph,"",@"SHT_CUDA_CALLGRAPH"
	.align	4
	.sectionentsize	8
	.align		4
        /*0000*/ 	.word	0x00000000
	.align		4
        /*0004*/ 	.word	0xffffffff
	.align		4
        /*0008*/ 	.word	0x00000000
	.align		4
        /*000c*/ 	.word	0xfffffffe
	.align		4
        /*0010*/ 	.word	0x00000000
	.align		4
        /*0014*/ 	.word	0xfffffffd
	.align		4
        /*0018*/ 	.word	0x00000000
	.align		4
        /*001c*/ 	.word	0xfffffffc


//--------------------- .nv.constant4             --------------------------
	.section	.nv.constant4,"a",@progbits
	.align	8
	.align		8
.nv.constant4:
        /*0000*/ 	.dword	_$_str


//--------------------- .text.attn_fwd            --------------------------
	.section	.text.attn_fwd,"ax",@progbits
	.align	128
        .global         attn_fwd
        .type           attn_fwd,@function
        .size           attn_fwd,(.L_x_3 - attn_fwd)
        .other          attn_fwd,@"STO_CUDA_ENTRY STV_DEFAULT"
attn_fwd:
.text.attn_fwd:
[----:B------:R-:W0:Y:S01]  /*0000*/  LDC R1, c[0x0][0x28] ;  /* 0x00000a00ff017b82 */ /* 0x000e220000000800 */
[----:B------:R-:W1:Y:S07]  /*0010*/  S2R R0, SR_CTAID.X ;  /* 0x0000000000007919 */ /* 0x000e6e0000002500 */
[----:B------:R-:W2:Y:S01]  /*0020*/  LDC.64 R2, c[0x0][0x240] ;  /* 0x00009000ff027b82 */ /* 0x000ea20000000a00 */
[----:B------:R-:W-:Y:S01]  /*0030*/  ULDC.64 UR60, c[0x0][0x208] ;  /* 0x00008200003c7ab9 */ /* 0x000fe20000000a00 */
[----:B0-----:R-:W-:Y:S01]  /*0040*/  VIADD R1, R1, 0xfffff748 ;  /* 0xfffff74801017836 */ /* 0x001fe20000000000 */
[----:B------:R-:W0:Y:S01]  /*0050*/  S2R R179, SR_TID.X ;  /* 0x0000000000b37919 */ /* 0x000e220000002100 */
[----:B------:R-:W2:Y:S04]  /*0060*/  S2R R8, SR_CTAID.Y ;  /* 0x0000000000087919 */ /* 0x000ea80000002600 */
[----:B------:R-:W3:Y:S08]  /*0070*/  LDC R174, c[0x0][0x248] ;  /* 0x00009200ffae7b82 */ /* 0x000ef00000000800 */
[----:B------:R-:W4:Y:S01]  /*0080*/  LDC.64 R6, c[0x0][0x210] ;  /* 0x00008400ff067b82 */ /* 0x000f220000000a00 */
[----:B-1----:R-:W-:-:S05]  /*0090*/  IMAD.SHL.U32 R4, R0, 0x40, RZ ;  /* 0x0000004000047824 */ /* 0x002fca00078e00ff */
[--C-:B0-----:R-:W-:Y:S02]  /*00a0*/  LOP3.LUT R5, R4, 0x3f, R179.reuse, 0xf8, !PT ;  /* 0x0000003f04057812 */ /* 0x101fe400078ef8b3 */
[----:B------:R-:W-:Y:S01]  /*00b0*/  SHF.R.U32.HI R4, RZ, 0x6, R179 ;  /* 0x00000006ff047819 */ /* 0x000fe200000116b3 */
[----:B--2---:R-:W-:Y:S02]  /*00c0*/  IMAD R0, R8, R2, RZ ;  /* 0x0000000208007224 */ /* 0x004fe400078e02ff */
[----:B------:R-:W-:Y:S01]  /*00d0*/  IMAD R2, R5, R3, RZ ;  /* 0x0000000305027224 */ /* 0x000fe200078e02ff */
[----:B------:R-:W-:Y:S01]  /*00e0*/  SGXT.U32 R5, R4, 0x1 ;  /* 0x000000010405781a */ /* 0x000fe20000000000 */
[----:B------:R-:W-:Y:S02]  /*00f0*/  IMAD.SHL.U32 R3, R0, 0x2, RZ ;  /* 0x0000000200037824 */ /* 0x000fe400078e00ff */
[----:B------:R-:W-:Y:S02]  /*0100*/  IMAD.SHL.U32 R4, R2, 0x2, RZ ;  /* 0x0000000202047824 */ /* 0x000fe400078e00ff */
[----:B---3--:R-:W-:-:S02]  /*0110*/  IMAD R5, R5, R174, RZ ;  /* 0x000000ae05057224 */ /* 0x008fc400078e02ff */
[----:B------:R-:W-:-:S04]  /*0120*/  IMAD.HI R72, R0, 0x2, RZ ;  /* 0x0000000200487827 */ /* 0x000fc800078e02ff */
[----:B------:R-:W-:Y:S01]  /*0130*/  IMAD.HI R0, R2, 0x2, RZ ;  /* 0x0000000202007827 */ /* 0x000fe200078e02ff */
[----:B----4-:R-:W-:-:S03]  /*0140*/  IADD3 R2, P0, P1, R4, R6, R3 ;  /* 0x0000000604027210 */ /* 0x010fc6000791e003 */
[----:B------:R-:W-:Y:S01]  /*0150*/  IMAD R3, R174, 0x2, R5 ;  /* 0x00000002ae037824 */ /* 0x000fe200078e0205 */
[----:B------:R-:W-:Y:S02]  /*0160*/  IADD3.X R72, R0, R7, R72, P0, P1 ;  /* 0x0000000700487210 */ /* 0x000fe400007e2448 */
[-C--:B------:R-:W-:Y:S01]  /*0170*/  LEA R76, P0, R5, R2.reuse, 0x1 ;  /* 0x00000002054c7211 */ /* 0x080fe200078008ff */
[C---:B------:R-:W-:Y:S01]  /*0180*/  IMAD R7, R174.reuse, 0x2, R3 ;  /* 0x00000002ae077824 */ /* 0x040fe200078e0203 */
[----:B------:R-:W-:Y:S02]  /*0190*/  LEA R4, P1, R3, R2, 0x1 ;  /* 0x0000000203047211 */ /* 0x000fe400078208ff */
[-C--:B------:R-:W-:Y:S02]  /*01a0*/  LEA.HI.X.SX32 R77, R5, R72.reuse, 0x1, P0 ;  /* 0x00000048054d7211 */ /* 0x080fe400000f0eff */
[C---:B------:R-:W-:Y:S02]  /*01b0*/  LEA R9, R174.reuse, R7, 0x1 ;  /* 0x00000007ae097211 */ /* 0x040fe400078e08ff */
[----:B------:R-:W-:Y:S01]  /*01c0*/  LEA.HI.X.SX32 R5, R3, R72, 0x1, P1 ;  /* 0x0000004803057211 */ /* 0x000fe200008f0eff */
[----:B------:R-:W2:Y:S01]  /*01d0*/  LDG.E.U16 R76, desc[UR60][R76.64] ;  /* 0x0000003c4c4c7981 */ /* 0x000ea2000c1e1500 */
[----:B------:R-:W-:Y:S01]  /*01e0*/  LEA R6, P0, R7, R2, 0x1 ;  /* 0x0000000207067211 */ /* 0x000fe200078008ff */
[----:B------:R-:W-:-:S02]  /*01f0*/  IMAD R3, R174, 0x2, R9 ;  /* 0x00000002ae037824 */ /* 0x000fc400078e0209 */
[----:B------:R0:W3:Y:S01]  /*0200*/  LDG.E.U16 R20, desc[UR60][R4.64] ;  /* 0x0000003c04147981 */ /* 0x0000e2000c1e1500 */
[----:B------:R-:W-:Y:S01]  /*0210*/  LEA.HI.X.SX32 R7, R7, R72, 0x1, P0 ;  /* 0x0000004807077211 */ /* 0x000fe200000f0eff */
[C---:B------:R-:W-:Y:S01]  /*0220*/  IMAD R13, R174.reuse, 0x2, R3 ;  /* 0x00000002ae0d7824 */ /* 0x040fe200078e0203 */
[-C--:B------:R-:W-:Y:S02]  /*0230*/  LEA R8, P0, R9, R2.reuse, 0x1 ;  /* 0x0000000209087211 */ /* 0x080fe400078008ff */
[----:B------:R-:W-:Y:S01]  /*0240*/  LEA R10, P1, R3, R2, 0x1 ;  /* 0x00000002030a7211 */ /* 0x000fe200078208ff */
[----:B------:R1:W4:Y:S01]  /*0250*/  LDG.E.U16 R19, desc[UR60][R6.64] ;  /* 0x0000003c06137981 */ /* 0x000322000c1e1500 */
[-C--:B------:R-:W-:Y:S02]  /*0260*/  LEA.HI.X.SX32 R9, R9, R72.reuse, 0x1, P0 ;  /* 0x0000004809097211 */ /* 0x080fe400000f0eff */
[----:B------:R-:W-:Y:S01]  /*0270*/  LEA.HI.X.SX32 R11, R3, R72, 0x1, P1 ;  /* 0x00000048030b7211 */ /* 0x000fe200008f0eff */
[C---:B------:R-:W-:Y:S01]  /*0280*/  IMAD R3, R174.reuse, 0x2, R13 ;  /* 0x00000002ae037824 */ /* 0x040fe200078e020d */
[C---:B------:R-:W-:Y:S01]  /*0290*/  LEA R12, P0, R13.reuse, R2, 0x1 ;  /* 0x000000020d0c7211 */ /* 0x040fe200078008ff */
[----:B------:R5:W2:Y:S02]  /*02a0*/  LDG.E.U16 R18, desc[UR60][R8.64] ;  /* 0x0000003c08127981 */ /* 0x000aa4000c1e1500 */
[----:B------:R-:W-:Y:S01]  /*02b0*/  IMAD R15, R174, 0x2, R3 ;  /* 0x00000002ae0f7824 */ /* 0x000fe200078e0203 */
[----:B------:R-:W-:Y:S01]  /*02c0*/  LEA.HI.X.SX32 R13, R13, R72, 0x1, P0 ;  /* 0x000000480d0d7211 */ /* 0x000fe200000f0eff */
[----:B------:R5:W2:Y:S01]  /*02d0*/  LDG.E.U16 R89, desc[UR60][R10.64] ;  /* 0x0000003c0a597981 */ /* 0x000aa2000c1e1500 */
[----:B0-----:R-:W-:-:S03]  /*02e0*/  LEA R4, P0, R3, R2, 0x1 ;  /* 0x0000000203047211 */ /* 0x001fc600078008ff */
[----:B------:R0:W2:Y:S01]  /*02f0*/  LDG.E.U16 R16, desc[UR60][R12.64] ;  /* 0x0000003c0c107981 */ /* 0x0000a2000c1e1500 */
[----:B------:R-:W-:Y:S02]  /*0300*/  LEA.HI.X.SX32 R5, R3, R72, 0x1, P0 ;  /* 0x0000004803057211 */ /* 0x000fe400000f0eff */
[----:B-1----:R-:W-:-:S04]  /*0310*/  LEA R6, P0, R15, R2, 0x1 ;  /* 0x000000020f067211 */ /* 0x002fc800078008ff */
[----:B------:R-:W-:Y:S01]  /*0320*/  LEA.HI.X.SX32 R7, R15, R72, 0x1, P0 ;  /* 0x000000480f077211 */ /* 0x000fe200000f0eff */
[----:B------:R1:W2:Y:S04]  /*0330*/  LDG.E.U16 R12, desc[UR60][R4.64] ;  /* 0x0000003c040c7981 */ /* 0x0002a8000c1e1500 */
[----:B------:R1:W2:Y:S01]  /*0340*/  LDG.E.U16 R0, desc[UR60][R6.64] ;  /* 0x0000003c06007981 */ /* 0x0002a2000c1e1500 */
[----:B------:R-:W-:-:S04]  /*0350*/  IMAD R3, R174, 0x2, R15 ;  /* 0x00000002ae037824 */ /* 0x000fc800078e020f */
[----:B------:R-:W-:Y:S01]  /*0360*/  IMAD R17, R174, 0x2, R3 ;  /* 0x00000002ae117824 */ /* 0x000fe200078e0203 */
[----:B------:R-:W-:-:S04]  /*0370*/  LEA R14, P1, R3, R2, 0x1 ;  /* 0x00000002030e7211 */ /* 0x000fc800078208ff */
[----:B------:R-:W-:Y:S02]  /*0380*/  LEA.HI.X.SX32 R15, R3, R72, 0x1, P1 ;  /* 0x00000048030f7211 */ /* 0x000fe400008f0eff */
[C---:B-----5:R-:W-:Y:S02]  /*0390*/  LEA R8, P0, R17.reuse, R2, 0x1 ;  /* 0x0000000211087211 */ /* 0x060fe400078008ff */
[C---:B------:R-:W-:Y:S01]  /*03a0*/  LEA R3, R174.reuse, R17, 0x1 ;  /* 0x00000011ae037211 */ /* 0x040fe200078e08ff */
[----:B------:R-:W5:Y:S01]  /*03b0*/  LDG.E.U16 R75, desc[UR60][R14.64] ;  /* 0x0000003c0e4b7981 */ /* 0x000f62000c1e1500 */
[----:B------:R-:W-:Y:S02]  /*03c0*/  LEA.HI.X.SX32 R9, R17, R72, 0x1, P0 ;  /* 0x0000004811097211 */ /* 0x000fe400000f0eff */
[C---:B------:R-:W-:Y:S01]  /*03d0*/  LEA R10, P0, R3.reuse, R2, 0x1 ;  /* 0x00000002030a7211 */ /* 0x040fe200078008ff */
[C---:B0-----:R-:W-:Y:S02]  /*03e0*/  IMAD R13, R174.reuse, 0x2, R3 ;  /* 0x00000002ae0d7824 */ /* 0x041fe400078e0203 */
[----:B------:R0:W5:Y:S01]  /*03f0*/  LDG.E.U16 R21, desc[UR60][R8.64] ;  /* 0x0000003c08157981 */ /* 0x000162000c1e1500 */
[----:B------:R-:W-:Y:S01]  /*0400*/  LEA.HI.X.SX32 R11, R3, R72, 0x1, P0 ;  /* 0x00000048030b7211 */ /* 0x000fe200000f0eff */
[----:B------:R-:W-:Y:S01]  /*0410*/  IMAD R3, R174, 0x2, R13 ;  /* 0x00000002ae037824 */ /* 0x000fe200078e020d */
[----:B-1----:R-:W-:-:S03]  /*0420*/  LEA R4, P0, R13, R2, 0x1 ;  /* 0x000000020d047211 */ /* 0x002fc600078008ff */
[C---:B------:R-:W-:Y:S01]  /*0430*/  IMAD R17, R174.reuse, 0x2, R3 ;  /* 0x00000002ae117824 */ /* 0x040fe200078e0203 */
[----:B------:R-:W-:Y:S02]  /*0440*/  LEA.HI.X.SX32 R5, R13, R72, 0x1, P0 ;  /* 0x000000480d057211 */ /* 0x000fe400000f0eff */
[-C--:B------:R-:W-:Y:S01]  /*0450*/  LEA R86, P1, R3, R2.reuse, 0x1 ;  /* 0x0000000203567211 */ /* 0x080fe200078208ff */
[C---:B------:R-:W-:Y:S01]  /*0460*/  IMAD R13, R174.reuse, 0x2, R17 ;  /* 0x00000002ae0d7824 */ /* 0x040fe200078e0211 */
[----:B------:R-:W-:Y:S02]  /*0470*/  LEA R6, P0, R17, R2, 0x1 ;  /* 0x0000000211067211 */ /* 0x000fe400078008ff */
[-C--:B------:R-:W-:Y:S01]  /*0480*/  LEA.HI.X.SX32 R87, R3, R72.reuse, 0x1, P1 ;  /* 0x0000004803577211 */ /* 0x080fe200008f0eff */
[----:B------:R-:W-:Y:S01]  /*0490*/  IMAD R3, R174, 0x2, R13 ;  /* 0x00000002ae037824 */ /* 0x000fe200078e020d */
[----:B------:R-:W-:Y:S02]  /*04a0*/  LEA.HI.X.SX32 R7, R17, R72, 0x1, P0 ;  /* 0x0000004811077211 */ /* 0x000fe400000f0eff */
[C---:B0-----:R-:W-:Y:S01]  /*04b0*/  LEA R8, P0, R13.reuse, R2, 0x1 ;  /* 0x000000020d087211 */ /* 0x041fe200078008ff */
[----:B------:R-:W5:Y:S03]  /*04c0*/  LDG.E.U16 R86, desc[UR60][R86.64] ;  /* 0x0000003c56567981 */ /* 0x000f66000c1e1500 */
[----:B------:R-:W-:-:S05]  /*04d0*/  LEA.HI.X.SX32 R9, R13, R72, 0x1, P0 ;  /* 0x000000480d097211 */ /* 0x000fca00000f0eff */
[----:B------:R-:W5:Y:S04]  /*04e0*/  LDG.E.U16 R14, desc[UR60][R8.64] ;  /* 0x0000003c080e7981 */ /* 0x000f68000c1e1500 */
[----:B---3--:R0:W-:Y:S04]  /*04f0*/  STL [R1+0x5c], R20 ;  /* 0x00005c1401007387 */ /* 0x0081e80000100800 */
[----:B0-----:R0:W3:Y:S04]  /*0500*/  LDG.E.U16 R20, desc[UR60][R10.64] ;  /* 0x0000003c0a147981 */ /* 0x0010e8000c1e1500 */
[----:B----4-:R-:W-:Y:S01]  /*0510*/  STL [R1+0x58], R19 ;  /* 0x0000581301007387 */ /* 0x010fe20000100800 */
[----:B0-----:R-:W-:-:S03]  /*0520*/  LEA R10, P0, R3, R2, 0x1 ;  /* 0x00000002030a7211 */ /* 0x001fc600078008ff */
[----:B--2---:R0:W-:Y:S01]  /*0530*/  STL [R1+0x54], R18 ;  /* 0x0000541201007387 */ /* 0x0041e20000100800 */
[----:B------:R-:W-:-:S03]  /*0540*/  LEA.HI.X.SX32 R11, R3, R72, 0x1, P0 ;  /* 0x00000048030b7211 */ /* 0x000fc600000f0eff */
[----:B------:R1:W-:Y:S04]  /*0550*/  STL [R1+0x50], R16 ;  /* 0x0000501001007387 */ /* 0x0003e80000100800 */
[----:B------:R-:W-:Y:S04]  /*0560*/  STL [R1+0x4c], R12 ;  /* 0x00004c0c01007387 */ /* 0x000fe80000100800 */
[----:B0-----:R0:W2:Y:S04]  /*0570*/  LDG.E.U16 R18, desc[UR60][R4.64] ;  /* 0x0000003c04127981 */ /* 0x0010a8000c1e1500 */
[----:B-1----:R1:W4:Y:S04]  /*0580*/  LDG.E.U16 R16, desc[UR60][R6.64] ;  /* 0x0000003c06107981 */ /* 0x002328000c1e1500 */
[----:B------:R0:W-:Y:S04]  /*0590*/  STL [R1+0x48], R0 ;  /* 0x0000480001007387 */ /* 0x0001e80000100800 */
[----:B0-----:R0:W4:Y:S01]  /*05a0*/  LDG.E.U16 R0, desc[UR60][R10.64] ;  /* 0x0000003c0a007981 */ /* 0x001122000c1e1500 */
[----:B------:R-:W-:-:S05]  /*05b0*/  IMAD R15, R174, 0x2, R3 ;  /* 0x00000002ae0f7824 */ /* 0x000fca00078e0203 */
[----:B------:R-:W-:Y:S02]  /*05c0*/  LEA R17, R174, R15, 0x1 ;  /* 0x0000000fae117211 */ /* 0x000fe400078e08ff */
[----:B------:R-:W-:-:S03]  /*05d0*/  LEA R12, P1, R15, R2, 0x1 ;  /* 0x000000020f0c7211 */ /* 0x000fc600078208ff */
[----:B------:R-:W-:Y:S01]  /*05e0*/  IMAD R19, R174, 0x2, R17 ;  /* 0x00000002ae137824 */ /* 0x000fe200078e0211 */
[----:B------:R-:W-:-:S03]  /*05f0*/  LEA R4, P0, R17, R2, 0x1 ;  /* 0x0000000211047211 */ /* 0x000fc600078008ff */
[C---:B------:R-:W-:Y:S01]  /*0600*/  IMAD R3, R174.reuse, 0x2, R19 ;  /* 0x00000002ae037824 */ /* 0x040fe200078e0213 */
[-C--:B------:R-:W-:Y:S02]  /*0610*/  LEA.HI.X.SX32 R5, R17, R72.reuse, 0x1, P0 ;  /* 0x0000004811057211 */ /* 0x080fe400000f0eff */
[----:B------:R-:W-:Y:S01]  /*0620*/  LEA.HI.X.SX32 R13, R15, R72, 0x1, P1 ;  /* 0x000000480f0d7211 */ /* 0x000fe200008f0eff */
[C---:B------:R-:W-:Y:S01]  /*0630*/  IMAD R15, R174.reuse, 0x2, R3 ;  /* 0x00000002ae0f7824 */ /* 0x040fe200078e0203 */
[C---:B-1----:R-:W-:Y:S01]  /*0640*/  LEA R6, P0, R19.reuse, R2, 0x1 ;  /* 0x0000000213067211 */ /* 0x042fe200078008ff */
[----:B-----5:R1:W-:Y:S02]  /*0650*/  STL [R1+0x44], R21 ;  /* 0x0000441501007387 */ /* 0x0203e40000100800 */
[----:B------:R-:W-:Y:S01]  /*0660*/  IMAD R17, R174, 0x2, R15 ;  /* 0x00000002ae117824 */ /* 0x000fe200078e020f */
[----:B------:R-:W-:Y:S01]  /*0670*/  LEA.HI.X.SX32 R7, R19, R72, 0x1, P0 ;  /* 0x0000004813077211 */ /* 0x000fe200000f0eff */
[----:B------:R5:W4:Y:S01]  /*0680*/  LDG.E.U16 R22, desc[UR60][R4.64] ;  /* 0x0000003c04167981 */ /* 0x000b22000c1e1500 */
[----:B------:R-:W-:-:S03]  /*0690*/  LEA R8, P0, R3, R2, 0x1 ;  /* 0x0000000203087211 */ /* 0x000fc600078008ff */
[----:B------:R-:W4:Y:S01]  /*06a0*/  LDG.E.U16 R77, desc[UR60][R12.64] ;  /* 0x0000003c0c4d7981 */ /* 0x000f22000c1e1500 */
[----:B------:R-:W-:Y:S01]  /*06b0*/  LEA.HI.X.SX32 R9, R3, R72, 0x1, P0 ;  /* 0x0000004803097211 */ /* 0x000fe200000f0eff */
[----:B-1----:R-:W-:Y:S01]  /*06c0*/  IMAD R21, R174, 0x2, R17 ;  /* 0x00000002ae157824 */ /* 0x002fe200078e0211 */
[----:B0-----:R-:W-:-:S03]  /*06d0*/  LEA R10, P0, R17, R2, 0x1 ;  /* 0x00000002110a7211 */ /* 0x001fc600078008ff */
[----:B------:R-:W-:Y:S01]  /*06e0*/  IMAD R19, R174, 0x2, R21 ;  /* 0x00000002ae137824 */ /* 0x000fe200078e0215 */
[----:B------:R-:W-:Y:S02]  /*06f0*/  LEA.HI.X.SX32 R11, R17, R72, 0x1, P0 ;  /* 0x00000048110b7211 */ /* 0x000fe400000f0eff */
[----:B-----5:R-:W-:-:S04]  /*0700*/  LEA R4, P0, R21, R2, 0x1 ;  /* 0x0000000215047211 */ /* 0x020fc800078008ff */
[----:B------:R-:W-:Y:S01]  /*0710*/  LEA.HI.X.SX32 R5, R21, R72, 0x1, P0 ;  /* 0x0000004815057211 */ /* 0x000fe200000f0eff */
[----:B---3--:R0:W-:Y:S04]  /*0720*/  STL [R1+0x40], R20 ;  /* 0x0000401401007387 */ /* 0x0081e80000100800 */
[----:B0-----:R0:W3:Y:S02]  /*0730*/  LDG.E.U16 R20, desc[UR60][R6.64] ;  /* 0x0000003c06147981 */ /* 0x0010e4000c1e1500 */
[----:B0-----:R-:W-:-:S04]  /*0740*/  LEA R6, P0, R19, R2, 0x1 ;  /* 0x0000000213067211 */ /* 0x001fc800078008ff */
[----:B------:R-:W-:Y:S01]  /*0750*/  LEA.HI.X.SX32 R7, R19, R72, 0x1, P0 ;  /* 0x0000004813077211 */ /* 0x000fe200000f0eff */
[----:B--2---:R0:W-:Y:S04]  /*0760*/  STL [R1+0x3c], R18 ;  /* 0x00003c1201007387 */ /* 0x0041e80000100800 */
[----:B----4-:R1:W-:Y:S04]  /*0770*/  STL [R1+0x38], R16 ;  /* 0x0000381001007387 */ /* 0x0103e80000100800 */
[----:B------:R2:W-:Y:S04]  /*0780*/  STL [R1+0x34], R14 ;  /* 0x0000340e01007387 */ /* 0x0005e80000100800 */
[----:B0-----:R-:W4:Y:S04]  /*0790*/  LDG.E.U16 R18, desc[UR60][R8.64] ;  /* 0x0000003c08127981 */ /* 0x001f28000c1e1500 */
[----:B-1----:R0:W5:Y:S04]  /*07a0*/  LDG.E.U16 R16, desc[UR60][R10.64] ;  /* 0x0000003c0a107981 */ /* 0x002168000c1e1500 */
[----:B--2---:R1:W2:Y:S04]  /*07b0*/  LDG.E.U16 R14, desc[UR60][R4.64] ;  /* 0x0000003c040e7981 */ /* 0x0042a8000c1e1500 */
[----:B------:R0:W-:Y:S04]  /*07c0*/  STL [R1+0x30], R0 ;  /* 0x0000300001007387 */ /* 0x0001e80000100800 */
[----:B0-----:R0:W2:Y:S01]  /*07d0*/  LDG.E.U16 R0, desc[UR60][R6.64] ;  /* 0x0000003c06007981 */ /* 0x0010a2000c1e1500 */
[----:B------:R-:W-:-:S02]  /*07e0*/  LEA R23, R174, R19, 0x1 ;  /* 0x00000013ae177211 */ /* 0x000fc400078e08ff */
[----:B------:R-:W-:-:S03]  /*07f0*/  LEA R106, P1, R15, R2, 0x1 ;  /* 0x000000020f6a7211 */ /* 0x000fc600078208ff */
[----:B------:R-:W-:Y:S01]  /*0800*/  IMAD R3, R174, 0x2, R23 ;  /* 0x00000002ae037824 */ /* 0x000fe200078e0217 */
[----:B------:R-:W-:-:S03]  /*0810*/  LEA.HI.X.SX32 R107, R15, R72, 0x1, P1 ;  /* 0x000000480f6b7211 */ /* 0x000fc600008f0eff */
[C---:B------:R-:W-:Y:S01]  /*0820*/  IMAD R15, R174.reuse, 0x2, R3 ;  /* 0x00000002ae0f7824 */ /* 0x040fe200078e0203 */
[C---:B------:R-:W-:Y:S01]  /*0830*/  LEA R12, P0, R3.reuse, R2, 0x1 ;  /* 0x00000002030c7211 */ /* 0x040fe200078008ff */
[----:B------:R-:W2:Y:S02]  /*0840*/  LDG.E.U16 R106, desc[UR60][R106.64] ;  /* 0x0000003c6a6a7981 */ /* 0x000ea4000c1e1500 */
[C---:B------:R-:W-:Y:S01]  /*0850*/  IMAD R17, R174.reuse, 0x2, R15 ;  /* 0x00000002ae117824 */ /* 0x040fe200078e020f */
[----:B------:R-:W-:Y:S02]  /*0860*/  LEA.HI.X.SX32 R13, R3, R72, 0x1, P0 ;  /* 0x00000048030d7211 */ /* 0x000fe400000f0eff */
[-C--:B------:R-:W-:Y:S01]  /*0870*/  LEA R10, P0, R15, R2.reuse, 0x1 ;  /* 0x000000020f0a7211 */ /* 0x080fe200078008ff */
[C---:B------:R-:W-:Y:S01]  /*0880*/  IMAD R21, R174.reuse, 0x2, R17 ;  /* 0x00000002ae157824 */ /* 0x040fe200078e0211 */
[----:B------:R-:W-:Y:S02]  /*0890*/  LEA R8, P1, R23, R2, 0x1 ;  /* 0x0000000217087211 */ /* 0x000fe400078208ff */
[----:B------:R-:W-:Y:S01]  /*08a0*/  LEA.HI.X.SX32 R11, R15, R72, 0x1, P0 ;  /* 0x000000480f0b7211 */ /* 0x000fe200000f0eff */
[----:B------:R-:W-:Y:S01]  /*08b0*/  IMAD R25, R174, 0x2, R21 ;  /* 0x00000002ae197824 */ /* 0x000fe200078e0215 */
[----:B-1----:R-:W-:-:S03]  /*08c0*/  LEA R4, P0, R17, R2, 0x1 ;  /* 0x0000000211047211 */ /* 0x002fc600078008ff */
[C---:B------:R-:W-:Y:S01]  /*08d0*/  IMAD R19, R174.reuse, 0x2, R25 ;  /* 0x00000002ae137824 */ /* 0x040fe200078e0219 */
[-C--:B------:R-:W-:Y:S02]  /*08e0*/  LEA.HI.X.SX32 R9, R23, R72.reuse, 0x1, P1 ;  /* 0x0000004817097211 */ /* 0x080fe400008f0eff */
[----:B------:R-:W-:Y:S02]  /*08f0*/  LEA.HI.X.SX32 R5, R17, R72, 0x1, P0 ;  /* 0x0000004811057211 */ /* 0x000fe400000f0eff */
[-C--:B0-----:R-:W-:Y:S01]  /*0900*/  LEA R6, P0, R25, R2.reuse, 0x1 ;  /* 0x0000000219067211 */ /* 0x081fe200078008ff */
[----:B------:R0:W-:Y:S01]  /*0910*/  STL [R1+0x2c], R22 ;  /* 0x00002c1601007387 */ /* 0x0001e20000100800 */
[----:B------:R-:W-:Y:S02]  /*0920*/  LEA R80, P1, R21, R2, 0x1 ;  /* 0x0000000215507211 */ /* 0x000fe400078208ff */
[----:B------:R-:W-:Y:S01]  /*0930*/  LEA R23, R174, R19, 0x1 ;  /* 0x00000013ae177211 */ /* 0x000fe200078e08ff */
[----:B------:R1:W2:Y:S01]  /*0940*/  LDG.E.U16 R107, desc[UR60][R8.64] ;  /* 0x0000003c086b7981 */ /* 0x0002a2000c1e1500 */
[----:B------:R-:W-:-:S02]  /*0950*/  LEA.HI.X.SX32 R7, R25, R72, 0x1, P0 ;  /* 0x0000004819077211 */ /* 0x000fc400000f0eff */
[----:B------:R-:W-:Y:S01]  /*0960*/  LEA.HI.X.SX32 R81, R21, R72, 0x1, P1 ;  /* 0x0000004815517211 */ /* 0x000fe200008f0eff */
[----:B0-----:R0:W2:Y:S01]  /*0970*/  LDG.E.U16 R22, desc[UR60][R12.64] ;  /* 0x0000003c0c167981 */ /* 0x0010a2000c1e1500 */
[----:B-1----:R-:W-:-:S03]  /*0980*/  LEA R8, P0, R19, R2, 0x1 ;  /* 0x0000000213087211 */ /* 0x002fc600078008ff */
[----:B---3--:R1:W-:Y:S01]  /*0990*/  STL [R1+0x28], R20 ;  /* 0x0000281401007387 */ /* 0x0083e20000100800 */
[----:B0-----:R-:W-:Y:S02]  /*09a0*/  LEA R12, P1, R23, R2, 0x1 ;  /* 0x00000002170c7211 */ /* 0x001fe400078208ff */
[-C--:B------:R-:W-:Y:S01]  /*09b0*/  LEA.HI.X.SX32 R9, R19, R72.reuse, 0x1, P0 ;  /* 0x0000004813097211 */ /* 0x080fe200000f0eff */
[C---:B------:R-:W-:Y:S01]  /*09c0*/  IMAD R3, R174.reuse, 0x2, R23 ;  /* 0x00000002ae037824 */ /* 0x040fe200078e0217 */
[----:B------:R-:W-:Y:S01]  /*09d0*/  LEA.HI.X.SX32 R13, R23, R72, 0x1, P1 ;  /* 0x00000048170d7211 */ /* 0x000fe200008f0eff */
[----:B------:R-:W3:Y:S04]  /*09e0*/  LDG.E.U16 R80, desc[UR60][R80.64] ;  /* 0x0000003c50507981 */ /* 0x000ee8000c1e1500 */
[----:B-1----:R-:W3:Y:S04]  /*09f0*/  LDG.E.U16 R20, desc[UR60][R10.64] ;  /* 0x0000003c0a147981 */ /* 0x002ee8000c1e1500 */
[----:B----4-:R0:W-:Y:S04]  /*0a00*/  STL [R1+0x24], R18 ;  /* 0x0000241201007387 */ /* 0x0101e80000100800 */
[----:B-----5:R1:W-:Y:S04]  /*0a10*/  STL [R1+0x20], R16 ;  /* 0x0000201001007387 */ /* 0x0203e80000100800 */
[----:B--2---:R2:W-:Y:S04]  /*0a20*/  STL [R1+0x1c], R14 ;  /* 0x00001c0e01007387 */ /* 0x0045e80000100800 */
[----:B0-----:R0:W4:Y:S04]  /*0a30*/  LDG.E.U16 R18, desc[UR60][R4.64] ;  /* 0x0000003c04127981 */ /* 0x001128000c1e1500 */
[----:B-1----:R1:W5:Y:S04]  /*0a40*/  LDG.E.U16 R16, desc[UR60][R6.64] ;  /* 0x0000003c06107981 */ /* 0x002368000c1e1500 */
[----:B--2---:R-:W2:Y:S04]  /*0a50*/  LDG.E.U16 R14, desc[UR60][R8.64] ;  /* 0x0000003c080e7981 */ /* 0x004ea8000c1e1500 */
[----:B------:R0:W-:Y:S04]  /*0a60*/  STL [R1+0x18], R0 ;  /* 0x0000180001007387 */ /* 0x0001e80000100800 */
[----:B0-----:R0:W2:Y:S01]  /*0a70*/  LDG.E.U16 R0, desc[UR60][R12.64] ;  /* 0x0000003c0c007981 */ /* 0x0010a2000c1e1500 */
[----:B------:R-:W-:-:S04]  /*0a80*/  IMAD R15, R174, 0x2, R3 ;  /* 0x00000002ae0f7824 */ /* 0x000fc800078e0203 */
[----:B------:R-:W-:-:S04]  /*0a90*/  IMAD R27, R174, 0x2, R15 ;  /* 0x00000002ae1b7824 */ /* 0x000fc800078e020f */
[----:B------:R-:W-:-:S04]  /*0aa0*/  IMAD R73, R174, 0x2, R27 ;  /* 0x00000002ae497824 */ /* 0x000fc800078e021b */
[----:B------:R-:W-:-:S04]  /*0ab0*/  IMAD R17, R174, 0x2, R73 ;  /* 0x00000002ae117824 */ /* 0x000fc800078e0249 */
[----:B------:R-:W-:-:S05]  /*0ac0*/  IMAD R21, R174, 0x2, R17 ;  /* 0x00000002ae157824 */ /* 0x000fca00078e0211 */
[----:B------:R-:W-:Y:S02]  /*0ad0*/  LEA R25, R174, R21, 0x1 ;  /* 0x00000015ae197211 */ /* 0x000fe400078e08ff */
[----:B------:R-:W-:-:S03]  /*0ae0*/  LEA R96, P0, R3, R2, 0x1 ;  /* 0x0000000203607211 */ /* 0x000fc600078008ff */
[----:B------:R-:W-:Y:S01]  /*0af0*/  IMAD R45, R174, 0x2, R25 ;  /* 0x00000002ae2d7824 */ /* 0x000fe200078e0219 */
[----:B------:R-:W-:-:S03]  /*0b00*/  LEA.HI.X.SX32 R97, R3, R72, 0x1, P0 ;  /* 0x0000004803617211 */ /* 0x000fc600000f0eff */
[C---:B------:R-:W-:Y:S01]  /*0b10*/  IMAD R19, R174.reuse, 0x2, R45 ;  /* 0x00000002ae137824 */ /* 0x040fe200078e022d */
[-C--:B------:R-:W-:Y:S01]  /*0b20*/  LEA R4, P0, R15, R2.reuse, 0x1 ;  /* 0x000000020f047211 */ /* 0x080fe200078008ff */
[----:B------:R-:W-:Y:S02]  /*0b30*/  STL [R1+0x14], R22 ;  /* 0x0000141601007387 */ /* 0x000fe40000100800 */
[C---:B------:R-:W-:Y:S01]  /*0b40*/  IMAD R3, R174.reuse, 0x2, R19 ;  /* 0x00000002ae037824 */ /* 0x040fe200078e0213 */
[----:B------:R-:W-:Y:S01]  /*0b50*/  LEA R10, P1, R27, R2, 0x1 ;  /* 0x000000021b0a7211 */ /* 0x000fe200078208ff */
[----:B------:R-:W2:Y:S02]  /*0b60*/  LDG.E.U16 R96, desc[UR60][R96.64] ;  /* 0x0000003c60607981 */ /* 0x000ea4000c1e1500 */
[----:B------:R-:W-:Y:S01]  /*0b70*/  IMAD R23, R174, 0x2, R3 ;  /* 0x00000002ae177824 */ /* 0x000fe200078e0203 */
[----:B------:R-:W-:-:S03]  /*0b80*/  LEA.HI.X.SX32 R5, R15, R72, 0x1, P0 ;  /* 0x000000480f057211 */ /* 0x000fc600000f0eff */
[C---:B------:R-:W-:Y:S01]  /*0b90*/  IMAD R46, R174.reuse, 0x2, R23 ;  /* 0x00000002ae2e7824 */ /* 0x040fe200078e0217 */
[----:B------:R-:W-:Y:S01]  /*0ba0*/  LEA.HI.X.SX32 R11, R27, R72, 0x1, P1 ;  /* 0x000000481b0b7211 */ /* 0x000fe200008f0eff */
[----:B------:R0:W2:Y:S01]  /*0bb0*/  LDG.E.U16 R252, desc[UR60][R4.64] ;  /* 0x0000003c04fc7981 */ /* 0x0000a2000c1e1500 */
[-C--:B-1----:R-:W-:Y:S01]  /*0bc0*/  LEA R6, P0, R17, R2.reuse, 0x1 ;  /* 0x0000000211067211 */ /* 0x082fe200078008ff */
[C---:B------:R-:W-:Y:S01]  /*0bd0*/  IMAD R27, R174.reuse, 0x2, R46 ;  /* 0x00000002ae1b7824 */ /* 0x040fe200078e022e */
[----:B0-----:R-:W-:Y:S01]  /*0be0*/  LEA R12, P1, R25, R2, 0x1 ;  /* 0x00000002190c7211 */ /* 0x001fe200078208ff */
[----:B------:R0:W2:Y:S01]  /*0bf0*/  LDG.E.U16 R251, desc[UR60][R10.64] ;  /* 0x0000003c0afb7981 */ /* 0x0000a2000c1e1500 */
[----:B------:R-:W-:Y:S02]  /*0c00*/  LEA.HI.X.SX32 R7, R17, R72, 0x1, P0 ;  /* 0x0000004811077211 */ /* 0x000fe400000f0eff */
[C---:B------:R-:W-:Y:S02]  /*0c10*/  LEA R17, R174.reuse, R27, 0x1 ;  /* 0x0000001bae117211 */ /* 0x040fe400078e08ff */
[C---:B------:R-:W-:Y:S01]  /*0c20*/  LEA R8, P0, R21.reuse, R2, 0x1 ;  /* 0x0000000215087211 */ /* 0x040fe200078008ff */
[----:B------:R1:W2:Y:S02]  /*0c30*/  LDG.E.U16 R105, desc[UR60][R6.64] ;  /* 0x0000003c06697981 */ /* 0x0002a4000c1e1500 */
[----:B------:R-:W-:Y:S01]  /*0c40*/  IMAD R29, R174, 0x2, R17 ;  /* 0x00000002ae1d7824 */ /* 0x000fe200078e0211 */
[----:B------:R-:W-:-:S03]  /*0c50*/  LEA.HI.X.SX32 R9, R21, R72, 0x1, P0 ;  /* 0x0000004815097211 */ /* 0x000fc600000f0eff */
[C---:B------:R-:W-:Y:S01]  /*0c60*/  IMAD R47, R174.reuse, 0x2, R29 ;  /* 0x00000002ae2f7824 */ /* 0x040fe200078e021d */
[C---:B------:R-:W-:Y:S01]  /*0c70*/  LEA R4, P0, R19.reuse, R2, 0x1 ;  /* 0x0000000213047211 */ /* 0x040fe200078008ff */
[----:B------:R1:W2:Y:S02]  /*0c80*/  LDG.E.U16 R250, desc[UR60][R8.64] ;  /* 0x0000003c08fa7981 */ /* 0x0002a4000c1e1500 */
[----:B------:R-:W-:Y:S01]  /*0c90*/  IMAD R21, R174, 0x2, R47 ;  /* 0x00000002ae157824 */ /* 0x000fe200078e022f */
[----:B------:R-:W-:-:S03]  /*0ca0*/  LEA.HI.X.SX32 R5, R19, R72, 0x1, P0 ;  /* 0x0000004813057211 */ /* 0x000fc600000f0eff */
[C---:B------:R-:W-:Y:S01]  /*0cb0*/  IMAD R19, R174.reuse, 0x2, R21 ;  /* 0x00000002ae137824 */ /* 0x040fe200078e0215 */
[----:B------:R-:W-:Y:S01]  /*0cc0*/  LEA.HI.X.SX32 R13, R25, R72, 0x1, P1 ;  /* 0x00000048190d7211 */ /* 0x000fe200008f0eff */
[----:B------:R1:W2:Y:S02]  /*0cd0*/  LDG.E.U16 R91, desc[UR60][R4.64] ;  /* 0x0000003c045b7981 */ /* 0x0002a4000c1e1500 */
[----:B------:R-:W-:Y:S01]  /*0ce0*/  IMAD R25, R174, 0x2, R19 ;  /* 0x00000002ae197824 */ /* 0x000fe200078e0213 */
[C---:B0-----:R-:W-:Y:S01]  /*0cf0*/  LEA R10, P0, R3.reuse, R2, 0x1 ;  /* 0x00000002030a7211 */ /* 0x041fe200078008ff */
[----:B------:R-:W2:Y:S03]  /*0d00*/  LDG.E.U16 R249, desc[UR60][R12.64] ;  /* 0x0000003c0cf97981 */ /* 0x000ea6000c1e1500 */
[----:B------:R-:W-:Y:S02]  /*0d10*/  LEA.HI.X.SX32 R11, R3, R72, 0x1, P0 ;  /* 0x00000048030b7211 */ /* 0x000fe400000f0eff */
[----:B-1----:R-:W-:-:S03]  /*0d20*/  LEA R6, P0, R27, R2, 0x1 ;  /* 0x000000021b067211 */ /* 0x002fc600078008ff */
[----:B------:R-:W2:Y:S01]  /*0d30*/  LDG.E.U16 R248, desc[UR60][R10.64] ;  /* 0x0000003c0af87981 */ /* 0x000ea2000c1e1500 */
[----:B------:R-:W-:Y:S02]  /*0d40*/  LEA.HI.X.SX32 R7, R27, R72, 0x1, P0 ;  /* 0x000000481b077211 */ /* 0x000fe400000f0eff */
[----:B------:R-:W-:-:S03]  /*0d50*/  LEA R8, P0, R17, R2, 0x1 ;  /* 0x0000000211087211 */ /* 0x000fc600078008ff */
[----:B------:R-:W2:Y:S01]  /*0d60*/  LDG.E.U16 R79, desc[UR60][R6.64] ;  /* 0x0000003c064f7981 */ /* 0x000ea2000c1e1500 */
[----:B------:R-:W-:Y:S02]  /*0d70*/  LEA.HI.X.SX32 R9, R17, R72, 0x1, P0 ;  /* 0x0000004811097211 */ /* 0x000fe400000f0eff */
[----:B------:R-:W-:-:S03]  /*0d80*/  LEA R92, P0, R21, R2, 0x1 ;  /* 0x00000002155c7211 */ /* 0x000fc600078008ff */
[----:B------:R-:W2:Y:S01]  /*0d90*/  LDG.E.U16 R246, desc[UR60][R8.64] ;  /* 0x0000003c08f67981 */ /* 0x000ea2000c1e1500 */
[----:B------:R-:W-:Y:S02]  /*0da0*/  LEA.HI.X.SX32 R93, R21, R72, 0x1, P0 ;  /* 0x00000048155d7211 */ /* 0x000fe400000f0eff */
[----:B------:R-:W-:-:S03]  /*0db0*/  LEA R4, P0, R19, R2, 0x1 ;  /* 0x0000000213047211 */ /* 0x000fc600078008ff */
[----:B------:R-:W2:Y:S01]  /*0dc0*/  LDG.E.U16 R92, desc[UR60][R92.64] ;  /* 0x0000003c5c5c7981 */ /* 0x000ea2000c1e1500 */
[----:B------:R-:W-:-:S05]  /*0dd0*/  LEA.HI.X.SX32 R5, R19, R72, 0x1, P0 ;  /* 0x0000004813057211 */ /* 0x000fca00000f0eff */
[----:B------:R-:W2:Y:S04]  /*0de0*/  LDG.E.U16 R244, desc[UR60][R4.64] ;  /* 0x0000003c04f47981 */ /* 0x000ea8000c1e1500 */
[----:B---3--:R-:W-:Y:S04]  /*0df0*/  STL [R1+0x10], R20 ;  /* 0x0000101401007387 */ /* 0x008fe80000100800 */
[----:B----4-:R-:W-:Y:S04]  /*0e00*/  STL [R1+0xc], R18 ;  /* 0x00000c1201007387 */ /* 0x010fe80000100800 */
[----:B-----5:R-:W-:Y:S04]  /*0e10*/  STL [R1+0x8], R16 ;  /* 0x0000081001007387 */ /* 0x020fe80000100800 */
[----:B--2---:R0:W-:Y:S04]  /*0e20*/  STL [R1+0x4], R14 ;  /* 0x0000040e01007387 */ /* 0x0041e80000100800 */
[----:B------:R1:W-:Y:S01]  /*0e30*/  STL [R1], R0 ;  /* 0x0000000001007387 */ /* 0x0003e20000100800 */
[----:B0-----:R-:W-:Y:S01]  /*0e40*/  LEA R14, P1, R23, R2, 0x1 ;  /* 0x00000002170e7211 */ /* 0x001fe200078208ff */
[----:B-1----:R-:W-:-:S03]  /*0e50*/  IMAD R0, R174, 0x2, R25 ;  /* 0x00000002ae007824 */ /* 0x002fc600078e0219 */
[----:B------:R-:W-:Y:S02]  /*0e60*/  LEA.HI.X.SX32 R15, R23, R72, 0x1, P1 ;  /* 0x00000048170f7211 */ /* 0x000fe400008f0eff */
[----:B------:R-:W-:-:S03]  /*0e70*/  LEA R3, R174, R0, 0x1 ;  /* 0x00000000ae037211 */ /* 0x000fc600078e08ff */
[----:B------:R0:W2:Y:S02]  /*0e80*/  LDG.E.U16 R247, desc[UR60][R14.64] ;  /* 0x0000003c0ef77981 */ /* 0x0000a4000c1e1500 */
[----:B------:R-:W-:-:S04]  /*0e90*/  IMAD R23, R174, 0x2, R3 ;  /* 0x00000002ae177824 */ /* 0x000fc800078e0203 */
[----:B------:R-:W-:-:S04]  /*0ea0*/  IMAD R27, R174, 0x2, R23 ;  /* 0x00000002ae1b7824 */ /* 0x000fc800078e0217 */
[----:B------:R-:W-:-:S04]  /*0eb0*/  IMAD R41, R174, 0x2, R27 ;  /* 0x00000002ae297824 */ /* 0x000fc800078e021b */
[----:B------:R-:W-:-:S04]  /*0ec0*/  IMAD R17, R174, 0x2, R41 ;  /* 0x00000002ae117824 */ /* 0x000fc800078e0229 */
[----:B0-----:R-:W-:-:S04]  /*0ed0*/  IMAD R15, R174, 0x2, R17 ;  /* 0x00000002ae0f7824 */ /* 0x001fc800078e0211 */
[----:B------:R-:W-:Y:S01]  /*0ee0*/  IMAD R21, R174, 0x2, R15 ;  /* 0x00000002ae157824 */ /* 0x000fe200078e020f */
[----:B------:R-:W-:-:S04]  /*0ef0*/  LEA R12, P1, R29, R2, 0x1 ;  /* 0x000000021d0c7211 */ /* 0x000fc800078208ff */
[----:B------:R-:W-:Y:S02]  /*0f00*/  LEA R42, R174, R21, 0x1 ;  /* 0x00000015ae2a7211 */ /* 0x000fe400078e08ff */
[----:B------:R-:W-:-:S03]  /*0f10*/  LEA R112, P0, R3, R2, 0x1 ;  /* 0x0000000203707211 */ /* 0x000fc600078008ff */
[C---:B------:R-:W-:Y:S01]  /*0f20*/  IMAD R19, R174.reuse, 0x2, R42 ;  /* 0x00000002ae137824 */ /* 0x040fe200078e022a */
[----:B------:R-:W-:Y:S02]  /*0f30*/  LEA.HI.X.SX32 R13, R29, R72, 0x1, P1 ;  /* 0x000000481d0d7211 */ /* 0x000fe400008f0eff */
[----:B------:R-:W-:Y:S02]  /*0f40*/  LEA R10, P1, R25, R2, 0x1 ;  /* 0x00000002190a7211 */ /* 0x000fe400078208ff */
[-C--:B------:R-:W-:Y:S01]  /*0f50*/  LEA.HI.X.SX32 R113, R3, R72.reuse, 0x1, P0 ;  /* 0x0000004803717211 */ /* 0x080fe200000f0eff */
[C---:B------:R-:W-:Y:S01]  /*0f60*/  IMAD R3, R174.reuse, 0x2, R19 ;  /* 0x00000002ae037824 */ /* 0x040fe200078e0213 */
[----:B------:R-:W-:Y:S01]  /*0f70*/  LEA.HI.X.SX32 R11, R25, R72, 0x1, P1 ;  /* 0x00000048190b7211 */ /* 0x000fe200008f0eff */
[----:B------:R-:W3:Y:S02]  /*0f80*/  LDG.E.U16 R245, desc[UR60][R12.64] ;  /* 0x0000003c0cf57981 */ /* 0x000ee4000c1e1500 */
[C---:B------:R-:W-:Y:S01]  /*0f90*/  IMAD R25, R174.reuse, 0x2, R3 ;  /* 0x00000002ae197824 */ /* 0x040fe200078e0203 */
[C---:B------:R-:W-:Y:S01]  /*0fa0*/  LEA R6, P0, R23.reuse, R2, 0x1 ;  /* 0x0000000217067211 */ /* 0x040fe200078008ff */
[----:B------:R0:W4:Y:S02]  /*0fb0*/  LDG.E.U16 R243, desc[UR60][R10.64] ;  /* 0x0000003c0af37981 */ /* 0x000124000c1e1500 */
[C---:B------:R-:W-:Y:S01]  /*0fc0*/  IMAD R43, R174.reuse, 0x2, R25 ;  /* 0x00000002ae2b7824 */ /* 0x040fe200078e0219 */
[----:B------:R-:W-:Y:S01]  /*0fd0*/  LEA.HI.X.SX32 R7, R23, R72, 0x1, P0 ;  /* 0x0000004817077211 */ /* 0x000fe200000f0eff */
[----:B------:R-:W5:Y:S01]  /*0fe0*/  LDG.E.U16 R112, desc[UR60][R112.64] ;  /* 0x0000003c70707981 */ /* 0x000f62000c1e1500 */
[-C--:B------:R-:W-:Y:S01]  /*0ff0*/  LEA R4, P0, R17, R2.reuse, 0x1 ;  /* 0x0000000211047211 */ /* 0x080fe200078008ff */
[C---:B------:R-:W-:Y:S01]  /*1000*/  IMAD R23, R174.reuse, 0x2, R43 ;  /* 0x00000002ae177824 */ /* 0x040fe200078e022b */
[----:B------:R-:W-:Y:S01]  /*1010*/  LEA R8, P1, R27, R2, 0x1 ;  /* 0x000000021b087211 */ /* 0x000fe200078208ff */
[----:B------:R1:W2:Y:S01]  /*1020*/  LDG.E.U16 R242, desc[UR60][R6.64] ;  /* 0x0000003c06f27981 */ /* 0x0002a2000c1e1500 */
[-C--:B------:R-:W-:Y:S01]  /*1030*/  LEA.HI.X.SX32 R5, R17, R72.reuse, 0x1, P0 ;  /* 0x0000004811057211 */ /* 0x080fe200000f0eff */
[----:B------:R-:W-:Y:S01]  /*1040*/  IMAD R17, R174, 0x2, R23 ;  /* 0x00000002ae117824 */ /* 0x000fe200078e0217 */
[----:B------:R-:W-:-:S02]  /*1050*/  LEA.HI.X.SX32 R9, R27, R72, 0x1, P1 ;  /* 0x000000481b097211 */ /* 0x000fc400008f0eff */
[-C--:B0-----:R-:W-:Y:S01]  /*1060*/  LEA R10, P0, R15, R2.reuse, 0x1 ;  /* 0x000000020f0a7211 */ /* 0x081fe200078008ff */
[----:B------:R-:W3:Y:S01]  /*1070*/  LDG.E.U16 R109, desc[UR60][R4.64] ;  /* 0x0000003c046d7981 */ /* 0x000ee2000c1e1500 */
[C---:B------:R-:W-:Y:S02]  /*1080*/  LEA R27, R174.reuse, R17, 0x1 ;  /* 0x00000011ae1b7211 */ /* 0x040fe400078e08ff */
[----:B------:R-:W-:Y:S01]  /*1090*/  LEA R12, P1, R21, R2, 0x1 ;  /* 0x00000002150c7211 */ /* 0x000fe200078208ff */
[----:B------:R0:W4:Y:S02]  /*10a0*/  LDG.E.U16 R241, desc[UR60][R8.64] ;  /* 0x0000003c08f17981 */ /* 0x000124000c1e1500 */
[C---:B------:R-:W-:Y:S01]  /*10b0*/  IMAD R44, R174.reuse, 0x2, R27 ;  /* 0x00000002ae2c7824 */ /* 0x040fe200078e021b */
[-C--:B------:R-:W-:Y:S02]  /*10c0*/  LEA.HI.X.SX32 R11, R15, R72.reuse, 0x1, P0 ;  /* 0x000000480f0b7211 */ /* 0x080fe400000f0eff */
[----:B------:R-:W-:Y:S01]  /*10d0*/  LEA.HI.X.SX32 R13, R21, R72, 0x1, P1 ;  /* 0x00000048150d7211 */ /* 0x000fe200008f0eff */
[C---:B------:R-:W-:Y:S01]  /*10e0*/  IMAD R21, R174.reuse, 0x2, R44 ;  /* 0x00000002ae157824 */ /* 0x040fe200078e022c */
[C---:B-1----:R-:W-:Y:S01]  /*10f0*/  LEA R6, P0, R19.reuse, R2, 0x1 ;  /* 0x0000000213067211 */ /* 0x042fe200078008ff */
[----:B------:R1:W4:Y:S03]  /*1100*/  LDG.E.U16 R240, desc[UR60][R10.64] ;  /* 0x0000003c0af07981 */ /* 0x000326000c1e1500 */
[----:B------:R-:W-:Y:S01]  /*1110*/  LEA.HI.X.SX32 R7, R19, R72, 0x1, P0 ;  /* 0x0000004813077211 */ /* 0x000fe200000f0eff */
[C---:B------:R-:W-:Y:S01]  /*1120*/  IMAD R19, R174.reuse, 0x2, R21 ;  /* 0x00000002ae137824 */ /* 0x040fe200078e0215 */
[C---:B0-----:R-:W-:Y:S01]  /*1130*/  LEA R8, P0, R3.reuse, R2, 0x1 ;  /* 0x0000000203087211 */ /* 0x041fe200078008ff */
[----:B------:R-:W4:Y:S02]  /*1140*/  LDG.E.U16 R239, desc[UR60][R12.64] ;  /* 0x0000003c0cef7981 */ /* 0x000f24000c1e1500 */
[C---:B------:R-:W-:Y:S01]  /*1150*/  IMAD R29, R174.reuse, 0x2, R19 ;  /* 0x00000002ae1d7824 */ /* 0x040fe200078e0213 */
[----:B------:R-:W-:Y:S01]  /*1160*/  LEA.HI.X.SX32 R9, R3, R72, 0x1, P0 ;  /* 0x0000004803097211 */ /* 0x000fe200000f0eff */
[----:B------:R0:W5:Y:S02]  /*1170*/  LDG.E.U16 R78, desc[UR60][R6.64] ;  /* 0x0000003c064e7981 */ /* 0x000164000c1e1500 */
[C---:B------:R-:W-:Y:S01]  /*1180*/  IMAD R37, R174.reuse, 0x2, R29 ;  /* 0x00000002ae257824 */ /* 0x040fe200078e021d */
[C---:B------:R-:W-:Y:S01]  /*1190*/  LEA R4, P0, R23.reuse, R2, 0x1 ;  /* 0x0000000217047211 */ /* 0x040fe200078008ff */
[----:B------:R0:W4:Y:S02]  /*11a0*/  LDG.E.U16 R238, desc[UR60][R8.64] ;  /* 0x0000003c08ee7981 */ /* 0x000124000c1e1500 */
[----:B------:R-:W-:Y:S01]  /*11b0*/  IMAD R3, R174, 0x2, R37 ;  /* 0x00000002ae037824 */ /* 0x000fe200078e0225 */
[----:B------:R-:W-:-:S02]  /*11c0*/  LEA.HI.X.SX32 R5, R23, R72, 0x1, P0 ;  /* 0x0000004817057211 */ /* 0x000fc400000f0eff */
[C---:B------:R-:W-:Y:S02]  /*11d0*/  LEA R14, P1, R25.reuse, R2, 0x1 ;  /* 0x00000002190e7211 */ /* 0x040fe400078208ff */
[----:B------:R-:W-:Y:S01]  /*11e0*/  LEA R23, R174, R3, 0x1 ;  /* 0x00000003ae177211 */ /* 0x000fe200078e08ff */
[----:B------:R0:W2:Y:S01]  /*11f0*/  LDG.E.U16 R87, desc[UR60][R4.64] ;  /* 0x0000003c04577981 */ /* 0x0000a2000c1e1500 */
[----:B------:R-:W-:-:S03]  /*1200*/  LEA.HI.X.SX32 R15, R25, R72, 0x1, P1 ;  /* 0x00000048190f7211 */ /* 0x000fc600008f0eff */
[C---:B------:R-:W-:Y:S01]  /*1210*/  IMAD R25, R174.reuse, 0x2, R23 ;  /* 0x00000002ae197824 */ /* 0x040fe200078e0217 */
[C---:B-1----:R-:W-:Y:S01]  /*1220*/  LEA R10, P0, R17.reuse, R2, 0x1 ;  /* 0x00000002110a7211 */ /* 0x042fe200078008ff */
[----:B------:R1:W4:Y:S02]  /*1230*/  LDG.E.U16 R237, desc[UR60][R14.64] ;  /* 0x0000003c0eed7981 */ /* 0x000324000c1e1500 */
[C---:B------:R-:W-:Y:S01]  /*1240*/  IMAD R38, R174.reuse, 0x2, R25 ;  /* 0x00000002ae267824 */ /* 0x040fe200078e0219 */
[----:B------:R-:W-:Y:S02]  /*1250*/  LEA.HI.X.SX32 R11, R17, R72, 0x1, P0 ;  /* 0x00000048110b7211 */ /* 0x000fe400000f0eff */
[-C--:B0-----:R-:W-:Y:S01]  /*1260*/  LEA R6, P0, R21, R2.reuse, 0x1 ;  /* 0x0000000215067211 */ /* 0x081fe200078008ff */
[C---:B------:R-:W-:Y:S01]  /*1270*/  IMAD R17, R174.reuse, 0x2, R38 ;  /* 0x00000002ae117824 */ /* 0x040fe200078e0226 */
[----:B------:R-:W-:Y:S01]  /*1280*/  LEA R12, P1, R27, R2, 0x1 ;  /* 0x000000021b0c7211 */ /* 0x000fe200078208ff */
[----:B------:R0:W4:Y:S01]  /*1290*/  LDG.E.U16 R236, desc[UR60][R10.64] ;  /* 0x0000003c0aec7981 */ /* 0x000122000c1e1500 */
[-C--:B------:R-:W-:Y:S01]  /*12a0*/  LEA.HI.X.SX32 R7, R21, R72.reuse, 0x1, P0 ;  /* 0x0000004815077211 */ /* 0x080fe200000f0eff */
[----:B------:R-:W-:Y:S01]  /*12b0*/  IMAD R21, R174, 0x2, R17 ;  /* 0x00000002ae157824 */ /* 0x000fe200078e0211 */
[----:B------:R-:W-:-:S03]  /*12c0*/  LEA.HI.X.SX32 R13, R27, R72, 0x1, P1 ;  /* 0x000000481b0d7211 */ /* 0x000fc600008f0eff */
[C---:B------:R-:W-:Y:S01]  /*12d0*/  IMAD R27, R174.reuse, 0x2, R21 ;  /* 0x00000002ae1b7824 */ /* 0x040fe200078e0215 */
[C---:B------:R-:W-:Y:S01]  /*12e0*/  LEA R8, P0, R19.reuse, R2, 0x1 ;  /* 0x0000000213087211 */ /* 0x040fe200078008ff */
[----:B------:R-:W3:Y:S02]  /*12f0*/  LDG.E.U16 R104, desc[UR60][R6.64] ;  /* 0x0000003c06687981 */ /* 0x000ee4000c1e1500 */
[C---:B------:R-:W-:Y:S01]  /*1300*/  IMAD R39, R174.reuse, 0x2, R27 ;  /* 0x00000002ae277824 */ /* 0x040fe200078e021b */
[----:B------:R-:W-:Y:S01]  /*1310*/  LEA.HI.X.SX32 R9, R19, R72, 0x1, P0 ;  /* 0x0000004813097211 */ /* 0x000fe200000f0eff */
[----:B------:R-:W4:Y:S01]  /*1320*/  LDG.E.U16 R235, desc[UR60][R12.64] ;  /* 0x0000003c0ceb7981 */ /* 0x000f22000c1e1500 */
[-C--:B------:R-:W-:Y:S02]  /*1330*/  LEA R4, P0, R3, R2.reuse, 0x1 ;  /* 0x0000000203047211 */ /* 0x080fe400078008ff */
[----:B------:R-:W-:Y:S01]  /*1340*/  LEA R19, R174, R39, 0x1 ;  /* 0x00000027ae137211 */ /* 0x000fe200078e08ff */
[----:B------:R-:W4:Y:S01]  /*1350*/  LDG.E.U16 R234, desc[UR60][R8.64] ;  /* 0x0000003c08ea7981 */ /* 0x000f22000c1e1500 */
[----:B-1----:R-:W-:-:S02]  /*1360*/  LEA R14, P1, R29, R2, 0x1 ;  /* 0x000000021d0e7211 */ /* 0x002fc400078208ff */
[-C--:B------:R-:W-:Y:S01]  /*1370*/  LEA.HI.X.SX32 R5, R3, R72.reuse, 0x1, P0 ;  /* 0x0000004803057211 */ /* 0x080fe200000f0eff */
[----:B------:R-:W-:Y:S01]  /*1380*/  IMAD R3, R174, 0x2, R19 ;  /* 0x00000002ae037824 */ /* 0x000fe200078e0213 */
[----:B------:R-:W-:-:S03]  /*1390*/  LEA.HI.X.SX32 R15, R29, R72, 0x1, P1 ;  /* 0x000000481d0f7211 */ /* 0x000fc600008f0eff */
[C---:B------:R-:W-:Y:S01]  /*13a0*/  IMAD R29, R174.reuse, 0x2, R3 ;  /* 0x00000002ae1d7824 */ /* 0x040fe200078e0203 */
[C---:B0-----:R-:W-:Y:S01]  /*13b0*/  LEA R10, P0, R23.reuse, R2, 0x1 ;  /* 0x00000002170a7211 */ /* 0x041fe200078008ff */
[----:B------:R0:W4:Y:S02]  /*13c0*/  LDG.E.U16 R233, desc[UR60][R14.64] ;  /* 0x0000003c0ee97981 */ /* 0x000124000c1e1500 */
[C---:B------:R-:W-:Y:S01]  /*13d0*/  IMAD R40, R174.reuse, 0x2, R29 ;  /* 0x00000002ae287824 */ /* 0x040fe200078e021d */
[----:B------:R-:W-:Y:S01]  /*13e0*/  LEA.HI.X.SX32 R11, R23, R72, 0x1, P0 ;  /* 0x00000048170b7211 */ /* 0x000fe200000f0eff */
[----:B------:R1:W4:Y:S02]  /*13f0*/  LDG.E.U16 R113, desc[UR60][R4.64] ;  /* 0x0000003c04717981 */ /* 0x000324000c1e1500 */
[C---:B------:R-:W-:Y:S01]  /*1400*/  IMAD R23, R174.reuse, 0x2, R40 ;  /* 0x00000002ae177824 */ /* 0x040fe200078e0228 */
[C---:B------:R-:W-:Y:S01]  /*1410*/  LEA R94, P0, R17.reuse, R2, 0x1 ;  /* 0x00000002115e7211 */ /* 0x040fe200078008ff */
[----:B------:R1:W4:Y:S02]  /*1420*/  LDG.E.U16 R232, desc[UR60][R10.64] ;  /* 0x0000003c0ae87981 */ /* 0x000324000c1e1500 */
[----:B0-----:R-:W-:Y:S01]  /*1430*/  IMAD R15, R174, 0x2, R23 ;  /* 0x00000002ae0f7824 */ /* 0x001fe200078e0217 */
[----:B------:R-:W-:-:S03]  /*1440*/  LEA.HI.X.SX32 R95, R17, R72, 0x1, P0 ;  /* 0x00000048115f7211 */ /* 0x000fc600000f0eff */
[C---:B------:R-:W-:Y:S01]  /*1450*/  IMAD R17, R174.reuse, 0x2, R15 ;  /* 0x00000002ae117824 */ /* 0x040fe200078e020f */
[C---:B------:R-:W-:Y:S01]  /*1460*/  LEA R6, P0, R21.reuse, R2, 0x1 ;  /* 0x0000000215067211 */ /* 0x040fe200078008ff */
[----:B------:R-:W3:Y:S03]  /*1470*/  LDG.E.U16 R94, desc[UR60][R94.64] ;  /* 0x0000003c5e5e7981 */ /* 0x000ee6000c1e1500 */
[C---:B------:R-:W-:Y:S02]  /*1480*/  LEA R33, R174.reuse, R17, 0x1 ;  /* 0x00000011ae217211 */ /* 0x040fe400078e08ff */
[----:B------:R-:W-:Y:S02]  /*1490*/  LEA.HI.X.SX32 R7, R21, R72, 0x1, P0 ;  /* 0x0000004815077211 */ /* 0x000fe400000f0eff */
[-C--:B-1----:R-:W-:Y:S01]  /*14a0*/  LEA R4, P0, R19, R2.reuse, 0x1 ;  /* 0x0000000213047211 */ /* 0x082fe200078008ff */
        /* <DEDUP_REMOVED lines=8> */
[----:B------:R1:W4:Y:S02]  /*1530*/  LDG.E.U16 R231, desc[UR60][R12.64] ;  /* 0x0000003c0ce77981 */ /* 0x000324000c1e1500 */
[C---:B------:R-:W-:Y:S01]  /*1540*/  IMAD R34, R174.reuse, 0x2, R25 ;  /* 0x00000002ae227824 */ /* 0x040fe200078e0219 */
[----:B------:R-:W-:Y:S01]  /*1550*/  LEA.HI.X.SX32 R11, R3, R72, 0x1, P0 ;  /* 0x00000048030b7211 */ /* 0x000fe200000f0eff */
[----:B------:R-:W3:Y:S01]  /*1560*/  LDG.E.U16 R90, desc[UR60][R4.64] ;  /* 0x0000003c045a7981 */ /* 0x000ee2000c1e1500 */
[-C--:B0-----:R-:W-:Y:S01]  /*1570*/  LEA R6, P0, R23, R2.reuse, 0x1 ;  /* 0x0000000217067211 */ /* 0x081fe200078008ff */
[C---:B------:R-:W-:Y:S01]  /*1580*/  IMAD R3, R174.reuse, 0x2, R34 ;  /* 0x00000002ae037824 */ /* 0x040fe200078e0222 */
[----:B------:R-:W-:Y:S01]  /*1590*/  LEA R8, P1, R27, R2, 0x1 ;  /* 0x000000021b087211 */ /* 0x000fe200078208ff */
[----:B------:R-:W4:Y:S01]  /*15a0*/  LDG.E.U16 R228, desc[UR60][R10.64] ;  /* 0x0000003c0ae47981 */ /* 0x000f22000c1e1500 */
[-C--:B------:R-:W-:Y:S01]  /*15b0*/  LEA.HI.X.SX32 R7, R23, R72.reuse, 0x1, P0 ;  /* 0x0000004817077211 */ /* 0x080fe200000f0eff */
[----:B------:R-:W-:Y:S01]  /*15c0*/  IMAD R23, R174, 0x2, R3 ;  /* 0x00000002ae177824 */ /* 0x000fe200078e0203 */
[----:B------:R-:W-:-:S02]  /*15d0*/  LEA.HI.X.SX32 R9, R27, R72, 0x1, P1 ;  /* 0x000000481b097211 */ /* 0x000fc400008f0eff */
[C---:B-1----:R-:W-:Y:S01]  /*15e0*/  LEA R12, P1, R29.reuse, R2, 0x1 ;  /* 0x000000021d0c7211 */ /* 0x042fe200078208ff */
[----:B------:R-:W4:Y:S01]  /*15f0*/  LDG.E.U16 R97, desc[UR60][R6.64] ;  /* 0x0000003c06617981 */ /* 0x000f22000c1e1500 */
[C---:B------:R-:W-:Y:S02]  /*1600*/  LEA R27, R174.reuse, R23, 0x1 ;  /* 0x00000017ae1b7211 */ /* 0x040fe400078e08ff */
[----:B------:R-:W-:Y:S01]  /*1610*/  LEA.HI.X.SX32 R13, R29, R72, 0x1, P1 ;  /* 0x000000481d0d7211 */ /* 0x000fe200008f0eff */
[----:B------:R0:W4:Y:S01]  /*1620*/  LDG.E.U16 R229, desc[UR60][R8.64] ;  /* 0x0000003c08e57981 */ /* 0x000122000c1e1500 */
[-C--:B------:R-:W-:Y:S01]  /*1630*/  LEA R14, P1, R17, R2.reuse, 0x1 ;  /* 0x00000002110e7211 */ /* 0x080fe200078208ff */
[----:B------:R-:W-:Y:S02]  /*1640*/  IMAD R35, R174, 0x2, R27 ;  /* 0x00000002ae237824 */ /* 0x000fe400078e021b */
[----:B------:R1:W4:Y:S01]  /*1650*/  LDG.E.U16 R227, desc[UR60][R12.64] ;  /* 0x0000003c0ce37981 */ /* 0x000322000c1e1500 */
[----:B0-----:R-:W-:-:S04]  /*1660*/  LEA R8, P0, R15, R2, 0x1 ;  /* 0x000000020f087211 */ /* 0x001fc800078008ff */
[-C--:B------:R-:W-:Y:S02]  /*1670*/  LEA.HI.X.SX32 R9, R15, R72.reuse, 0x1, P0 ;  /* 0x000000480f097211 */ /* 0x080fe400000f0eff */
[----:B------:R-:W-:Y:S01]  /*1680*/  LEA.HI.X.SX32 R15, R17, R72, 0x1, P1 ;  /* 0x00000048110f7211 */ /* 0x000fe200008f0eff */
[C---:B------:R-:W-:Y:S01]  /*1690*/  IMAD R17, R174.reuse, 0x2, R35 ;  /* 0x00000002ae117824 */ /* 0x040fe200078e0223 */
[C---:B------:R-:W-:Y:S01]  /*16a0*/  LEA R4, P0, R21.reuse, R2, 0x1 ;  /* 0x0000000215047211 */ /* 0x040fe200078008ff */
[----:B------:R0:W4:Y:S03]  /*16b0*/  LDG.E.U16 R226, desc[UR60][R8.64] ;  /* 0x0000003c08e27981 */ /* 0x000126000c1e1500 */
[----:B------:R-:W-:Y:S01]  /*16c0*/  LEA.HI.X.SX32 R5, R21, R72, 0x1, P0 ;  /* 0x0000004815057211 */ /* 0x000fe200000f0eff */
[C---:B------:R-:W-:Y:S01]  /*16d0*/  IMAD R21, R174.reuse, 0x2, R17 ;  /* 0x00000002ae157824 */ /* 0x040fe200078e0211 */
[C---:B------:R-:W-:Y:S01]  /*16e0*/  LEA R10, P0, R19.reuse, R2, 0x1 ;  /* 0x00000002130a7211 */ /* 0x040fe200078008ff */
[----:B------:R0:W4:Y:S02]  /*16f0*/  LDG.E.U16 R225, desc[UR60][R14.64] ;  /* 0x0000003c0ee17981 */ /* 0x000124000c1e1500 */
[C---:B------:R-:W-:Y:S01]  /*1700*/  IMAD R31, R174.reuse, 0x2, R21 ;  /* 0x00000002ae1f7824 */ /* 0x040fe200078e0215 */
[----:B------:R-:W-:Y:S01]  /*1710*/  LEA.HI.X.SX32 R11, R19, R72, 0x1, P0 ;  /* 0x00000048130b7211 */ /* 0x000fe200000f0eff */
[----:B------:R0:W2:Y:S02]  /*1720*/  LDG.E.U16 R83, desc[UR60][R4.64] ;  /* 0x0000003c04537981 */ /* 0x0000a4000c1e1500 */
[C---:B------:R-:W-:Y:S01]  /*1730*/  IMAD R36, R174.reuse, 0x2, R31 ;  /* 0x00000002ae247824 */ /* 0x040fe200078e021f */
[C---:B------:R-:W-:Y:S01]  /*1740*/  LEA R6, P0, R3.reuse, R2, 0x1 ;  /* 0x0000000203067211 */ /* 0x040fe200078008ff */
[----:B------:R-:W4:Y:S02]  /*1750*/  LDG.E.U16 R224, desc[UR60][R10.64] ;  /* 0x0000003c0ae07981 */ /* 0x000f24000c1e1500 */
[----:B------:R-:W-:Y:S01]  /*1760*/  IMAD R19, R174, 0x2, R36 ;  /* 0x00000002ae137824 */ /* 0x000fe200078e0224 */
[----:B------:R-:W-:-:S02]  /*1770*/  LEA.HI.X.SX32 R7, R3, R72, 0x1, P0 ;  /* 0x0000004803077211 */ /* 0x000fc400000f0eff */
[C---:B-1----:R-:W-:Y:S02]  /*1780*/  LEA R12, P1, R25.reuse, R2, 0x1 ;  /* 0x00000002190c7211 */ /* 0x042fe400078208ff */
[----:B------:R-:W-:Y:S01]  /*1790*/  LEA R3, R174, R19, 0x1 ;  /* 0x00000013ae037211 */ /* 0x000fe200078e08ff */
[----:B------:R-:W4:Y:S01]  /*17a0*/  LDG.E.U16 R95, desc[UR60][R6.64] ;  /* 0x0000003c065f7981 */ /* 0x000f22000c1e1500 */
[----:B------:R-:W-:-:S03]  /*17b0*/  LEA.HI.X.SX32 R13, R25, R72, 0x1, P1 ;  /* 0x00000048190d7211 */ /* 0x000fc600008f0eff */
[C---:B------:R-:W-:Y:S01]  /*17c0*/  IMAD R25, R174.reuse, 0x2, R3 ;  /* 0x00000002ae197824 */ /* 0x040fe200078e0203 */
[-C--:B0-----:R-:W-:Y:S01]  /*17d0*/  LEA R8, P0, R23, R2.reuse, 0x1 ;  /* 0x0000000217087211 */ /* 0x081fe200078008ff */
[----:B------:R0:W4:Y:S02]  /*17e0*/  LDG.E.U16 R223, desc[UR60][R12.64] ;  /* 0x0000003c0cdf7981 */ /* 0x000124000c1e1500 */
[C---:B------:R-:W-:Y:S01]  /*17f0*/  IMAD R29, R174.reuse, 0x2, R25 ;  /* 0x00000002ae1d7824 */ /* 0x040fe200078e0219 */
[----:B------:R-:W-:Y:S02]  /*1800*/  LEA R14, P1, R27, R2, 0x1 ;  /* 0x000000021b0e7211 */ /* 0x000fe400078208ff */
        /* <DEDUP_REMOVED lines=8> */
[----:B------:R-:W4:Y:S01]  /*1890*/  LDG.E.U16 R221, desc[UR60][R14.64] ;  /* 0x0000003c0edd7981 */ /* 0x000f22000c1e1500 */
[-C--:B0-----:R-:W-:Y:S01]  /*18a0*/  LEA R12, P0, R21, R2.reuse, 0x1 ;  /* 0x00000002150c7211 */ /* 0x081fe200078008ff */
[----:B------:R-:W-:Y:S01]  /*18b0*/  IMAD R30, R174, 0x2, R49 ;  /* 0x00000002ae1e7824 */ /* 0x000fe200078e0231 */
[----:B------:R-:W-:Y:S01]  /*18c0*/  LEA R16, P1, R31, R2, 0x1 ;  /* 0x000000021f107211 */ /* 0x000fe200078208ff */
[----:B------:R0:W4:Y:S01]  /*18d0*/  LDG.E.U16 R108, desc[UR60][R4.64] ;  /* 0x0000003c046c7981 */ /* 0x000122000c1e1500 */
[----:B------:R-:W-:-:S02]  /*18e0*/  LEA.HI.X.SX32 R13, R21, R72, 0x1, P0 ;  /* 0x00000048150d7211 */ /* 0x000fc400000f0eff */
[C---:B------:R-:W-:Y:S02]  /*18f0*/  LEA R98, P0, R19.reuse, R2, 0x1 ;  /* 0x0000000213627211 */ /* 0x040fe400078008ff */
[----:B------:R-:W-:Y:S01]  /*1900*/  LEA R21, R174, R30, 0x1 ;  /* 0x0000001eae157211 */ /* 0x000fe200078e08ff */
[----:B------:R-:W4:Y:S01]  /*1910*/  LDG.E.U16 R220, desc[UR60][R12.64] ;  /* 0x0000003c0cdc7981 */ /* 0x000f22000c1e1500 */
[----:B------:R-:W-:-:S03]  /*1920*/  LEA.HI.X.SX32 R99, R19, R72, 0x1, P0 ;  /* 0x0000004813637211 */ /* 0x000fc600000f0eff */
[C---:B------:R-:W-:Y:S01]  /*1930*/  IMAD R19, R174.reuse, 0x2, R21 ;  /* 0x00000002ae137824 */ /* 0x040fe200078e0215 */
[----:B------:R-:W-:Y:S01]  /*1940*/  LEA.HI.X.SX32 R17, R31, R72, 0x1, P1 ;  /* 0x000000481f117211 */ /* 0x000fe200008f0eff */
[----:B------:R-:W4:Y:S02]  /*1950*/  LDG.E.U16 R98, desc[UR60][R98.64] ;  /* 0x0000003c62627981 */ /* 0x000f24000c1e1500 */
[C---:B------:R-:W-:Y:S01]  /*1960*/  IMAD R51, R174.reuse, 0x2, R19 ;  /* 0x00000002ae337824 */ /* 0x040fe200078e0213 */
[C---:B-1----:R-:W-:Y:S01]  /*1970*/  LEA R8, P0, R3.reuse, R2, 0x1 ;  /* 0x0000000203087211 */ /* 0x042fe200078008ff */
[----:B------:R1:W4:Y:S02]  /*1980*/  LDG.E.U16 R219, desc[UR60][R16.64] ;  /* 0x0000003c10db7981 */ /* 0x000324000c1e1500 */
[----:B------:R-:W-:Y:S01]  /*1990*/  IMAD R31, R174, 0x2, R51 ;  /* 0x00000002ae1f7824 */ /* 0x000fe200078e0233 */
[----:B------:R-:W-:-:S03]  /*19a0*/  LEA.HI.X.SX32 R9, R3, R72, 0x1, P0 ;  /* 0x0000004803097211 */ /* 0x000fc600000f0eff */
[C---:B------:R-:W-:Y:S01]  /*19b0*/  IMAD R3, R174.reuse, 0x2, R31 ;  /* 0x00000002ae037824 */ /* 0x040fe200078e021f */
[C---:B0-----:R-:W-:Y:S01]  /*19c0*/  LEA R4, P0, R23.reuse, R2, 0x1 ;  /* 0x0000000217047211 */ /* 0x041fe200078008ff */
[----:B------:R0:W4:Y:S02]  /*19d0*/  LDG.E.U16 R218, desc[UR60][R8.64] ;  /* 0x0000003c08da7981 */ /* 0x000124000c1e1500 */
[----:B-1----:R-:W-:Y:S01]  /*19e0*/  IMAD R17, R174, 0x2, R3 ;  /* 0x00000002ae117824 */ /* 0x002fe200078e0203 */
[----:B------:R-:W-:-:S03]  /*19f0*/  LEA.HI.X.SX32 R5, R23, R72, 0x1, P0 ;  /* 0x0000004817057211 */ /* 0x000fc600000f0eff */
[C---:B------:R-:W-:Y:S01]  /*1a00*/  IMAD R23, R174.reuse, 0x2, R17 ;  /* 0x00000002ae177824 */ /* 0x040fe200078e0211 */
[-C--:B------:R-:W-:Y:S01]  /*1a10*/  LEA R14, P0, R27, R2.reuse, 0x1 ;  /* 0x000000021b0e7211 */ /* 0x080fe200078008ff */
[----:B------:R-:W5:Y:S03]  /*1a20*/  LDG.E.U16 R82, desc[UR60][R4.64] ;  /* 0x0000003c04527981 */ /* 0x000f66000c1e1500 */
[C---:B------:R-:W-:Y:S02]  /*1a30*/  LEA R32, R174.reuse, R23, 0x1 ;  /* 0x00000017ae207211 */ /* 0x040fe400078e08ff */
[----:B------:R-:W-:Y:S02]  /*1a40*/  LEA R10, P1, R25, R2, 0x1 ;  /* 0x00000002190a7211 */ /* 0x000fe400078208ff */
[----:B------:R-:W-:Y:S01]  /*1a50*/  LEA.HI.X.SX32 R15, R27, R72, 0x1, P0 ;  /* 0x000000481b0f7211 */ /* 0x000fe200000f0eff */
[----:B------:R-:W-:Y:S01]  /*1a60*/  IMAD R27, R174, 0x2, R32 ;  /* 0x00000002ae1b7824 */ /* 0x000fe200078e0220 */
[----:B0-----:R-:W-:-:S02]  /*1a70*/  LEA R8, P0, R21, R2, 0x1 ;  /* 0x0000000215087211 */ /* 0x001fc400078008ff */
[----:B------:R-:W-:Y:S01]  /*1a80*/  LEA.HI.X.SX32 R11, R25, R72, 0x1, P1 ;  /* 0x00000048190b7211 */ /* 0x000fe200008f0eff */
[----:B------:R0:W4:Y:S01]  /*1a90*/  LDG.E.U16 R216, desc[UR60][R14.64] ;  /* 0x0000003c0ed87981 */ /* 0x000122000c1e1500 */
[----:B------:R-:W-:Y:S02]  /*1aa0*/  LEA R6, P1, R49, R2, 0x1 ;  /* 0x0000000231067211 */ /* 0x000fe400078208ff */
[-C--:B------:R-:W-:Y:S01]  /*1ab0*/  LEA.HI.X.SX32 R9, R21, R72.reuse, 0x1, P0 ;  /* 0x0000004815097211 */ /* 0x080fe200000f0eff */
[C---:B------:R-:W-:Y:S01]  /*1ac0*/  IMAD R21, R174.reuse, 0x2, R27 ;  /* 0x00000002ae157824 */ /* 0x040fe200078e021b */
[----:B------:R-:W-:Y:S01]  /*1ad0*/  LEA.HI.X.SX32 R7, R49, R72, 0x1, P1 ;  /* 0x0000004831077211 */ /* 0x000fe200008f0eff */
[----:B------:R1:W4:Y:S02]  /*1ae0*/  LDG.E.U16 R217, desc[UR60][R10.64] ;  /* 0x0000003c0ad97981 */ /* 0x000324000c1e1500 */
[C---:B------:R-:W-:Y:S01]  /*1af0*/  IMAD R49, R174.reuse, 0x2, R21 ;  /* 0x00000002ae317824 */ /* 0x040fe200078e0215 */
[C---:B------:R-:W-:Y:S01]  /*1b00*/  LEA R12, P0, R19.reuse, R2, 0x1 ;  /* 0x00000002130c7211 */ /* 0x040fe200078008ff */
[----:B------:R1:W4:Y:S02]  /*1b10*/  LDG.E.U16 R215, desc[UR60][R6.64] ;  /* 0x0000003c06d77981 */ /* 0x000324000c1e1500 */
[C---:B------:R-:W-:Y:S01]  /*1b20*/  IMAD R25, R174.reuse, 0x2, R49 ;  /* 0x00000002ae197824 */ /* 0x040fe200078e0231 */
[----:B------:R-:W-:Y:S01]  /*1b30*/  LEA.HI.X.SX32 R13, R19, R72, 0x1, P0 ;  /* 0x00000048130d7211 */ /* 0x000fe200000f0eff */
[----:B------:R-:W4:Y:S01]  /*1b40*/  LDG.E.U16 R93, desc[UR60][R8.64] ;  /* 0x0000003c085d7981 */ /* 0x000f22000c1e1500 */
[-C--:B------:R-:W-:Y:S01]  /*1b50*/  LEA R102, P0, R3, R2.reuse, 0x1 ;  /* 0x0000000203667211 */ /* 0x080fe200078008ff */
[C---:B0-----:R-:W-:Y:S01]  /*1b60*/  IMAD R15, R174.reuse, 0x2, R25 ;  /* 0x00000002ae0f7824 */ /* 0x041fe200078e0219 */
[----:B-1----:R-:W-:Y:S01]  /*1b70*/  LEA R10, P1, R51, R2, 0x1 ;  /* 0x00000002330a7211 */ /* 0x002fe200078208ff */
[----:B------:R0:W4:Y:S01]  /*1b80*/  LDG.E.U16 R214, desc[UR60][R12.64] ;  /* 0x0000003c0cd67981 */ /* 0x000122000c1e1500 */
[-C--:B------:R-:W-:Y:S01]  /*1b90*/  LEA.HI.X.SX32 R103, R3, R72.reuse, 0x1, P0 ;  /* 0x0000004803677211 */ /* 0x080fe200000f0eff */
[----:B------:R-:W-:Y:S01]  /*1ba0*/  IMAD R3, R174, 0x2, R15 ;  /* 0x00000002ae037824 */ /* 0x000fe200078e020f */
[----:B------:R-:W-:-:S02]  /*1bb0*/  LEA.HI.X.SX32 R11, R51, R72, 0x1, P1 ;  /* 0x00000048330b7211 */ /* 0x000fc400008f0eff */
[----:B------:R-:W-:Y:S01]  /*1bc0*/  LEA R6, P0, R17, R2, 0x1 ;  /* 0x0000000211067211 */ /* 0x000fe200078008ff */
[----:B------:R-:W4:Y:S01]  /*1bd0*/  LDG.E.U16 R102, desc[UR60][R102.64] ;  /* 0x0000003c66667981 */ /* 0x000f22000c1e1500 */
[----:B------:R-:W-:-:S03]  /*1be0*/  LEA R19, R174, R3, 0x1 ;  /* 0x00000003ae137211 */ /* 0x000fc600078e08ff */
[----:B------:R1:W4:Y:S02]  /*1bf0*/  LDG.E.U16 R213, desc[UR60][R10.64] ;  /* 0x0000003c0ad57981 */ /* 0x000324000c1e1500 */
[----:B------:R-:W-:-:S04]  /*1c00*/  IMAD R26, R174, 0x2, R19 ;  /* 0x00000002ae1a7824 */ /* 0x000fc800078e0213 */
[----:B0-----:R-:W-:Y:S01]  /*1c10*/  IMAD R13, R174, 0x2, R26 ;  /* 0x00000002ae0d7824 */ /* 0x001fe200078e021a */
[----:B------:R-:W-:-:S03]  /*1c20*/  LEA.HI.X.SX32 R7, R17, R72, 0x1, P0 ;  /* 0x0000004811077211 */ /* 0x000fc600000f0eff */
[C---:B-1----:R-:W-:Y:S01]  /*1c30*/  IMAD R11, R174.reuse, 0x2, R13 ;  /* 0x00000002ae0b7824 */ /* 0x042fe200078e020d */
[C---:B------:R-:W-:Y:S01]  /*1c40*/  LEA R8, P0, R27.reuse, R2, 0x1 ;  /* 0x000000021b087211 */ /* 0x040fe200078008ff */
[----:B------:R0:W4:Y:S02]  /*1c50*/  LDG.E.U16 R212, desc[UR60][R6.64] ;  /* 0x0000003c06d47981 */ /* 0x000124000c1e1500 */
[C---:B------:R-:W-:Y:S01]  /*1c60*/  IMAD R17, R174.reuse, 0x2, R11 ;  /* 0x00000002ae117824 */ /* 0x040fe200078e020b */
[----:B------:R-:W-:Y:S02]  /*1c70*/  LEA.HI.X.SX32 R9, R27, R72, 0x1, P0 ;  /* 0x000000481b097211 */ /* 0x000fe400000f0eff */
[-C--:B------:R-:W-:Y:S01]  /*1c80*/  LEA R4, P1, R23, R2.reuse, 0x1 ;  /* 0x0000000217047211 */ /* 0x080fe200078208ff */
[----:B------:R-:W-:Y:S02]  /*1c90*/  IMAD R27, R174, 0x2, R17 ;  /* 0x00000002ae1b7824 */ /* 0x000fe400078e0211 */
[----:B------:R1:W4:Y:S01]  /*1ca0*/  LDG.E.U16 R99, desc[UR60][R8.64] ;  /* 0x0000003c08637981 */ /* 0x000322000c1e1500 */
[----:B0-----:R-:W-:-:S02]  /*1cb0*/  LEA R6, P0, R21, R2, 0x1 ;  /* 0x0000000215067211 */ /* 0x001fc400078008ff */
[-C--:B------:R-:W-:Y:S01]  /*1cc0*/  LEA.HI.X.SX32 R5, R23, R72.reuse, 0x1, P1 ;  /* 0x0000004817057211 */ /* 0x080fe200008f0eff */
[----:B------:R-:W-:Y:S01]  /*1cd0*/  IMAD R23, R174, 0x2, R27 ;  /* 0x00000002ae177824 */ /* 0x000fe200078e021b */
[----:B------:R-:W-:-:S03]  /*1ce0*/  LEA.HI.X.SX32 R7, R21, R72, 0x1, P0 ;  /* 0x0000004815077211 */ /* 0x000fc600000f0eff */
[----:B------:R0:W4:Y:S01]  /*1cf0*/  LDG.E.U16 R211, desc[UR60][R4.64] ;  /* 0x0000003c04d37981 */ /* 0x000122000c1e1500 */
[----:B-1----:R-:W-:-:S03]  /*1d00*/  LEA R8, P0, R15, R2, 0x1 ;  /* 0x000000020f087211 */ /* 0x002fc600078008ff */
[----:B------:R1:W4:Y:S01]  /*1d10*/  LDG.E.U16 R210, desc[UR60][R6.64] ;  /* 0x0000003c06d27981 */ /* 0x000322000c1e1500 */
[----:B------:R-:W-:Y:S02]  /*1d20*/  LEA.HI.X.SX32 R9, R15, R72, 0x1, P0 ;  /* 0x000000480f097211 */ /* 0x000fe400000f0eff */
[C---:B------:R-:W-:Y:S02]  /*1d30*/  LEA R15, R174.reuse, R23, 0x1 ;  /* 0x00000017ae0f7211 */ /* 0x040fe400078e08ff */
[C---:B0-----:R-:W-:Y:S01]  /*1d40*/  LEA R4, P1, R49.reuse, R2, 0x1 ;  /* 0x0000000231047211 */ /* 0x041fe200078208ff */
[----:B------:R0:W3:Y:S03]  /*1d50*/  LDG.E.U16 R81, desc[UR60][R8.64] ;  /* 0x0000003c08517981 */ /* 0x0000e6000c1e1500 */
[----:B------:R-:W-:Y:S01]  /*1d60*/  LEA.HI.X.SX32 R5, R49, R72, 0x1, P1 ;  /* 0x0000004831057211 */ /* 0x000fe200008f0eff */
[----:B------:R-:W-:Y:S01]  /*1d70*/  IMAD R49, R174, 0x2, R15 ;  /* 0x00000002ae317824 */ /* 0x000fe200078e020f */
[----:B-1----:R-:W-:-:S03]  /*1d80*/  LEA R6, P0, R3, R2, 0x1 ;  /* 0x0000000203067211 */ /* 0x002fc600078008ff */
[C---:B------:R-:W-:Y:S01]  /*1d90*/  IMAD R28, R174.reuse, 0x2, R49 ;  /* 0x00000002ae1c7824 */ /* 0x040fe200078e0231 */
[----:B------:R-:W-:Y:S01]  /*1da0*/  LEA.HI.X.SX32 R7, R3, R72, 0x1, P0 ;  /* 0x0000004803077211 */ /* 0x000fe200000f0eff */
[----:B------:R1:W4:Y:S01]  /*1db0*/  LDG.E.U16 R209, desc[UR60][R4.64] ;  /* 0x0000003c04d17981 */ /* 0x000322000c1e1500 */
[C---:B0-----:R-:W-:Y:S01]  /*1dc0*/  LEA R8, P0, R13.reuse, R2, 0x1 ;  /* 0x000000020d087211 */ /* 0x041fe200078008ff */
[C---:B------:R-:W-:Y:S02]  /*1dd0*/  IMAD R3, R174.reuse, 0x2, R28 ;  /* 0x00000002ae037824 */ /* 0x040fe400078e021c */
[----:B------:R0:W4:Y:S01]  /*1de0*/  LDG.E.U16 R208, desc[UR60][R6.64] ;  /* 0x0000003c06d07981 */ /* 0x000122000c1e1500 */
[----:B------:R-:W-:Y:S01]  /*1df0*/  LEA.HI.X.SX32 R9, R13, R72, 0x1, P0 ;  /* 0x000000480d097211 */ /* 0x000fe200000f0eff */
[----:B------:R-:W-:Y:S01]  /*1e00*/  IMAD R13, R174, 0x2, R3 ;  /* 0x00000002ae0d7824 */ /* 0x000fe200078e0203 */
[----:B-1----:R-:W-:-:S03]  /*1e10*/  LEA R4, P1, R19, R2, 0x1 ;  /* 0x0000000213047211 */ /* 0x002fc600078208ff */
[----:B------:R-:W4:Y:S01]  /*1e20*/  LDG.E.U16 R88, desc[UR60][R8.64] ;  /* 0x0000003c08587981 */ /* 0x000f22000c1e1500 */
[----:B------:R-:W-:Y:S01]  /*1e30*/  LEA.HI.X.SX32 R5, R19, R72, 0x1, P1 ;  /* 0x0000004813057211 */ /* 0x000fe200008f0eff */
[----:B------:R-:W-:Y:S01]  /*1e40*/  IMAD R19, R174, 0x2, R13 ;  /* 0x00000002ae137824 */ /* 0x000fe200078e020d */
[----:B0-----:R-:W-:-:S03]  /*1e50*/  LEA R6, P0, R11, R2, 0x1 ;  /* 0x000000020b067211 */ /* 0x001fc600078008ff */
[----:B------:R-:W-:Y:S01]  /*1e60*/  IMAD R21, R174, 0x2, R19 ;  /* 0x00000002ae157824 */ /* 0x000fe200078e0213 */
[----:B------:R0:W4:Y:S01]  /*1e70*/  LDG.E.U16 R207, desc[UR60][R4.64] ;  /* 0x0000003c04cf7981 */ /* 0x000122000c1e1500 */
[----:B------:R-:W-:-:S03]  /*1e80*/  LEA.HI.X.SX32 R7, R11, R72, 0x1, P0 ;  /* 0x000000480b077211 */ /* 0x000fc600000f0eff */
[C---:B------:R-:W-:Y:S02]  /*1e90*/  LEA R11, R174.reuse, R21, 0x1 ;  /* 0x00000015ae0b7211 */ /* 0x040fe400078e08ff */
[-C--:B0-----:R-:W-:Y:S01]  /*1ea0*/  LEA R4, P1, R17, R2.reuse, 0x1 ;  /* 0x0000000211047211 */ /* 0x081fe200078208ff */
[----:B------:R0:W4:Y:S01]  /*1eb0*/  LDG.E.U16 R206, desc[UR60][R6.64] ;  /* 0x0000003c06ce7981 */ /* 0x000122000c1e1500 */
[----:B------:R-:W-:Y:S02]  /*1ec0*/  LEA R110, P0, R23, R2, 0x1 ;  /* 0x00000002176e7211 */ /* 0x000fe400078008ff */
[-C--:B------:R-:W-:Y:S01]  /*1ed0*/  LEA.HI.X.SX32 R5, R17, R72.reuse, 0x1, P1 ;  /* 0x0000004811057211 */ /* 0x080fe200008f0eff */
[----:B------:R-:W-:Y:S01]  /*1ee0*/  IMAD R17, R174, 0x2, R11 ;  /* 0x00000002ae117824 */ /* 0x000fe200078e020b */
[----:B------:R-:W-:-:S03]  /*1ef0*/  LEA.HI.X.SX32 R111, R23, R72, 0x1, P0 ;  /* 0x00000048176f7211 */ /* 0x000fc600000f0eff */
[C---:B------:R-:W-:Y:S01]  /*1f00*/  IMAD R51, R174.reuse, 0x2, R17 ;  /* 0x00000002ae337824 */ /* 0x040fe200078e0211 */
[----:B------:R1:W4:Y:S01]  /*1f10*/  LDG.E.U16 R205, desc[UR60][R4.64] ;  /* 0x0000003c04cd7981 */ /* 0x000322000c1e1500 */
[C---:B0-----:R-:W-:Y:S02]  /*1f20*/  LEA R6, P0, R15.reuse, R2, 0x1 ;  /* 0x000000020f067211 */ /* 0x041fe400078008ff */
[C---:B------:R-:W-:Y:S01]  /*1f30*/  IMAD R22, R174.reuse, 0x2, R51 ;  /* 0x00000002ae167824 */ /* 0x040fe200078e0233 */
[----:B------:R-:W4:Y:S01]  /*1f40*/  LDG.E.U16 R110, desc[UR60][R110.64] ;  /* 0x0000003c6e6e7981 */ /* 0x000f22000c1e1500 */
[----:B------:R-:W-:Y:S02]  /*1f50*/  LEA.HI.X.SX32 R7, R15, R72, 0x1, P0 ;  /* 0x000000480f077211 */ /* 0x000fe400000f0eff */
[-C--:B------:R-:W-:Y:S01]  /*1f60*/  LEA R100, P0, R3, R2.reuse, 0x1 ;  /* 0x0000000203647211 */ /* 0x080fe200078008ff */
[C---:B------:R-:W-:Y:S01]  /*1f70*/  IMAD R15, R174.reuse, 0x2, R22 ;  /* 0x00000002ae0f7824 */ /* 0x040fe200078e0216 */
[----:B-1----:R-:W-:Y:S01]  /*1f80*/  LEA R4, P1, R49, R2, 0x1 ;  /* 0x0000000231047211 */ /* 0x002fe200078208ff */
[----:B------:R0:W4:Y:S01]  /*1f90*/  LDG.E.U16 R204, desc[UR60][R6.64] ;  /* 0x0000003c06cc7981 */ /* 0x000122000c1e1500 */
[-C--:B------:R-:W-:Y:S01]  /*1fa0*/  LEA.HI.X.SX32 R101, R3, R72.reuse, 0x1, P0 ;  /* 0x0000004803657211 */ /* 0x080fe200000f0eff */
[----:B------:R-:W-:Y:S01]  /*1fb0*/  IMAD R3, R174, 0x2, R15 ;  /* 0x00000002ae037824 */ /* 0x000fe200078e020f */
[----:B------:R-:W-:-:S03]  /*1fc0*/  LEA.HI.X.SX32 R5, R49, R72, 0x1, P1 ;  /* 0x0000004831057211 */ /* 0x000fc600008f0eff */
[----:B------:R-:W-:Y:S01]  /*1fd0*/  IMAD R49, R174, 0x2, R3 ;  /* 0x00000002ae317824 */ /* 0x000fe200078e0203 */
[----:B------:R-:W4:Y:S01]  /*1fe0*/  LDG.E.U16 R100, desc[UR60][R100.64] ;  /* 0x0000003c64647981 */ /* 0x000f22000c1e1500 */
[----:B0-----:R-:W-:-:S03]  /*1ff0*/  LEA R6, P0, R13, R2, 0x1 ;  /* 0x000000020d067211 */ /* 0x001fc600078008ff */
[----:B------:R0:W4:Y:S01]  /*2000*/  LDG.E.U16 R203, desc[UR60][R4.64] ;  /* 0x0000003c04cb7981 */ /* 0x000122000c1e1500 */
[C---:B------:R-:W-:Y:S02]  /*2010*/  LEA R23, R174.reuse, R49, 0x1 ;  /* 0x00000031ae177211 */ /* 0x040fe400078e08ff */
[----:B------:R-:W-:Y:S02]  /*2020*/  LEA.HI.X.SX32 R7, R13, R72, 0x1, P0 ;  /* 0x000000480d077211 */ /* 0x000fe400000f0eff */
[-C--:B------:R-:W-:Y:S01]  /*2030*/  LEA R8, P0, R11, R2.reuse, 0x1 ;  /* 0x000000020b087211 */ /* 0x080fe200078008ff */
[C---:B------:R-:W-:Y:S02]  /*2040*/  IMAD R13, R174.reuse, 0x2, R23 ;  /* 0x00000002ae0d7824 */ /* 0x040fe400078e0217 */
[----:B------:R1:W4:Y:S01]  /*2050*/  LDG.E.U16 R202, desc[UR60][R6.64] ;  /* 0x0000003c06ca7981 */ /* 0x000322000c1e1500 */
[----:B0-----:R-:W-:Y:S02]  /*2060*/  LEA R4, P1, R19, R2, 0x1 ;  /* 0x0000000213047211 */ /* 0x001fe400078208ff */
[-C--:B------:R-:W-:Y:S01]  /*2070*/  LEA.HI.X.SX32 R9, R11, R72.reuse, 0x1, P0 ;  /* 0x000000480b097211 */ /* 0x080fe200000f0eff */
[----:B------:R-:W-:Y:S01]  /*2080*/  IMAD R11, R174, 0x2, R13 ;  /* 0x00000002ae0b7824 */ /* 0x000fe200078e020d */
[----:B------:R-:W-:-:S03]  /*2090*/  LEA.HI.X.SX32 R5, R19, R72, 0x1, P1 ;  /* 0x0000004813057211 */ /* 0x000fc600008f0eff */
[C---:B------:R-:W-:Y:S01]  /*20a0*/  IMAD R19, R174.reuse, 0x2, R11 ;  /* 0x00000002ae137824 */ /* 0x040fe200078e020b */
[C---:B-1----:R-:W-:Y:S01]  /*20b0*/  LEA R6, P0, R17.reuse, R2, 0x1 ;  /* 0x0000000211067211 */ /* 0x042fe200078008ff */
[----:B------:R0:W4:Y:S02]  /*20c0*/  LDG.E.U16 R201, desc[UR60][R4.64] ;  /* 0x0000003c04c97981 */ /* 0x000124000c1e1500 */
[----:B------:R-:W-:Y:S01]  /*20d0*/  IMAD R24, R174, 0x2, R19 ;  /* 0x00000002ae187824 */ /* 0x000fe200078e0213 */
[----:B------:R-:W-:Y:S01]  /*20e0*/  LEA.HI.X.SX32 R7, R17, R72, 0x1, P0 ;  /* 0x0000004811077211 */ /* 0x000fe200000f0eff */
[----:B------:R1:W4:Y:S04]  /*20f0*/  LDG.E.U16 R85, desc[UR60][R8.64] ;  /* 0x0000003c08557981 */ /* 0x000328000c1e1500 */
[----:B------:R1:W4:Y:S01]  /*2100*/  LDG.E.U16 R200, desc[UR60][R6.64] ;  /* 0x0000003c06c87981 */ /* 0x000322000c1e1500 */
[----:B0-----:R-:W-:-:S04]  /*2110*/  LEA R4, P1, R51, R2, 0x1 ;  /* 0x0000000233047211 */ /* 0x001fc800078208ff */
[----:B------:R-:W-:Y:S01]  /*2120*/  LEA.HI.X.SX32 R5, R51, R72, 0x1, P1 ;  /* 0x0000004833057211 */ /* 0x000fe200008f0eff */
[----:B------:R-:W-:Y:S01]  /*2130*/  IMAD R51, R174, 0x2, R24 ;  /* 0x00000002ae337824 */ /* 0x000fe200078e0218 */
[----:B-1----:R-:W-:-:S03]  /*2140*/  LEA R8, P0, R15, R2, 0x1 ;  /* 0x000000020f087211 */ /* 0x002fc600078008ff */
[----:B------:R0:W4:Y:S01]  /*2150*/  LDG.E.U16 R199, desc[UR60][R4.64] ;  /* 0x0000003c04c77981 */ /* 0x000122000c1e1500 */
[----:B------:R-:W-:Y:S01]  /*2160*/  LEA.HI.X.SX32 R9, R15, R72, 0x1, P0 ;  /* 0x000000480f097211 */ /* 0x000fe200000f0eff */
[----:B------:R-:W-:Y:S01]  /*2170*/  IMAD R15, R174, 0x2, R51 ;  /* 0x00000002ae0f7824 */ /* 0x000fe200078e0233 */
[----:B------:R-:W-:-:S03]  /*2180*/  LEA R6, P0, R3, R2, 0x1 ;  /* 0x0000000203067211 */ /* 0x000fc600078008ff */
[----:B------:R1:W4:Y:S01]  /*2190*/  LDG.E.U16 R103, desc[UR60][R8.64] ;  /* 0x0000003c08677981 */ /* 0x000322000c1e1500 */
[----:B------:R-:W-:Y:S02]  /*21a0*/  LEA R53, R174, R15, 0x1 ;  /* 0x0000000fae357211 */ /* 0x000fe400078e08ff */
[----:B------:R-:W-:-:S03]  /*21b0*/  LEA.HI.X.SX32 R7, R3, R72, 0x1, P0 ;  /* 0x0000004803077211 */ /* 0x000fc600000f0eff */
[C---:B------:R-:W-:Y:S01]  /*21c0*/  IMAD R17, R174.reuse, 0x2, R53 ;  /* 0x00000002ae117824 */ /* 0x040fe200078e0235 */
[-C--:B0-----:R-:W-:Y:S01]  /*21d0*/  LEA R4, P1, R49, R2.reuse, 0x1 ;  /* 0x0000000231047211 */ /* 0x081fe200078208ff */
[----:B------:R0:W4:Y:S01]  /*21e0*/  LDG.E.U16 R198, desc[UR60][R6.64] ;  /* 0x0000003c06c67981 */ /* 0x000122000c1e1500 */
[----:B-1----:R-:W-:Y:S01]  /*21f0*/  LEA R8, P0, R13, R2, 0x1 ;  /* 0x000000020d087211 */ /* 0x002fe200078008ff */
[----:B------:R-:W-:-:S03]  /*2200*/  IMAD R3, R174, 0x2, R17 ;  /* 0x00000002ae037824 */ /* 0x000fc600078e0211 */
        /* <DEDUP_REMOVED lines=9> */
[----:B------:R-:W-:Y:S02]  /*22a0*/  IMAD R11, R174, 0x2, R18 ;  /* 0x00000002ae0b7824 */ /* 0x000fe400078e0212 */
[----:B------:R2:W4:Y:S01]  /*22b0*/  LDG.E.U16 R196, desc[UR60][R6.64] ;  /* 0x0000003c06c47981 */ /* 0x000522000c1e1500 */
[----:B0-----:R-:W-:-:S04]  /*22c0*/  LEA R8, P0, R51, R2, 0x1 ;  /* 0x0000000233087211 */ /* 0x001fc800078008ff */
[----:B------:R-:W-:Y:S02]  /*22d0*/  LEA.HI.X.SX32 R9, R51, R72, 0x1, P0 ;  /* 0x0000004833097211 */ /* 0x000fe400000f0eff */
[C---:B------:R-:W-:Y:S02]  /*22e0*/  LEA R51, R174.reuse, R11, 0x1 ;  /* 0x0000000bae337211 */ /* 0x040fe400078e08ff */
[-C--:B-1----:R-:W-:Y:S01]  /*22f0*/  LEA R4, P1, R19, R2.reuse, 0x1 ;  /* 0x0000000213047211 */ /* 0x082fe200078208ff */
[----:B------:R0:W4:Y:S02]  /*2300*/  LDG.E.U16 R101, desc[UR60][R8.64] ;  /* 0x0000003c08657981 */ /* 0x000124000c1e1500 */
[C---:B------:R-:W-:Y:S01]  /*2310*/  IMAD R55, R174.reuse, 0x2, R51 ;  /* 0x00000002ae377824 */ /* 0x040fe200078e0233 */
[----:B--2---:R-:W-:Y:S02]  /*2320*/  LEA R6, P0, R15, R2, 0x1 ;  /* 0x000000020f067211 */ /* 0x004fe400078008ff */
[-C--:B------:R-:W-:Y:S01]  /*2330*/  LEA.HI.X.SX32 R5, R19, R72.reuse, 0x1, P1 ;  /* 0x0000004813057211 */ /* 0x080fe200008f0eff */
[----:B------:R-:W-:Y:S01]  /*2340*/  IMAD R19, R174, 0x2, R55 ;  /* 0x00000002ae137824 */ /* 0x000fe200078e0237 */
[----:B------:R-:W-:-:S02]  /*2350*/  LEA.HI.X.SX32 R7, R15, R72, 0x1, P0 ;  /* 0x000000480f077211 */ /* 0x000fc400000f0eff */
[C---:B0-----:R-:W-:Y:S01]  /*2360*/  LEA R8, P0, R3.reuse, R2, 0x1 ;  /* 0x0000000203087211 */ /* 0x041fe200078008ff */
[C---:B------:R-:W-:Y:S01]  /*2370*/  IMAD R15, R174.reuse, 0x2, R19 ;  /* 0x00000002ae0f7824 */ /* 0x040fe200078e0213 */
[----:B------:R0:W2:Y:S02]  /*2380*/  LDG.E.U16 R195, desc[UR60][R4.64] ;  /* 0x0000003c04c37981 */ /* 0x0000a4000c1e1500 */
[----:B------:R-:W-:Y:S01]  /*2390*/  LEA.HI.X.SX32 R9, R3, R72, 0x1, P0 ;  /* 0x0000004803097211 */ /* 0x000fe200000f0eff */
[----:B------:R-:W-:Y:S01]  /*23a0*/  IMAD R3, R174, 0x2, R15 ;  /* 0x00000002ae037824 */ /* 0x000fe200078e020f */
[----:B------:R1:W2:Y:S04]  /*23b0*/  LDG.E.U16 R194, desc[UR60][R6.64] ;  /* 0x0000003c06c27981 */ /* 0x0002a8000c1e1500 */
[----:B------:R-:W2:Y:S01]  /*23c0*/  LDG.E.U16 R84, desc[UR60][R8.64] ;  /* 0x0000003c08547981 */ /* 0x000ea2000c1e1500 */
[----:B0-----:R-:W-:-:S04]  /*23d0*/  LEA R4, P1, R53, R2, 0x1 ;  /* 0x0000000235047211 */ /* 0x001fc800078208ff */
[----:B------:R-:W-:Y:S01]  /*23e0*/  LEA.HI.X.SX32 R5, R53, R72, 0x1, P1 ;  /* 0x0000004835057211 */ /* 0x000fe200008f0eff */
[----:B------:R-:W-:Y:S01]  /*23f0*/  IMAD R53, R174, 0x2, R3 ;  /* 0x00000002ae357824 */ /* 0x000fe200078e0203 */
[----:B-1----:R-:W-:-:S03]  /*2400*/  LEA R6, P0, R13, R2, 0x1 ;  /* 0x000000020d067211 */ /* 0x002fc600078008ff */
[----:B------:R0:W2:Y:S01]  /*2410*/  LDG.E.U16 R193, desc[UR60][R4.64] ;  /* 0x0000003c04c17981 */ /* 0x0000a2000c1e1500 */
[----:B------:R-:W-:Y:S01]  /*2420*/  IMAD R20, R174, 0x2, R53 ;  /* 0x00000002ae147824 */ /* 0x000fe200078e0235 */
[----:B------:R-:W-:Y:S02]  /*2430*/  LEA.HI.X.SX32 R7, R13, R72, 0x1, P0 ;  /* 0x000000480d077211 */ /* 0x000fe400000f0eff */
[----:B------:R-:W-:-:S03]  /*2440*/  LEA R114, P0, R11, R2, 0x1 ;  /* 0x000000020b727211 */ /* 0x000fc600078008ff */
[----:B------:R1:W2:Y:S01]  /*2450*/  LDG.E.U16 R192, desc[UR60][R6.64] ;  /* 0x0000003c06c07981 */ /* 0x0002a2000c1e1500 */
[----:B0-----:R-:W-:-:S04]  /*2460*/  LEA R4, P1, R49, R2, 0x1 ;  /* 0x0000000231047211 */ /* 0x001fc800078208ff */
[----:B------:R-:W-:Y:S02]  /*2470*/  LEA.HI.X.SX32 R5, R49, R72, 0x1, P1 ;  /* 0x0000004831057211 */ /* 0x000fe400008f0eff */
[C---:B------:R-:W-:Y:S02]  /*2480*/  LEA R49, R174.reuse, R20, 0x1 ;  /* 0x00000014ae317211 */ /* 0x040fe400078e08ff */
[----:B------:R-:W-:Y:S01]  /*2490*/  LEA.HI.X.SX32 R115, R11, R72, 0x1, P0 ;  /* 0x000000480b737211 */ /* 0x000fe200000f0eff */
[----:B------:R0:W2:Y:S02]  /*24a0*/  LDG.E.U16 R175, desc[UR60][R4.64] ;  /* 0x0000003c04af7981 */ /* 0x0000a4000c1e1500 */
[C---:B------:R-:W-:Y:S01]  /*24b0*/  IMAD R11, R174.reuse, 0x2, R49 ;  /* 0x00000002ae0b7824 */ /* 0x040fe200078e0231 */
[C---:B-1----:R-:W-:Y:S01]  /*24c0*/  LEA R6, P0, R51.reuse, R2, 0x1 ;  /* 0x0000000233067211 */ /* 0x042fe200078008ff */
[----:B------:R-:W2:Y:S02]  /*24d0*/  LDG.E.U16 R114, desc[UR60][R114.64] ;  /* 0x0000003c72727981 */ /* 0x000ea4000c1e1500 */
[----:B------:R-:W-:Y:S01]  /*24e0*/  IMAD R57, R174, 0x2, R11 ;  /* 0x00000002ae397824 */ /* 0x000fe200078e020b */
[----:B------:R-:W-:-:S03]  /*24f0*/  LEA.HI.X.SX32 R7, R51, R72, 0x1, P0 ;  /* 0x0000004833077211 */ /* 0x000fc600000f0eff */
[C---:B------:R-:W-:Y:S01]  /*2500*/  IMAD R13, R174.reuse, 0x2, R57 ;  /* 0x00000002ae0d7824 */ /* 0x040fe200078e0239 */
[C---:B0-----:R-:W-:Y:S01]  /*2510*/  LEA R4, P1, R55.reuse, R2, 0x1 ;  /* 0x0000000237047211 */ /* 0x041fe200078208ff */
[----:B------:R0:W2:Y:S02]  /*2520*/  LDG.E.U16 R71, desc[UR60][R6.64] ;  /* 0x0000003c06477981 */ /* 0x0000a4000c1e1500 */
[----:B------:R-:W-:Y:S01]  /*2530*/  IMAD R51, R174, 0x2, R13 ;  /* 0x00000002ae337824 */ /* 0x000fe200078e020d */
[----:B------:R-:W-:-:S03]  /*2540*/  LEA.HI.X.SX32 R5, R55, R72, 0x1, P1 ;  /* 0x0000004837057211 */ /* 0x000fc600008f0eff */
[C---:B------:R-:W-:Y:S01]  /*2550*/  IMAD R55, R174.reuse, 0x2, R51 ;  /* 0x00000002ae377824 */ /* 0x040fe200078e0233 */
[C---:B------:R-:W-:Y:S01]  /*2560*/  LEA R8, P0, R15.reuse, R2, 0x1 ;  /* 0x000000020f087211 */ /* 0x040fe200078008ff */
[----:B------:R1:W2:Y:S02]  /*2570*/  LDG.E.U16 R59, desc[UR60][R4.64] ;  /* 0x0000003c043b7981 */ /* 0x0002a4000c1e1500 */
[C---:B------:R-:W-:Y:S01]  /*2580*/  IMAD R61, R174.reuse, 0x2, R55 ;  /* 0x00000002ae3d7824 */ /* 0x040fe200078e0237 */
[----:B------:R-:W-:Y:S02]  /*2590*/  LEA.HI.X.SX32 R9, R15, R72, 0x1, P0 ;  /* 0x000000480f097211 */ /* 0x000fe400000f0eff */
[C---:B0-----:R-:W-:Y:S02]  /*25a0*/  LEA R6, P0, R3.reuse, R2, 0x1 ;  /* 0x0000000203067211 */ /* 0x041fe400078008ff */
[----:B------:R-:W-:Y:S01]  /*25b0*/  LEA R14, R174, R61, 0x1 ;  /* 0x0000003dae0e7211 */ /* 0x000fe200078e08ff */
[----:B------:R-:W2:Y:S01]  /*25c0*/  LDG.E.U16 R115, desc[UR60][R8.64] ;  /* 0x0000003c08737981 */ /* 0x000ea2000c1e1500 */
[----:B------:R-:W-:-:S02]  /*25d0*/  LEA.HI.X.SX32 R7, R3, R72, 0x1, P0 ;  /* 0x0000004803077211 */ /* 0x000fc400000f0eff */
[-C--:B------:R-:W-:Y:S01]  /*25e0*/  LEA R116, P0, R49, R2.reuse, 0x1 ;  /* 0x0000000231747211 */ /* 0x080fe200078008ff */
[C---:B------:R-:W-:Y:S01]  /*25f0*/  IMAD R3, R174.reuse, 0x2, R14 ;  /* 0x00000002ae037824 */ /* 0x040fe200078e020e */
[----:B-1----:R-:W-:Y:S01]  /*2600*/  LEA R4, P1, R53, R2, 0x1 ;  /* 0x0000000235047211 */ /* 0x002fe200078208ff */
[----:B------:R0:W2:Y:S01]  /*2610*/  LDG.E.U16 R70, desc[UR60][R6.64] ;  /* 0x0000003c06467981 */ /* 0x0000a2000c1e1500 */
[-C--:B------:R-:W-:Y:S01]  /*2620*/  LEA.HI.X.SX32 R117, R49, R72.reuse, 0x1, P0 ;  /* 0x0000004831757211 */ /* 0x080fe200000f0eff */
[----:B------:R-:W-:Y:S01]  /*2630*/  IMAD R49, R174, 0x2, R3 ;  /* 0x00000002ae317824 */ /* 0x000fe200078e0203 */
[----:B------:R-:W-:-:S03]  /*2640*/  LEA.HI.X.SX32 R5, R53, R72, 0x1, P1 ;  /* 0x0000004835057211 */ /* 0x000fc600008f0eff */
[C---:B------:R-:W-:Y:S01]  /*2650*/  IMAD R53, R174.reuse, 0x2, R49 ;  /* 0x00000002ae357824 */ /* 0x040fe200078e0231 */
[----:B------:R-:W2:Y:S01]  /*2660*/  LDG.E.U16 R116, desc[UR60][R116.64] ;  /* 0x0000003c74747981 */ /* 0x000ea2000c1e1500 */
[C---:B0-----:R-:W-:Y:S02]  /*2670*/  LEA R6, P0, R11.reuse, R2, 0x1 ;  /* 0x000000020b067211 */ /* 0x041fe400078008ff */
[C---:B------:R-:W-:Y:S01]  /*2680*/  IMAD R15, R174.reuse, 0x2, R53 ;  /* 0x00000002ae0f7824 */ /* 0x040fe200078e0235 */
[----:B------:R0:W2:Y:S01]  /*2690*/  LDG.E.U16 R58, desc[UR60][R4.64] ;  /* 0x0000003c043a7981 */ /* 0x0000a2000c1e1500 */
[----:B------:R-:W-:Y:S02]  /*26a0*/  LEA.HI.X.SX32 R7, R11, R72, 0x1, P0 ;  /* 0x000000480b077211 */ /* 0x000fe400000f0eff */
[C---:B------:R-:W-:Y:S01]  /*26b0*/  IMAD R11, R174.reuse, 0x2, R15 ;  /* 0x00000002ae0b7824 */ /* 0x040fe200078e020f */
[C---:B------:R-:W-:Y:S02]  /*26c0*/  LEA R8, P0, R51.reuse, R2, 0x1 ;  /* 0x0000000233087211 */ /* 0x040fe400078008ff */
[----:B------:R1:W2:Y:S02]  /*26d0*/  LDG.E.U16 R69, desc[UR60][R6.64] ;  /* 0x0000003c06457981 */ /* 0x0002a4000c1e1500 */
[----:B------:R-:W-:Y:S01]  /*26e0*/  LEA.HI.X.SX32 R9, R51, R72, 0x1, P0 ;  /* 0x0000004833097211 */ /* 0x000fe200000f0eff */
[----:B------:R-:W-:Y:S01]  /*26f0*/  IMAD R51, R174, 0x2, R11 ;  /* 0x00000002ae337824 */ /* 0x000fe200078e020b */
[----:B0-----:R-:W-:-:S03]  /*2700*/  LEA R4, P1, R57, R2, 0x1 ;  /* 0x0000000239047211 */ /* 0x001fc600078208ff */
[----:B------:R-:W2:Y:S01]  /*2710*/  LDG.E.U16 R117, desc[UR60][R8.64] ;  /* 0x0000003c08757981 */ /* 0x000ea2000c1e1500 */
[----:B------:R-:W-:Y:S02]  /*2720*/  LEA.HI.X.SX32 R5, R57, R72, 0x1, P1 ;  /* 0x0000004839057211 */ /* 0x000fe400008f0eff */
[C---:B------:R-:W-:Y:S02]  /*2730*/  LEA R63, R174.reuse, R51, 0x1 ;  /* 0x00000033ae3f7211 */ /* 0x040fe400078e08ff */
[C---:B-1----:R-:W-:Y:S01]  /*2740*/  LEA R6, P0, R55.reuse, R2, 0x1 ;  /* 0x0000000237067211 */ /* 0x042fe200078008ff */
[----:B------:R0:W2:Y:S02]  /*2750*/  LDG.E.U16 R57, desc[UR60][R4.64] ;  /* 0x0000003c04397981 */ /* 0x0000a4000c1e1500 */
[----:B------:R-:W-:Y:S01]  /*2760*/  IMAD R16, R174, 0x2, R63 ;  /* 0x00000002ae107824 */ /* 0x000fe200078e023f */
[----:B------:R-:W-:Y:S02]  /*2770*/  LEA.HI.X.SX32 R7, R55, R72, 0x1, P0 ;  /* 0x0000004837077211 */ /* 0x000fe400000f0eff */
[----:B------:R-:W-:-:S03]  /*2780*/  LEA R118, P0, R3, R2, 0x1 ;  /* 0x0000000203767211 */ /* 0x000fc600078008ff */
[----:B------:R1:W2:Y:S01]  /*2790*/  LDG.E.U16 R68, desc[UR60][R6.64] ;  /* 0x0000003c06447981 */ /* 0x0002a2000c1e1500 */
[----:B0-----:R-:W-:-:S04]  /*27a0*/  LEA R4, P1, R61, R2, 0x1 ;  /* 0x000000023d047211 */ /* 0x001fc800078208ff */
[-C--:B------:R-:W-:Y:S01]  /*27b0*/  LEA.HI.X.SX32 R5, R61, R72.reuse, 0x1, P1 ;  /* 0x000000483d057211 */ /* 0x080fe200008f0eff */
[----:B------:R-:W-:Y:S01]  /*27c0*/  IMAD R61, R174, 0x2, R16 ;  /* 0x00000002ae3d7824 */ /* 0x000fe200078e0210 */
[----:B------:R-:W-:-:S03]  /*27d0*/  LEA.HI.X.SX32 R119, R3, R72, 0x1, P0 ;  /* 0x0000004803777211 */ /* 0x000fc600000f0eff */
[C---:B------:R-:W-:Y:S01]  /*27e0*/  IMAD R3, R174.reuse, 0x2, R61 ;  /* 0x00000002ae037824 */ /* 0x040fe200078e023d */
[C---:B-1----:R-:W-:Y:S01]  /*27f0*/  LEA R6, P0, R49.reuse, R2, 0x1 ;  /* 0x0000000231067211 */ /* 0x042fe200078008ff */
[----:B------:R0:W2:Y:S02]  /*2800*/  LDG.E.U16 R56, desc[UR60][R4.64] ;  /* 0x0000003c04387981 */ /* 0x0000a4000c1e1500 */
[C---:B------:R-:W-:Y:S01]  /*2810*/  IMAD R65, R174.reuse, 0x2, R3 ;  /* 0x00000002ae417824 */ /* 0x040fe200078e0203 */
[----:B------:R-:W-:Y:S01]  /*2820*/  LEA.HI.X.SX32 R7, R49, R72, 0x1, P0 ;  /* 0x0000004831077211 */ /* 0x000fe200000f0eff */
[----:B------:R-:W2:Y:S02]  /*2830*/  LDG.E.U16 R118, desc[UR60][R118.64] ;  /* 0x0000003c76767981 */ /* 0x000ea4000c1e1500 */
[C---:B------:R-:W-:Y:S01]  /*2840*/  IMAD R10, R174.reuse, 0x2, R65 ;  /* 0x00000002ae0a7824 */ /* 0x040fe200078e0241 */
[----:B------:R-:W-:Y:S01]  /*2850*/  LEA R8, P0, R11, R2, 0x1 ;  /* 0x000000020b087211 */ /* 0x000fe200078008ff */
[----:B------:R1:W2:Y:S02]  /*2860*/  LDG.E.U16 R67, desc[UR60][R6.64] ;  /* 0x0000003c06437981 */ /* 0x0002a4000c1e1500 */
[----:B------:R-:W-:-:S05]  /*2870*/  IMAD R49, R174, 0x2, R10 ;  /* 0x00000002ae317824 */ /* 0x000fca00078e020a */
[C---:B------:R-:W-:Y:S02]  /*2880*/  LEA R123, R174.reuse, R49, 0x1 ;  /* 0x00000031ae7b7211 */ /* 0x040fe400078e08ff */
[----:B0-----:R-:W-:Y:S02]  /*2890*/  LEA R4, P1, R53, R2, 0x1 ;  /* 0x0000000235047211 */ /* 0x001fe400078208ff */
[----:B------:R-:W-:Y:S01]  /*28a0*/  LEA.HI.X.SX32 R9, R11, R72, 0x1, P0 ;  /* 0x000000480b097211 */ /* 0x000fe200000f0eff */
[C---:B------:R-:W-:Y:S01]  /*28b0*/  IMAD R125, R174.reuse, 0x2, R123 ;  /* 0x00000002ae7d7824 */ /* 0x040fe200078e027b */
[----:B-1----:R-:W-:Y:S02]  /*28c0*/  LEA R6, P0, R51, R2, 0x1 ;  /* 0x0000000233067211 */ /* 0x002fe400078008ff */
[-C--:B------:R-:W-:Y:S01]  /*28d0*/  LEA.HI.X.SX32 R5, R53, R72.reuse, 0x1, P1 ;  /* 0x0000004835057211 */ /* 0x080fe200008f0eff */
[C---:B------:R-:W-:Y:S01]  /*28e0*/  IMAD R11, R174.reuse, 0x2, R125 ;  /* 0x00000002ae0b7824 */ /* 0x040fe200078e027d */
[----:B------:R-:W-:Y:S01]  /*28f0*/  LEA.HI.X.SX32 R7, R51, R72, 0x1, P0 ;  /* 0x0000004833077211 */ /* 0x000fe200000f0eff */
[----:B------:R-:W2:Y:S01]  /*2900*/  LDG.E.U16 R119, desc[UR60][R8.64] ;  /* 0x0000003c08777981 */ /* 0x000ea2000c1e1500 */
[----:B------:R-:W-:Y:S01]  /*2910*/  LEA R120, P0, R61, R2, 0x1 ;  /* 0x000000023d787211 */ /* 0x000fe200078008ff */
[----:B------:R-:W-:-:S02]  /*2920*/  IMAD R51, R174, 0x2, R11 ;  /* 0x00000002ae337824 */ /* 0x000fc400078e020b */
[----:B------:R0:W2:Y:S01]  /*2930*/  LDG.E.U16 R55, desc[UR60][R4.64] ;  /* 0x0000003c04377981 */ /* 0x0000a2000c1e1500 */
[----:B------:R-:W-:Y:S01]  /*2940*/  LEA.HI.X.SX32 R121, R61, R72, 0x1, P0 ;  /* 0x000000483d797211 */ /* 0x000fe200000f0eff */
[----:B------:R-:W-:Y:S02]  /*2950*/  IMAD R61, R174, 0x2, R51 ;  /* 0x00000002ae3d7824 */ /* 0x000fe400078e0233 */
[----:B------:R1:W2:Y:S04]  /*2960*/  LDG.E.U16 R66, desc[UR60][R6.64] ;  /* 0x0000003c06427981 */ /* 0x0002a8000c1e1500 */
[----:B------:R-:W2:Y:S01]  /*2970*/  LDG.E.U16 R120, desc[UR60][R120.64] ;  /* 0x0000003c78787981 */ /* 0x000ea2000c1e1500 */
[----:B0-----:R-:W-:-:S04]  /*2980*/  LEA R4, P1, R63, R2, 0x1 ;  /* 0x000000023f047211 */ /* 0x001fc800078208ff */
[----:B------:R-:W-:Y:S01]  /*2990*/  LEA.HI.X.SX32 R5, R63, R72, 0x1, P1 ;  /* 0x000000483f057211 */ /* 0x000fe200008f0eff */
[----:B------:R-:W-:Y:S01]  /*29a0*/  IMAD R63, R174, 0x2, R61 ;  /* 0x00000002ae3f7824 */ /* 0x000fe200078e023d */
[----:B-1----:R-:W-:-:S03]  /*29b0*/  LEA R6, P0, R3, R2, 0x1 ;  /* 0x0000000203067211 */ /* 0x002fc600078008ff */
[C---:B------:R-:W-:Y:S01]  /*29c0*/  IMAD R12, R174.reuse, 0x2, R63 ;  /* 0x00000002ae0c7824 */ /* 0x040fe200078e023f */
[----:B------:R-:W-:Y:S01]  /*29d0*/  LEA.HI.X.SX32 R7, R3, R72, 0x1, P0 ;  /* 0x0000004803077211 */ /* 0x000fe200000f0eff */
[----:B------:R0:W2:Y:S03]  /*29e0*/  LDG.E.U16 R54, desc[UR60][R4.64] ;  /* 0x0000003c04367981 */ /* 0x0000a6000c1e1500 */
[----:B------:R-:W-:Y:S02]  /*29f0*/  LEA R3, R174, R12, 0x1 ;  /* 0x0000000cae037211 */ /* 0x000fe400078e08ff */
[----:B0-----:R-:W-:-:S03]  /*2a00*/  LEA R4, P1, R65, R2, 0x1 ;  /* 0x0000000241047211 */ /* 0x001fc600078208ff */
[----:B------:R-:W-:Y:S01]  /*2a10*/  IMAD R127, R174, 0x2, R3 ;  /* 0x00000002ae7f7824 */ /* 0x000fe200078e0203 */
[----:B------:R-:W-:-:S03]  /*2a20*/  LEA.HI.X.SX32 R5, R65, R72, 0x1, P1 ;  /* 0x0000004841057211 */ /* 0x000fc600008f0eff */
[C---:B------:R-:W-:Y:S01]  /*2a30*/  IMAD R129, R174.reuse, 0x2, R127 ;  /* 0x00000002ae817824 */ /* 0x040fe200078e027f */
[C---:B------:R-:W-:Y:S01]  /*2a40*/  LEA R48, P0, R49.reuse, R2, 0x1 ;  /* 0x0000000231307211 */ /* 0x040fe200078008ff */
[----:B------:R0:W2:Y:S04]  /*2a50*/  LDG.E.U16 R65, desc[UR60][R6.64] ;  /* 0x0000003c06417981 */ /* 0x0000a8000c1e1500 */
[----:B------:R1:W2:Y:S01]  /*2a60*/  LDG.E.U16 R53, desc[UR60][R4.64] ;  /* 0x0000003c04357981 */ /* 0x0002a2000c1e1500 */
[----:B------:R-:W-:Y:S01]  /*2a70*/  LEA.HI.X.SX32 R49, R49, R72, 0x1, P0 ;  /* 0x0000004831317211 */ /* 0x000fe200000f0eff */
[----:B0-----:R-:W-:Y:S01]  /*2a80*/  IMAD R7, R174, 0x2, R129 ;  /* 0x00000002ae077824 */ /* 0x001fe200078e0281 */
[----:B-1----:R-:W-:-:S03]  /*2a90*/  LEA R4, P1, R125, R2, 0x1 ;  /* 0x000000027d047211 */ /* 0x002fc600078208ff */
[----:B------:R0:W2:Y:S01]  /*2aa0*/  LDG.E.U16 R121, desc[UR60][R48.64] ;  /* 0x0000003c30797981 */ /* 0x0000a2000c1e1500 */
[----:B------:R-:W-:Y:S02]  /*2ab0*/  LEA R8, P0, R123, R2, 0x1 ;  /* 0x000000027b087211 */ /* 0x000fe400078008ff */
[-C--:B------:R-:W-:Y:S01]  /*2ac0*/  LEA.HI.X.SX32 R5, R125, R72.reuse, 0x1, P1 ;  /* 0x000000487d057211 */ /* 0x080fe200008f0eff */
[C---:B------:R-:W-:Y:S01]  /*2ad0*/  IMAD R125, R174.reuse, 0x2, R7 ;  /* 0x00000002ae7d7824 */ /* 0x040fe200078e0207 */
[----:B------:R-:W-:Y:S02]  /*2ae0*/  LEA.HI.X.SX32 R9, R123, R72, 0x1, P0 ;  /* 0x000000487b097211 */ /* 0x000fe400000f0eff */
[C---:B------:R-:W-:Y:S01]  /*2af0*/  LEA R122, P0, R51.reuse, R2, 0x1 ;  /* 0x00000002337a7211 */ /* 0x040fe200078008ff */
[C---:B------:R-:W-:Y:S01]  /*2b00*/  IMAD R133, R174.reuse, 0x2, R125 ;  /* 0x00000002ae857824 */ /* 0x040fe200078e027d */
[----:B------:R1:W2:Y:S02]  /*2b10*/  LDG.E.U16 R52, desc[UR60][R4.64] ;  /* 0x0000003c04347981 */ /* 0x0002a4000c1e1500 */
[----:B------:R-:W-:Y:S01]  /*2b20*/  LEA.HI.X.SX32 R123, R51, R72, 0x1, P0 ;  /* 0x00000048337b7211 */ /* 0x000fe200000f0eff */
[----:B------:R-:W-:Y:S01]  /*2b30*/  IMAD R135, R174, 0x2, R133 ;  /* 0x00000002ae877824 */ /* 0x000fe200078e0285 */
[C---:B0-----:R-:W-:Y:S01]  /*2b40*/  LEA R48, P0, R61.reuse, R2, 0x1 ;  /* 0x000000023d307211 */ /* 0x041fe200078008ff */
[----:B------:R0:W2:Y:S03]  /*2b50*/  LDG.E.U16 R64, desc[UR60][R8.64] ;  /* 0x0000003c08407981 */ /* 0x0000a6000c1e1500 */
[----:B------:R-:W-:Y:S01]  /*2b60*/  LEA.HI.X.SX32 R49, R61, R72, 0x1, P0 ;  /* 0x000000483d317211 */ /* 0x000fe200000f0eff */
[----:B------:R-:W2:Y:S01]  /*2b70*/  LDG.E.U16 R122, desc[UR60][R122.64] ;  /* 0x0000003c7a7a7981 */ /* 0x000ea2000c1e1500 */
[----:B-1----:R-:W-:-:S02]  /*2b80*/  LEA R4, P1, R63, R2, 0x1 ;  /* 0x000000023f047211 */ /* 0x002fc400078208ff */
[----:B------:R-:W-:Y:S02]  /*2b90*/  LEA R60, P0, R3, R2, 0x1 ;  /* 0x00000002033c7211 */ /* 0x000fe400078008ff */
[C---:B0-----:R-:W-:Y:S02]  /*2ba0*/  LEA R8, R174.reuse, R135, 0x1 ;  /* 0x00000087ae087211 */ /* 0x041fe400078e08ff */
[-C--:B------:R-:W-:Y:S02]  /*2bb0*/  LEA.HI.X.SX32 R5, R63, R72.reuse, 0x1, P1 ;  /* 0x000000483f057211 */ /* 0x080fe400008f0eff */
[----:B------:R0:W2:Y:S01]  /*2bc0*/  LDG.E.U16 R63, desc[UR60][R48.64] ;  /* 0x0000003c303f7981 */ /* 0x0000a2000c1e1500 */
[C---:B------:R-:W-:Y:S01]  /*2bd0*/  IMAD R137, R174.reuse, 0x2, R8 ;  /* 0x00000002ae897824 */ /* 0x040fe200078e0208 */
[----:B------:R-:W-:Y:S02]  /*2be0*/  LEA.HI.X.SX32 R61, R3, R72, 0x1, P0 ;  /* 0x00000048033d7211 */ /* 0x000fe400000f0eff */
[----:B------:R1:W2:Y:S01]  /*2bf0*/  LDG.E.U16 R51, desc[UR60][R4.64] ;  /* 0x0000003c04337981 */ /* 0x0002a2000c1e1500 */
[----:B------:R-:W-:-:S03]  /*2c00*/  IMAD R3, R174, 0x2, R137 ;  /* 0x00000002ae037824 */ /* 0x000fc600078e0289 */
[----:B------:R5:W2:Y:S01]  /*2c10*/  LDG.E.U16 R123, desc[UR60][R60.64] ;  /* 0x0000003c3c7b7981 */ /* 0x000aa2000c1e1500 */
[----:B0-----:R-:W-:Y:S01]  /*2c20*/  LEA R48, P0, R127, R2, 0x1 ;  /* 0x000000027f307211 */ /* 0x001fe200078008ff */
[----:B------:R-:W-:-:S03]  /*2c30*/  IMAD R139, R174, 0x2, R3 ;  /* 0x00000002ae8b7824 */ /* 0x000fc600078e0203 */
[----:B------:R-:W-:Y:S02]  /*2c40*/  LEA.HI.X.SX32 R49, R127, R72, 0x1, P0 ;  /* 0x000000487f317211 */ /* 0x000fe400000f0eff */
[-C--:B------:R-:W-:Y:S01]  /*2c50*/  LEA R130, P0, R125, R2.reuse, 0x1 ;  /* 0x000000027d827211 */ /* 0x080fe200078008ff */
[C---:B------:R-:W-:Y:S01]  /*2c60*/  IMAD R9, R174.reuse, 0x2, R139 ;  /* 0x00000002ae097824 */ /* 0x040fe200078e028b */
[----:B-1----:R-:W-:Y:S01]  /*2c70*/  LEA R4, P1, R129, R2, 0x1 ;  /* 0x0000000281047211 */ /* 0x002fe200078208ff */
[----:B------:R-:W2:Y:S01]  /*2c80*/  LDG.E.U16 R62, desc[UR60][R48.64] ;  /* 0x0000003c303e7981 */ /* 0x000ea2000c1e1500 */
[----:B------:R-:W-:Y:S02]  /*2c90*/  LEA.HI.X.SX32 R131, R125, R72, 0x1, P0 ;  /* 0x000000487d837211 */ /* 0x000fe400000f0eff */
[----:B-----5:R-:W-:Y:S01]  /*2ca0*/  LEA R60, P0, R133, R2, 0x1 ;  /* 0x00000002853c7211 */ /* 0x020fe200078008ff */
[----:B------:R-:W-:Y:S01]  /*2cb0*/  IMAD R141, R174, 0x2, R9 ;  /* 0x00000002ae8d7824 */ /* 0x000fe200078e0209 */
[-C--:B------:R-:W-:Y:S01]  /*2cc0*/  LEA.HI.X.SX32 R5, R129, R72.reuse, 0x1, P1 ;  /* 0x0000004881057211 */ /* 0x080fe200008f0eff */
[----:B------:R-:W5:Y:S01]  /*2cd0*/  LDG.E.U16 R130, desc[UR60][R130.64] ;  /* 0x0000003c82827981 */ /* 0x000f62000c1e1500 */
[----:B------:R-:W-:-:S02]  /*2ce0*/  LEA.HI.X.SX32 R61, R133, R72, 0x1, P0 ;  /* 0x00000048853d7211 */ /* 0x000fc400000f0eff */
[C---:B------:R-:W-:Y:S01]  /*2cf0*/  LEA R128, P0, R137.reuse, R2, 0x1 ;  /* 0x0000000289807211 */ /* 0x040fe200078008ff */
[C---:B------:R-:W-:Y:S01]  /*2d00*/  IMAD R143, R174.reuse, 0x2, R141 ;  /* 0x00000002ae8f7824 */ /* 0x040fe200078e028d */
[----:B------:R0:W5:Y:S02]  /*2d10*/  LDG.E.U16 R50, desc[UR60][R4.64] ;  /* 0x0000003c04327981 */ /* 0x000164000c1e1500 */
[----:B------:R-:W-:Y:S02]  /*2d20*/  LEA.HI.X.SX32 R129, R137, R72, 0x1, P0 ;  /* 0x0000004889817211 */ /* 0x000fe400000f0eff */
[C---:B------:R-:W-:Y:S01]  /*2d30*/  LEA R145, R174.reuse, R143, 0x1 ;  /* 0x0000008fae917211 */ /* 0x040fe200078e08ff */
[----:B------:R-:W5:Y:S04]  /*2d40*/  LDG.E.U16 R61, desc[UR60][R60.64] ;  /* 0x0000003c3c3d7981 */ /* 0x000f68000c1e1500 */
[----:B------:R1:W3:Y:S01]  /*2d50*/  LDG.E.U16 R74, desc[UR60][R128.64] ;  /* 0x0000003c804a7981 */ /* 0x0002e2000c1e1500 */
[----:B0-----:R-:W-:Y:S01]  /*2d60*/  IMAD R4, R174, 0x2, R145 ;  /* 0x00000002ae047824 */ /* 0x001fe200078e0291 */
[----:B------:R-:W-:-:S03]  /*2d70*/  LEA R48, P1, R135, R2, 0x1 ;  /* 0x0000000287307211 */ /* 0x000fc600078208ff */
[----:B------:R-:W-:Y:S01]  /*2d80*/  IMAD R133, R174, 0x2, R4 ;  /* 0x00000002ae857824 */ /* 0x000fe200078e0204 */
[----:B------:R-:W-:-:S03]  /*2d90*/  LEA.HI.X.SX32 R49, R135, R72, 0x1, P1 ;  /* 0x0000004887317211 */ /* 0x000fc600008f0eff */
[C---:B------:R-:W-:Y:S01]  /*2da0*/  IMAD R135, R174.reuse, 0x2, R133 ;  /* 0x00000002ae877824 */ /* 0x040fe200078e0285 */
[-C--:B------:R-:W-:Y:S02]  /*2db0*/  LEA R126, P0, R3, R2.reuse, 0x1 ;  /* 0x00000002037e7211 */ /* 0x080fe400078008ff */
[----:B------:R-:W-:Y:S01]  /*2dc0*/  LEA R124, P1, R139, R2, 0x1 ;  /* 0x000000028b7c7211 */ /* 0x000fe200078208ff */
[C---:B------:R-:W-:Y:S01]  /*2dd0*/  IMAD R137, R174.reuse, 0x2, R135 ;  /* 0x00000002ae897824 */ /* 0x040fe200078e0287 */
[----:B------:R-:W5:Y:S03]  /*2de0*/  LDG.E.U16 R49, desc[UR60][R48.64] ;  /* 0x0000003c30317981 */ /* 0x000f66000c1e1500 */
[----:B------:R-:W-:-:S04]  /*2df0*/  IMAD R5, R174, 0x2, R137 ;  /* 0x00000002ae057824 */ /* 0x000fc800078e0289 */
[C---:B------:R-:W-:Y:S01]  /*2e00*/  IMAD R147, R174.reuse, 0x2, R5 ;  /* 0x00000002ae937824 */ /* 0x040fe200078e0205 */
[-C--:B------:R-:W-:Y:S02]  /*2e10*/  LEA.HI.X.SX32 R127, R3, R72.reuse, 0x1, P0 ;  /* 0x00000048037f7211 */ /* 0x080fe400000f0eff */
[----:B------:R-:W-:Y:S02]  /*2e20*/  LEA.HI.X.SX32 R125, R139, R72, 0x1, P1 ;  /* 0x000000488b7d7211 */ /* 0x000fe400008f0eff */
[C---:B-1----:R-:W-:Y:S01]  /*2e30*/  LEA R128, P0, R141.reuse, R2, 0x1 ;  /* 0x000000028d807211 */ /* 0x042fe200078008ff */
[----:B------:R-:W5:Y:S01]  /*2e40*/  LDG.E.U16 R60, desc[UR60][R126.64] ;  /* 0x0000003c7e3c7981 */ /* 0x000f62000c1e1500 */
[C---:B------:R-:W-:Y:S02]  /*2e50*/  LEA R139, R174.reuse, R147, 0x1 ;  /* 0x00000093ae8b7211 */ /* 0x040fe400078e08ff */
[----:B------:R-:W-:Y:S01]  /*2e60*/  LEA.HI.X.SX32 R129, R141, R72, 0x1, P0 ;  /* 0x000000488d817211 */ /* 0x000fe200000f0eff */
[----:B------:R0:W5:Y:S02]  /*2e70*/  LDG.E.U16 R48, desc[UR60][R124.64] ;  /* 0x0000003c7c307981 */ /* 0x000164000c1e1500 */
[----:B------:R-:W-:-:S02]  /*2e80*/  IMAD R141, R174, 0x2, R139 ;  /* 0x00000002ae8d7824 */ /* 0x000fc400078e028b */
[----:B------:R1:W5:Y:S02]  /*2e90*/  LDG.E.U16 R131, desc[UR60][R128.64] ;  /* 0x0000003c80837981 */ /* 0x000364000c1e1500 */
[----:B------:R-:W-:-:S04]  /*2ea0*/  IMAD R6, R174, 0x2, R141 ;  /* 0x00000002ae067824 */ /* 0x000fc800078e028d */
[----:B------:R-:W-:Y:S01]  /*2eb0*/  IMAD R151, R174, 0x2, R6 ;  /* 0x00000002ae977824 */ /* 0x000fe200078e0206 */
[----:B0-----:R-:W-:-:S03]  /*2ec0*/  LEA R124, P0, R143, R2, 0x1 ;  /* 0x000000028f7c7211 */ /* 0x001fc600078008ff */
[C---:B------:R-:W-:Y:S01]  /*2ed0*/  IMAD R3, R174.reuse, 0x2, R151 ;  /* 0x00000002ae037824 */ /* 0x040fe200078e0297 */
[----:B------:R-:W-:Y:S02]  /*2ee0*/  LEA.HI.X.SX32 R125, R143, R72, 0x1, P0 ;  /* 0x000000488f7d7211 */ /* 0x000fe400000f0eff */
[-C--:B-1----:R-:W-:Y:S01]  /*2ef0*/  LEA R128, P0, R133, R2.reuse, 0x1 ;  /* 0x0000000285807211 */ /* 0x082fe200078008ff */
[C---:B------:R-:W-:Y:S01]  /*2f00*/  IMAD R143, R174.reuse, 0x2, R3 ;  /* 0x00000002ae8f7824 */ /* 0x040fe200078e0203 */
[----:B------:R-:W-:Y:S01]  /*2f10*/  LEA R126, P1, R145, R2, 0x1 ;  /* 0x00000002917e7211 */ /* 0x000fe200078208ff */
[----:B------:R0:W5:Y:S01]  /*2f20*/  LDG.E.U16 R132, desc[UR60][R124.64] ;  /* 0x0000003c7c847981 */ /* 0x000162000c1e1500 */
[-C--:B------:R-:W-:Y:S01]  /*2f30*/  LEA.HI.X.SX32 R129, R133, R72.reuse, 0x1, P0 ;  /* 0x0000004885817211 */ /* 0x080fe200000f0eff */
[----:B------:R-:W-:Y:S01]  /*2f40*/  IMAD R133, R174, 0x2, R143 ;  /* 0x00000002ae857824 */ /* 0x000fe200078e028f */
[----:B------:R-:W-:-:S03]  /*2f50*/  LEA.HI.X.SX32 R127, R145, R72, 0x1, P1 ;  /* 0x00000048917f7211 */ /* 0x000fc600008f0eff */
[----:B------:R1:W5:Y:S01]  /*2f60*/  LDG.E.U16 R176, desc[UR60][R128.64] ;  /* 0x0000003c80b07981 */ /* 0x000362000c1e1500 */
[C---:B------:R-:W-:Y:S02]  /*2f70*/  LEA R145, R174.reuse, R133, 0x1 ;  /* 0x00000085ae917211 */ /* 0x040fe400078e08ff */
[C---:B0-----:R-:W-:Y:S01]  /*2f80*/  LEA R124, P0, R135.reuse, R2, 0x1 ;  /* 0x00000002877c7211 */ /* 0x041fe200078008ff */
[----:B------:R0:W5:Y:S02]  /*2f90*/  LDG.E.U16 R134, desc[UR60][R126.64] ;  /* 0x0000003c7e867981 */ /* 0x000164000c1e1500 */
[----:B------:R-:W-:Y:S01]  /*2fa0*/  IMAD R144, R174, 0x2, R145 ;  /* 0x00000002ae907824 */ /* 0x000fe200078e0291 */
[----:B------:R-:W-:Y:S02]  /*2fb0*/  LEA.HI.X.SX32 R125, R135, R72, 0x1, P0 ;  /* 0x00000048877d7211 */ /* 0x000fe400000f0eff */
[----:B-1----:R-:W-:-:S03]  /*2fc0*/  LEA R128, P0, R147, R2, 0x1 ;  /* 0x0000000293807211 */ /* 0x002fc600078008ff */
[----:B------:R1:W5:Y:S01]  /*2fd0*/  LDG.E.U16 R135, desc[UR60][R124.64] ;  /* 0x0000003c7c877981 */ /* 0x000362000c1e1500 */
[----:B------:R-:W-:Y:S01]  /*2fe0*/  LEA.HI.X.SX32 R129, R147, R72, 0x1, P0 ;  /* 0x0000004893817211 */ /* 0x000fe200000f0eff */
[----:B------:R-:W-:Y:S01]  /*2ff0*/  IMAD R147, R174, 0x2, R144 ;  /* 0x00000002ae937824 */ /* 0x000fe200078e0290 */
[----:B0-----:R-:W-:-:S03]  /*3000*/  LEA R126, P1, R137, R2, 0x1 ;  /* 0x00000002897e7211 */ /* 0x001fc600078208ff */
[C---:B------:R-:W-:Y:S01]  /*3010*/  IMAD R136, R174.reuse, 0x2, R147 ;  /* 0x00000002ae887824 */ /* 0x040fe200078e0293 */
[----:B------:R-:W-:Y:S01]  /*3020*/  LEA.HI.X.SX32 R127, R137, R72, 0x1, P1 ;  /* 0x00000048897f7211 */ /* 0x000fe200008f0eff */
[----:B------:R0:W5:Y:S01]  /*3030*/  LDG.E.U16 R138, desc[UR60][R128.64] ;  /* 0x0000003c808a7981 */ /* 0x000162000c1e1500 */
[C---:B-1----:R-:W-:Y:S01]  /*3040*/  LEA R124, P0, R139.reuse, R2, 0x1 ;  /* 0x000000028b7c7211 */ /* 0x042fe200078008ff */
[C---:B------:R-:W-:Y:S02]  /*3050*/  IMAD R149, R174.reuse, 0x2, R136 ;  /* 0x00000002ae957824 */ /* 0x040fe400078e0288 */
[----:B------:R1:W5:Y:S01]  /*3060*/  LDG.E.U16 R137, desc[UR60][R126.64] ;  /* 0x0000003c7e897981 */ /* 0x000362000c1e1500 */
[----:B------:R-:W-:Y:S01]  /*3070*/  LEA.HI.X.SX32 R125, R139, R72, 0x1, P0 ;  /* 0x000000488b7d7211 */ /* 0x000fe200000f0eff */
[----:B------:R-:W-:Y:S01]  /*3080*/  IMAD R148, R174, 0x2, R149 ;  /* 0x00000002ae947824 */ /* 0x000fe200078e0295 */
[----:B0-----:R-:W-:-:S03]  /*3090*/  LEA R128, P0, R151, R2, 0x1 ;  /* 0x0000000297807211 */ /* 0x001fc600078008ff */
[----:B------:R0:W5:Y:S01]  /*30a0*/  LDG.E.U16 R139, desc[UR60][R124.64] ;  /* 0x0000003c7c8b7981 */ /* 0x000162000c1e1500 */
[----:B-1----:R-:W-:Y:S02]  /*30b0*/  LEA R126, P1, R141, R2, 0x1 ;  /* 0x000000028d7e7211 */ /* 0x002fe400078208ff */
[-C--:B------:R-:W-:Y:S01]  /*30c0*/  LEA.HI.X.SX32 R129, R151, R72.reuse, 0x1, P0 ;  /* 0x0000004897817211 */ /* 0x080fe200000f0eff */
[C---:B------:R-:W-:Y:S01]  /*30d0*/  IMAD R151, R174.reuse, 0x2, R148 ;  /* 0x00000002ae977824 */ /* 0x040fe200078e0294 */
[----:B------:R-:W-:Y:S02]  /*30e0*/  LEA.HI.X.SX32 R127, R141, R72, 0x1, P1 ;  /* 0x000000488d7f7211 */ /* 0x000fe400008f0eff */
[----:B0-----:R-:W-:Y:S01]  /*30f0*/  LEA R124, P0, R3, R2, 0x1 ;  /* 0x00000002037c7211 */ /* 0x001fe200078008ff */
[----:B------:R0:W5:Y:S01]  /*3100*/  LDG.E.U16 R142, desc[UR60][R128.64] ;  /* 0x0000003c808e7981 */ /* 0x000162000c1e1500 */
[----:B------:R-:W-:-:S03]  /*3110*/  LEA R140, R174, R151, 0x1 ;  /* 0x00000097ae8c7211 */ /* 0x000fc600078e08ff */
[----:B------:R1:W5:Y:S01]  /*3120*/  LDG.E.U16 R141, desc[UR60][R126.64] ;  /* 0x0000003c7e8d7981 */ /* 0x000362000c1e1500 */
[----:B------:R-:W-:Y:S01]  /*3130*/  LEA.HI.X.SX32 R125, R3, R72, 0x1, P0 ;  /* 0x00000048037d7211 */ /* 0x000fe200000f0eff */
[C---:B------:R-:W-:Y:S01]  /*3140*/  IMAD R3, R174.reuse, 0x2, R140 ;  /* 0x00000002ae037824 */ /* 0x040fe200078e028c */
[-C--:B0-----:R-:W-:Y:S02]  /*3150*/  LEA R128, P0, R145, R2.reuse, 0x1 ;  /* 0x0000000291807211 */ /* 0x081fe400078008ff */
[----:B-1----:R-:W-:Y:S01]  /*3160*/  LEA R126, P1, R143, R2, 0x1 ;  /* 0x000000028f7e7211 */ /* 0x002fe200078208ff */
[----:B------:R-:W-:-:S03]  /*3170*/  IMAD R152, R174, 0x2, R3 ;  /* 0x00000002ae987824 */ /* 0x000fc600078e0203 */
[-C--:B------:R-:W-:Y:S02]  /*3180*/  LEA.HI.X.SX32 R127, R143, R72.reuse, 0x1, P1 ;  /* 0x000000488f7f7211 */ /* 0x080fe400008f0eff */
[----:B------:R-:W-:Y:S01]  /*3190*/  LEA.HI.X.SX32 R129, R145, R72, 0x1, P0 ;  /* 0x0000004891817211 */ /* 0x000fe200000f0eff */
[----:B------:R-:W-:Y:S01]  /*31a0*/  IMAD R163, R174, 0x2, R152 ;  /* 0x00000002aea37824 */ /* 0x000fe200078e0298 */
[----:B------:R-:W5:Y:S04]  /*31b0*/  LDG.E.U16 R143, desc[UR60][R124.64] ;  /* 0x0000003c7c8f7981 */ /* 0x000f68000c1e1500 */
[----:B------:R0:W5:Y:S04]  /*31c0*/  LDG.E.U16 R145, desc[UR60][R126.64] ;  /* 0x0000003c7e917981 */ /* 0x000168000c1e1500 */
[----:B------:R1:W5:Y:S01]  /*31d0*/  LDG.E.U16 R146, desc[UR60][R128.64] ;  /* 0x0000003c80927981 */ /* 0x000362000c1e1500 */
[----:B0-----:R-:W-:-:S04]  /*31e0*/  LEA R126, P0, R144, R2, 0x1 ;  /* 0x00000002907e7211 */ /* 0x001fc800078008ff */
[----:B------:R-:W-:Y:S01]  /*31f0*/  LEA.HI.X.SX32 R127, R144, R72, 0x1, P0 ;  /* 0x00000048907f7211 */ /* 0x000fe200000f0eff */
[----:B------:R-:W-:Y:S01]  /*3200*/  IMAD R144, R174, 0x2, R163 ;  /* 0x00000002ae907824 */ /* 0x000fe200078e02a3 */
[----:B------:R-:W-:-:S03]  /*3210*/  LEA R124, P1, R147, R2, 0x1 ;  /* 0x00000002937c7211 */ /* 0x000fc600078208ff */
[----:B------:R-:W-:Y:S01]  /*3220*/  IMAD R155, R174, 0x2, R144 ;  /* 0x00000002ae9b7824 */ /* 0x000fe200078e0290 */
[----:B-1----:R-:W-:-:S03]  /*3230*/  LEA R128, P0, R149, R2, 0x1 ;  /* 0x0000000295807211 */ /* 0x002fc600078008ff */
[C---:B------:R-:W-:Y:S01]  /*3240*/  IMAD R164, R174.reuse, 0x2, R155 ;  /* 0x00000002aea47824 */ /* 0x040fe200078e029b */
[-C--:B------:R-:W-:Y:S02]  /*3250*/  LEA.HI.X.SX32 R125, R147, R72.reuse, 0x1, P1 ;  /* 0x00000048937d7211 */ /* 0x080fe400008f0eff */
[----:B------:R0:W5:Y:S01]  /*3260*/  LDG.E.U16 R147, desc[UR60][R126.64] ;  /* 0x0000003c7e937981 */ /* 0x000162000c1e1500 */
[----:B------:R-:W-:Y:S02]  /*3270*/  LEA.HI.X.SX32 R129, R149, R72, 0x1, P0 ;  /* 0x0000004895817211 */ /* 0x000fe400000f0eff */
[----:B------:R-:W-:Y:S01]  /*3280*/  LEA R165, R174, R164, 0x1 ;  /* 0x000000a4aea57211 */ /* 0x000fe200078e08ff */
[----:B------:R1:W5:Y:S04]  /*3290*/  LDG.E.U16 R149, desc[UR60][R124.64] ;  /* 0x0000003c7c957981 */ /* 0x000368000c1e1500 */
[----:B------:R4:W5:Y:S01]  /*32a0*/  LDG.E.U16 R150, desc[UR60][R128.64] ;  /* 0x0000003c80967981 */ /* 0x000962000c1e1500 */
[----:B0-----:R-:W-:-:S04]  /*32b0*/  LEA R126, P0, R148, R2, 0x1 ;  /* 0x00000002947e7211 */ /* 0x001fc800078008ff */
[----:B------:R-:W-:Y:S01]  /*32c0*/  LEA.HI.X.SX32 R127, R148, R72, 0x1, P0 ;  /* 0x00000048947f7211 */ /* 0x000fe200000f0eff */
[----:B------:R-:W-:Y:S01]  /*32d0*/  IMAD R148, R174, 0x2, R165 ;  /* 0x00000002ae947824 */ /* 0x000fe200078e02a5 */
[----:B-1----:R-:W-:-:S03]  /*32e0*/  LEA R124, P1, R151, R2, 0x1 ;  /* 0x00000002977c7211 */ /* 0x002fc600078208ff */
[C---:B------:R-:W-:Y:S01]  /*32f0*/  IMAD R156, R174.reuse, 0x2, R148 ;  /* 0x00000002ae9c7824 */ /* 0x040fe200078e0294 */
[----:B----4-:R-:W-:Y:S02]  /*3300*/  LEA R128, P0, R3, R2, 0x1 ;  /* 0x0000000203807211 */ /* 0x010fe400078008ff */
[-C--:B------:R-:W-:Y:S01]  /*3310*/  LEA.HI.X.SX32 R125, R151, R72.reuse, 0x1, P1 ;  /* 0x00000048977d7211 */ /* 0x080fe200008f0eff */
[C---:B------:R-:W-:Y:S01]  /*3320*/  IMAD R166, R174.reuse, 0x2, R156 ;  /* 0x00000002aea67824 */ /* 0x040fe200078e029c */
[----:B------:R0:W4:Y:S01]  /*3330*/  LDG.E.U16 R151, desc[UR60][R126.64] ;  /* 0x0000003c7e977981 */ /* 0x000122000c1e1500 */
[----:B------:R-:W-:Y:S02]  /*3340*/  LEA.HI.X.SX32 R129, R3, R72, 0x1, P0 ;  /* 0x0000004803817211 */ /* 0x000fe400000f0eff */
[----:B------:R-:W-:Y:S01]  /*3350*/  IMAD R3, R174, 0x2, R166 ;  /* 0x00000002ae037824 */ /* 0x000fe200078e02a6 */
[----:B------:R-:W4:Y:S04]  /*3360*/  LDG.E.U16 R153, desc[UR60][R124.64] ;  /* 0x0000003c7c997981 */ /* 0x000f28000c1e1500 */
[----:B------:R1:W4:Y:S01]  /*3370*/  LDG.E.U16 R154, desc[UR60][R128.64] ;  /* 0x0000003c809a7981 */ /* 0x000322000c1e1500 */
[----:B0-----:R-:W-:-:S04]  /*3380*/  LEA R126, P0, R152, R2, 0x1 ;  /* 0x00000002987e7211 */ /* 0x001fc800078008ff */
[----:B------:R-:W-:Y:S01]  /*3390*/  LEA.HI.X.SX32 R127, R152, R72, 0x1, P0 ;  /* 0x00000048987f7211 */ /* 0x000fe200000f0eff */
[----:B------:R-:W-:-:S04]  /*33a0*/  IMAD R152, R174, 0x2, R3 ;  /* 0x00000002ae987824 */ /* 0x000fc800078e0203 */
[----:B------:R-:W-:Y:S01]  /*33b0*/  IMAD R157, R174, 0x2, R152 ;  /* 0x00000002ae9d7824 */ /* 0x000fe200078e0298 */
[----:B-1----:R-:W-:-:S04]  /*33c0*/  LEA R128, P0, R156, R2, 0x1 ;  /* 0x000000029c807211 */ /* 0x002fc800078008ff */
[----:B------:R-:W-:Y:S02]  /*33d0*/  LEA R167, R174, R157, 0x1 ;  /* 0x0000009daea77211 */ /* 0x000fe400078e08ff */
[----:B------:R-:W-:-:S03]  /*33e0*/  LEA.HI.X.SX32 R129, R156, R72, 0x1, P0 ;  /* 0x000000489c817211 */ /* 0x000fc600000f0eff */
[C---:B------:R-:W-:Y:S01]  /*33f0*/  IMAD R171, R174.reuse, 0x2, R167 ;  /* 0x00000002aeab7824 */ /* 0x040fe200078e02a7 */
[C---:B------:R-:W-:Y:S01]  /*3400*/  LEA R124, P1, R155.reuse, R2, 0x1 ;  /* 0x000000029b7c7211 */ /* 0x040fe200078208ff */
[----:B------:R0:W4:Y:S03]  /*3410*/  LDG.E.U16 R128, desc[UR60][R128.64] ;  /* 0x0000003c80807981 */ /* 0x000126000c1e1500 */
[----:B------:R-:W-:Y:S02]  /*3420*/  LEA.HI.X.SX32 R125, R155, R72, 0x1, P1 ;  /* 0x000000489b7d7211 */ /* 0x000fe400008f0eff */
[----:B------:R1:W4:Y:S04]  /*3430*/  LDG.E.U16 R155, desc[UR60][R126.64] ;  /* 0x0000003c7e9b7981 */ /* 0x000328000c1e1500 */
[----:B------:R1:W4:Y:S01]  /*3440*/  LDG.E.U16 R156, desc[UR60][R124.64] ;  /* 0x0000003c7c9c7981 */ /* 0x000322000c1e1500 */
[----:B0-----:R-:W-:-:S04]  /*3450*/  IMAD R129, R174, 0x2, R171 ;  /* 0x00000002ae817824 */ /* 0x001fc800078e02ab */
[----:B------:R-:W-:Y:S01]  /*3460*/  IMAD R168, R174, 0x2, R129 ;  /* 0x00000002aea87824 */ /* 0x000fe200078e0281 */
[----:B-1----:R-:W-:-:S04]  /*3470*/  LEA R126, P0, R157, R2, 0x1 ;  /* 0x000000029d7e7211 */ /* 0x002fc800078008ff */
[----:B------:R-:W-:Y:S02]  /*3480*/  LEA.HI.X.SX32 R127, R157, R72, 0x1, P0 ;  /* 0x000000489d7f7211 */ /* 0x000fe400000f0eff */
[----:B------:R-:W-:-:S03]  /*3490*/  LEA R124, P0, R168, R2, 0x1 ;  /* 0x00000002a87c7211 */ /* 0x000fc600078008ff */
[----:B------:R-:W4:Y:S01]  /*34a0*/  LDG.E.U16 R157, desc[UR60][R126.64] ;  /* 0x0000003c7e9d7981 */ /* 0x000f22000c1e1500 */
[----:B------:R-:W-:Y:S01]  /*34b0*/  LEA.HI.X.SX32 R125, R168, R72, 0x1, P0 ;  /* 0x00000048a87d7211 */ /* 0x000fe200000f0eff */
[----:B------:R-:W-:-:S04]  /*34c0*/  IMAD R168, R174, 0x2, R168 ;  /* 0x00000002aea87824 */ /* 0x000fc800078e02a8 */
[C---:B------:R-:W-:Y:S01]  /*34d0*/  IMAD R173, R174.reuse, 0x2, R168 ;  /* 0x00000002aead7824 */ /* 0x040fe200078e02a8 */
[----:B------:R0:W4:Y:S03]  /*34e0*/  LDG.E.U16 R159, desc[UR60][R124.64] ;  /* 0x0000003c7c9f7981 */ /* 0x000126000c1e1500 */
[----:B------:R-:W-:-:S05]  /*34f0*/  IMAD R158, R174, 0x2, R173 ;  /* 0x00000002ae9e7824 */ /* 0x000fca00078e02ad */
[----:B------:R-:W-:-:S04]  /*3500*/  LEA R169, R174, R158, 0x1 ;  /* 0x0000009eaea97211 */ /* 0x000fc800078e08ff */
[----:B0-----:R-:W-:-:S04]  /*3510*/  LEA R124, P0, R169, R2, 0x1 ;  /* 0x00000002a97c7211 */ /* 0x001fc800078008ff */
[----:B------:R-:W-:Y:S01]  /*3520*/  LEA.HI.X.SX32 R125, R169, R72, 0x1, P0 ;  /* 0x00000048a97d7211 */ /* 0x000fe200000f0eff */
[----:B------:R-:W-:-:S04]  /*3530*/  IMAD R169, R174, 0x2, R169 ;  /* 0x00000002aea97824 */ /* 0x000fc800078e02a9 */
[C---:B------:R-:W-:Y:S01]  /*3540*/  IMAD R177, R174.reuse, 0x2, R169 ;  /* 0x00000002aeb17824 */ /* 0x040fe200078e02a9 */
[----:B------:R0:W4:Y:S03]  /*3550*/  LDG.E.U16 R161, desc[UR60][R124.64] ;  /* 0x0000003c7ca17981 */ /* 0x000126000c1e1500 */
[----:B------:R-:W-:-:S04]  /*3560*/  IMAD R160, R174, 0x2, R177 ;  /* 0x00000002aea07824 */ /* 0x000fc800078e02b1 */
[----:B------:R-:W-:-:S05]  /*3570*/  IMAD R170, R174, 0x2, R160 ;  /* 0x00000002aeaa7824 */ /* 0x000fca00078e02a0 */
[----:B0-----:R-:W-:-:S04]  /*3580*/  LEA R124, P0, R170, R2, 0x1 ;  /* 0x00000002aa7c7211 */ /* 0x001fc800078008ff */
[----:B------:R-:W-:-:S05]  /*3590*/  LEA.HI.X.SX32 R125, R170, R72, 0x1, P0 ;  /* 0x00000048aa7d7211 */ /* 0x000fca00000f0eff */
[----:B------:R0:W4:Y:S01]  /*35a0*/  LDG.E.U16 R162, desc[UR60][R124.64] ;  /* 0x0000003c7ca27981 */ /* 0x000122000c1e1500 */
[-C--:B------:R-:W-:Y:S02]  /*35b0*/  LEA R126, P1, R164, R2.reuse, 0x1 ;  /* 0x00000002a47e7211 */ /* 0x080fe400078208ff */
[----:B0-----:R-:W-:-:S04]  /*35c0*/  LEA R124, P0, R163, R2, 0x1 ;  /* 0x00000002a37c7211 */ /* 0x001fc800078008ff */
[-C--:B------:R-:W-:Y:S02]  /*35d0*/  LEA.HI.X.SX32 R125, R163, R72.reuse, 0x1, P0 ;  /* 0x00000048a37d7211 */ /* 0x080fe400000f0eff */
[----:B------:R-:W-:-:S03]  /*35e0*/  LEA.HI.X.SX32 R127, R164, R72, 0x1, P1 ;  /* 0x00000048a47f7211 */ /* 0x000fc600008f0eff */
[----:B------:R0:W4:Y:S04]  /*35f0*/  LDG.E.U16 R163, desc[UR60][R124.64] ;  /* 0x0000003c7ca37981 */ /* 0x000128000c1e1500 */
[----:B------:R1:W4:Y:S01]  /*3600*/  LDG.E.U16 R164, desc[UR60][R126.64] ;  /* 0x0000003c7ea47981 */ /* 0x000322000c1e1500 */
[----:B0-----:R-:W-:-:S04]  /*3610*/  LEA R124, P0, R165, R2, 0x1 ;  /* 0x00000002a57c7211 */ /* 0x001fc800078008ff */
[----:B------:R-:W-:Y:S02]  /*3620*/  LEA.HI.X.SX32 R125, R165, R72, 0x1, P0 ;  /* 0x00000048a57d7211 */ /* 0x000fe400000f0eff */
[----:B-1----:R-:W-:-:S03]  /*3630*/  LEA R126, P1, R166, R2, 0x1 ;  /* 0x00000002a67e7211 */ /* 0x002fc600078208ff */
[----:B------:R0:W4:Y:S01]  /*3640*/  LDG.E.U16 R165, desc[UR60][R124.64] ;  /* 0x0000003c7ca57981 */ /* 0x000122000c1e1500 */
[----:B------:R-:W-:-:S05]  /*3650*/  LEA.HI.X.SX32 R127, R166, R72, 0x1, P1 ;  /* 0x00000048a67f7211 */ /* 0x000fca00008f0eff */
[----:B------:R1:W4:Y:S01]  /*3660*/  LDG.E.U16 R166, desc[UR60][R126.64] ;  /* 0x0000003c7ea67981 */ /* 0x000322000c1e1500 */
[----:B0-----:R-:W-:-:S04]  /*3670*/  LEA R124, P0, R167, R2, 0x1 ;  /* 0x00000002a77c7211 */ /* 0x001fc800078008ff */
[----:B------:R-:W-:Y:S02]  /*3680*/  LEA.HI.X.SX32 R125, R167, R72, 0x1, P0 ;  /* 0x00000048a77d7211 */ /* 0x000fe400000f0eff */
[----:B-1----:R-:W-:-:S03]  /*3690*/  LEA R126, P1, R168, R2, 0x1 ;  /* 0x00000002a87e7211 */ /* 0x002fc600078208ff */
[----:B------:R0:W4:Y:S01]  /*36a0*/  LDG.E.U16 R167, desc[UR60][R124.64] ;  /* 0x0000003c7ca77981 */ /* 0x000122000c1e1500 */
[----:B------:R-:W-:Y:S01]  /*36b0*/  LEA.HI.X.SX32 R127, R168, R72, 0x1, P1 ;  /* 0x00000048a87f7211 */ /* 0x000fe200008f0eff */
[----:B------:R-:W1:Y:S01]  /*36c0*/  S2R R180, SR_CgaCtaId ;  /* 0x0000000000b47919 */ /* 0x000e620000008800 */
[----:B------:R-:W-:-:S03]  /*36d0*/  IMAD R178, R174, 0x2, R170 ;  /* 0x00000002aeb27824 */ /* 0x000fc600078e02aa */
[----:B------:R2:W4:Y:S01]  /*36e0*/  LDG.E.U16 R168, desc[UR60][R126.64] ;  /* 0x0000003c7ea87981 */ /* 0x000522000c1e1500 */
[----:B0-----:R-:W-:-:S04]  /*36f0*/  LEA R124, P0, R169, R2, 0x1 ;  /* 0x00000002a97c7211 */ /* 0x001fc800078008ff */
[----:B------:R-:W-:Y:S02]  /*3700*/  LEA.HI.X.SX32 R125, R169, R72, 0x1, P0 ;  /* 0x00000048a97d7211 */ /* 0x000fe400000f0eff */
[----:B--2---:R-:W-:-:S03]  /*3710*/  LEA R126, P1, R171, R2, 0x1 ;  /* 0x00000002ab7e7211 */ /* 0x004fc600078208ff */
[----:B------:R0:W2:Y:S01]  /*3720*/  LDG.E.U16 R169, desc[UR60][R124.64] ;  /* 0x0000003c7ca97981 */ /* 0x0000a2000c1e1500 */
[----:B------:R-:W-:-:S05]  /*3730*/  LEA.HI.X.SX32 R127, R171, R72, 0x1, P1 ;  /* 0x00000048ab7f7211 */ /* 0x000fca00008f0eff */
[----:B------:R3:W2:Y:S01]  /*3740*/  LDG.E.U16 R172, desc[UR60][R126.64] ;  /* 0x0000003c7eac7981 */ /* 0x0006a2000c1e1500 */
[----:B0-----:R-:W-:-:S04]  /*3750*/  LEA R124, P0, R178, R2, 0x1 ;  /* 0x00000002b27c7211 */ /* 0x001fc800078008ff */
[----:B------:R-:W-:Y:S02]  /*3760*/  LEA.HI.X.SX32 R125, R178, R72, 0x1, P0 ;  /* 0x00000048b27d7211 */ /* 0x000fe400000f0eff */
[----:B---3--:R-:W-:-:S03]  /*3770*/  LEA R126, P1, R177, R2, 0x1 ;  /* 0x00000002b17e7211 */ /* 0x008fc600078208ff */
[----:B------:R0:W3:Y:S01]  /*3780*/  LDG.E.U16 R170, desc[UR60][R124.64] ;  /* 0x0000003c7caa7981 */ /* 0x0000e2000c1e1500 */
[----:B------:R-:W-:-:S05]  /*3790*/  LEA.HI.X.SX32 R127, R177, R72, 0x1, P1 ;  /* 0x00000048b17f7211 */ /* 0x000fca00008f0eff */
[----:B------:R1:W3:Y:S01]  /*37a0*/  LDG.E.U16 R126, desc[UR60][R126.64] ;  /* 0x0000003c7e7e7981 */ /* 0x0002e2000c1e1500 */
[----:B0-----:R-:W-:-:S04]  /*37b0*/  LEA R124, P0, R3, R2, 0x1 ;  /* 0x00000002037c7211 */ /* 0x001fc800078008ff */
[----:B------:R-:W-:Y:S02]  /*37c0*/  LEA.HI.X.SX32 R125, R3, R72, 0x1, P0 ;  /* 0x00000048037d7211 */ /* 0x000fe400000f0eff */
[----:B------:R-:W-:Y:S02]  /*37d0*/  LOP3.LUT R3, R179, 0x3f, RZ, 0xc0, !PT ;  /* 0x0000003fb3037812 */ /* 0x000fe400078ec0ff */
[----:B-1----:R-:W-:Y:S01]  /*37e0*/  SHF.R.S32.HI R127, RZ, 0x6, R179 ;  /* 0x00000006ff7f7819 */ /* 0x002fe200000114b3 */
[----:B------:R0:W3:Y:S01]  /*37f0*/  LDG.E.U16 R171, desc[UR60][R124.64] ;  /* 0x0000003c7cab7981 */ /* 0x0000e2000c1e1500 */
[----:B------:R-:W-:Y:S02]  /*3800*/  SHF.L.U32 R179, R3, 0x1, RZ ;  /* 0x0000000103b37819 */ /* 0x000fe400000006ff */
[----:B------:R-:W-:Y:S02]  /*3810*/  SGXT R127, R127, 0x1 ;  /* 0x000000017f7f781a */ /* 0x000fe40000000200 */
[----:B------:R-:W-:-:S02]  /*3820*/  MOV R3, 0x400 ;  /* 0x0000040000037802 */ /* 0x000fc40000000f00 */
[C---:B0-----:R-:W-:Y:S01]  /*3830*/  LEA R124, P0, R173.reuse, R2, 0x1 ;  /* 0x00000002ad7c7211 */ /* 0x041fe200078008ff */
[----:B------:R-:W-:Y:S01]  /*3840*/  IMAD R178, R174, 0x2, R178 ;  /* 0x00000002aeb27824 */ /* 0x000fe200078e02b2 */
[----:B------:R-:W-:Y:S02]  /*3850*/  LEA R177, R180, R3, 0x18 ;  /* 0x00000003b4b17211 */ /* 0x000fe400078ec0ff */
[----:B------:R-:W-:Y:S02]  /*3860*/  LEA.HI.X.SX32 R125, R173, R72, 0x1, P0 ;  /* 0x00000048ad7d7211 */ /* 0x000fe400000f0eff */
[----:B------:R-:W-:-:S03]  /*3870*/  LOP3.LUT R127, R179, 0x90, R127, 0x78, !PT ;  /* 0x00000090b37f7812 */ /* 0x000fc600078e787f */
[----:B------:R0:W3:Y:S02]  /*3880*/  LDG.E.U16 R173, desc[UR60][R124.64] ;  /* 0x0000003c7cad7981 */ /* 0x0000e4000c1e1500 */
[----:B------:R-:W-:Y:S01]  /*3890*/  IMAD.IADD R3, R127, 0x1, R177 ;  /* 0x000000017f037824 */ /* 0x000fe200078e02b1 */
[----:B0-----:R-:W-:-:S04]  /*38a0*/  LEA R124, P0, R178, R2, 0x1 ;  /* 0x00000002b27c7211 */ /* 0x001fc800078008ff */
[----:B------:R0:W-:Y:S01]  /*38b0*/  STS.U16 [R3], R76 ;  /* 0x0000004c03007388 */ /* 0x0001e20000000400 */
[----:B------:R-:W-:-:S03]  /*38c0*/  LEA.HI.X.SX32 R125, R178, R72, 0x1, P0 ;  /* 0x00000048b27d7211 */ /* 0x000fc600000f0eff */
[----:B------:R1:W-:Y:S04]  /*38d0*/  STS.U16 [R3+0x1000], R77 ;  /* 0x0010004d03007388 */ /* 0x0003e80000000400 */
[----:B------:R1:W-:Y:S01]  /*38e0*/  STS.U16 [R3+0x6800], R82 ;  /* 0x0068005203007388 */ /* 0x0003e20000000400 */
[----:B0-----:R-:W-:-:S03]  /*38f0*/  LEA R76, P0, R73, R2, 0x1 ;  /* 0x00000002494c7211 */ /* 0x001fc600078008ff */
[----:B------:R0:W-:Y:S01]  /*3900*/  STS.U16 [R3+0xc800], R74 ;  /* 0x00c8004a03007388 */ /* 0x0001e20000000400 */
[----:B-1----:R-:W-:-:S03]  /*3910*/  LEA.HI.X.SX32 R77, R73, R72, 0x1, P0 ;  /* 0x00000048494d7211 */ /* 0x002fc600000f0eff */
[----:B------:R1:W-:Y:S01]  /*3920*/  STS.U16 [R3+0x1c00], R80 ;  /* 0x001c005003007388 */ /* 0x0003e20000000400 */
[----:B------:R-:W-:-:S03]  /*3930*/  LEA R82, P1, R46, R2, 0x1 ;  /* 0x000000022e527211 */ /* 0x000fc600078208ff */
[----:B------:R5:W-:Y:S01]  /*3940*/  STS.U16 [R3+0x3c00], R78 ;  /* 0x003c004e03007388 */ /* 0x000be20000000400 */
[----:B0-----:R-:W-:-:S03]  /*3950*/  LEA R74, P0, R45, R2, 0x1 ;  /* 0x000000022d4a7211 */ /* 0x001fc600078008ff */
[----:B------:R0:W-:Y:S01]  /*3960*/  STS.U16 [R3+0x800], R75 ;  /* 0x0008004b03007388 */ /* 0x0001e20000000400 */
[----:B-1----:R-:W-:-:S03]  /*3970*/  LEA R80, P2, R47, R2, 0x1 ;  /* 0x000000022f507211 */ /* 0x002fc600078408ff */
[----:B------:R1:W-:Y:S01]  /*3980*/  STS.U16 [R3+0x5800], R83 ;  /* 0x0058005303007388 */ /* 0x0003e20000000400 */
[----:B-----5:R-:W-:-:S03]  /*3990*/  LEA R78, P3, R0, R2, 0x1 ;  /* 0x00000002004e7211 */ /* 0x020fc600078608ff */
[----:B------:R5:W-:Y:S01]  /*39a0*/  STS.U16 [R3+0xc00], R86 ;  /* 0x000c005603007388 */ /* 0x000be20000000400 */
[----:B0-----:R-:W-:-:S03]  /*39b0*/  LEA.HI.X.SX32 R75, R45, R72, 0x1, P0 ;  /* 0x000000482d4b7211 */ /* 0x001fc600000f0eff */
[----:B------:R0:W-:Y:S01]  /*39c0*/  STS.U16 [R3+0x2c00], R79 ;  /* 0x002c004f03007388 */ /* 0x0001e20000000400 */
[----:B-1----:R-:W-:-:S03]  /*39d0*/  LEA.HI.X.SX32 R83, R46, R72, 0x1, P1 ;  /* 0x000000482e537211 */ /* 0x002fc600008f0eff */
[----:B------:R1:W-:Y:S01]  /*39e0*/  STS.U16 [R3+0x7800], R81 ;  /* 0x0078005103007388 */ /* 0x0003e20000000400 */
[----:B-----5:R-:W-:-:S03]  /*39f0*/  LEA R86, P1, R42, R2, 0x1 ;  /* 0x000000022a567211 */ /* 0x020fc600078208ff */
[----:B------:R5:W-:Y:S01]  /*3a00*/  STS.U16 [R3+0x7c00], R88 ;  /* 0x007c005803007388 */ /* 0x000be20000000400 */
[----:B0-----:R-:W-:-:S03]  /*3a10*/  LEA.HI.X.SX32 R79, R0, R72, 0x1, P3 ;  /* 0x00000048004f7211 */ /* 0x001fc600018f0eff */
[----:B------:R0:W-:Y:S01]  /*3a20*/  STS.U16 [R3+0x9800], R84 ;  /* 0x0098005403007388 */ /* 0x0001e20000000400 */
[----:B------:R-:W-:Y:S02]  /*3a30*/  LEA R46, P3, R44, R2, 0x1 ;  /* 0x000000022c2e7211 */ /* 0x000fe400078608ff */
[----:B-1----:R-:W-:Y:S01]  /*3a40*/  LEA.HI.X.SX32 R81, R47, R72, 0x1, P2 ;  /* 0x000000482f517211 */ /* 0x002fe200010f0eff */
[----:B------:R1:W-:Y:S01]  /*3a50*/  STS.U16 [R3+0x400], R89 ;  /* 0x0004005903007388 */ /* 0x0003e20000000400 */
[----:B-----5:R-:W-:-:S03]  /*3a60*/  LEA R88, P0, R41, R2, 0x1 ;  /* 0x0000000229587211 */ /* 0x020fc600078008ff */
[----:B------:R5:W-:Y:S01]  /*3a70*/  STS.U16 [R3+0x4000], R87 ;  /* 0x0040005703007388 */ /* 0x000be20000000400 */
[----:B0-----:R-:W-:-:S03]  /*3a80*/  LEA R84, P2, R43, R2, 0x1 ;  /* 0x000000022b547211 */ /* 0x001fc600078408ff */
[----:B------:R0:W-:Y:S01]  /*3a90*/  STS.U16 [R3+0x3000], R92 ;  /* 0x0030005c03007388 */ /* 0x0001e20000000400 */
[-C--:B------:R-:W-:Y:S02]  /*3aa0*/  LEA.HI.X.SX32 R47, R44, R72.reuse, 0x1, P3 ;  /* 0x000000482c2f7211 */ /* 0x080fe400018f0eff */
[-C--:B-1----:R-:W-:Y:S01]  /*3ab0*/  LEA.HI.X.SX32 R89, R41, R72.reuse, 0x1, P0 ;  /* 0x0000004829597211 */ /* 0x082fe200000f0eff */
[----:B------:R1:W-:Y:S01]  /*3ac0*/  STS.U16 [R3+0x5000], R90 ;  /* 0x0050005a03007388 */ /* 0x0003e20000000400 */
[----:B-----5:R-:W-:-:S03]  /*3ad0*/  LEA.HI.X.SX32 R87, R42, R72, 0x1, P1 ;  /* 0x000000482a577211 */ /* 0x020fc600008f0eff */
[----:B------:R5:W-:Y:S01]  /*3ae0*/  STS.U16 [R3+0x8800], R85 ;  /* 0x0088005503007388 */ /* 0x000be20000000400 */
[-C--:B------:R-:W-:Y:S02]  /*3af0*/  LEA R42, P3, R40, R2.reuse, 0x1 ;  /* 0x00000002282a7211 */ /* 0x080fe400078608ff */
[-C--:B0-----:R-:W-:Y:S01]  /*3b00*/  LEA R92, P0, R37, R2.reuse, 0x1 ;  /* 0x00000002255c7211 */ /* 0x081fe200078008ff */
[----:B------:R0:W-:Y:S01]  /*3b10*/  STS.U16 [R3+0x2800], R91 ;  /* 0x0028005b03007388 */ /* 0x0001e20000000400 */
[----:B-1----:R-:W-:-:S03]  /*3b20*/  LEA R90, P1, R38, R2, 0x1 ;  /* 0x00000002265a7211 */ /* 0x002fc600078208ff */
[----:B------:R1:W-:Y:S01]  /*3b30*/  STS.U16 [R3+0x6c00], R93 ;  /* 0x006c005d03007388 */ /* 0x0003e20000000400 */
[----:B-----5:R-:W-:Y:S02]  /*3b40*/  LEA.HI.X.SX32 R85, R43, R72, 0x1, P2 ;  /* 0x000000482b557211 */ /* 0x020fe400010f0eff */
[C---:B------:R-:W-:Y:S01]  /*3b50*/  LEA R44, P2, R39.reuse, R2, 0x1 ;  /* 0x00000002272c7211 */ /* 0x040fe200078408ff */
[----:B------:R5:W-:Y:S01]  /*3b60*/  STS.U16 [R3+0x2000], R96 ;  /* 0x0020006003007388 */ /* 0x000be20000000400 */
[-C--:B0-----:R-:W-:Y:S02]  /*3b70*/  LEA.HI.X.SX32 R91, R38, R72.reuse, 0x1, P1 ;  /* 0x00000048265b7211 */ /* 0x081fe400008f0eff */
[-C--:B------:R-:W-:Y:S01]  /*3b80*/  LEA.HI.X.SX32 R45, R39, R72.reuse, 0x1, P2 ;  /* 0x00000048272d7211 */ /* 0x080fe200010f0eff */
[----:B------:R0:W-:Y:S01]  /*3b90*/  STS.U16 [R3+0x4c00], R94 ;  /* 0x004c005e03007388 */ /* 0x0001e20000000400 */
[-C--:B-1----:R-:W-:Y:S02]  /*3ba0*/  LEA.HI.X.SX32 R93, R37, R72.reuse, 0x1, P0 ;  /* 0x00000048255d7211 */ /* 0x082fe400000f0eff */
[----:B------:R-:W-:Y:S01]  /*3bb0*/  LEA.HI.X.SX32 R43, R40, R72, 0x1, P3 ;  /* 0x00000048282b7211 */ /* 0x000fe200018f0eff */
[----:B------:R1:W-:Y:S01]  /*3bc0*/  STS.U16 [R3+0x5400], R97 ;  /* 0x0054006103007388 */ /* 0x0003e20000000400 */
[----:B------:R-:W-:-:S02]  /*3bd0*/  LEA R40, P2, R35, R2, 0x1 ;  /* 0x0000000223287211 */ /* 0x000fc400078408ff */
[-C--:B-----5:R-:W-:Y:S01]  /*3be0*/  LEA R96, P0, R33, R2.reuse, 0x1 ;  /* 0x0000000221607211 */ /* 0x0a0fe200078008ff */
[----:B------:R5:W-:Y:S01]  /*3bf0*/  STS.U16 [R3+0x5c00], R95 ;  /* 0x005c005f03007388 */ /* 0x000be20000000400 */
[-C--:B------:R-:W-:Y:S02]  /*3c00*/  LEA R38, P3, R36, R2.reuse, 0x1 ;  /* 0x0000000224267211 */ /* 0x080fe400078608ff */
[----:B0-----:R-:W-:Y:S01]  /*3c10*/  LEA R94, P1, R34, R2, 0x1 ;  /* 0x00000002225e7211 */ /* 0x001fe200078208ff */
[----:B------:R0:W-:Y:S01]  /*3c20*/  STS.U16 [R3+0x6400], R98 ;  /* 0x0064006203007388 */ /* 0x0001e20000000400 */
[-C--:B------:R-:W-:Y:S02]  /*3c30*/  LEA.HI.X.SX32 R41, R35, R72.reuse, 0x1, P2 ;  /* 0x0000004823297211 */ /* 0x080fe400010f0eff */
[-C--:B-1----:R-:W-:Y:S01]  /*3c40*/  LEA.HI.X.SX32 R97, R33, R72.reuse, 0x1, P0 ;  /* 0x0000004821617211 */ /* 0x082fe200000f0eff */
[----:B------:R1:W-:Y:S01]  /*3c50*/  STS.U16 [R3+0x8400], R100 ;  /* 0x0084006403007388 */ /* 0x0003e20000000400 */
[----:B------:R-:W-:-:S02]  /*3c60*/  LEA.HI.X.SX32 R39, R36, R72, 0x1, P3 ;  /* 0x0000004824277211 */ /* 0x000fc400018f0eff */
[----:B-----5:R-:W-:Y:S01]  /*3c70*/  LEA.HI.X.SX32 R95, R34, R72, 0x1, P1 ;  /* 0x00000048225f7211 */ /* 0x020fe200008f0eff */
[----:B------:R5:W-:Y:S01]  /*3c80*/  STS.U16 [R3+0x7400], R99 ;  /* 0x0074006303007388 */ /* 0x000be20000000400 */
[-C--:B------:R-:W-:Y:S02]  /*3c90*/  LEA R36, P2, R31, R2.reuse, 0x1 ;  /* 0x000000021f247211 */ /* 0x080fe400078408ff */
[-C--:B0-----:R-:W-:Y:S01]  /*3ca0*/  LEA R98, P1, R30, R2.reuse, 0x1 ;  /* 0x000000021e627211 */ /* 0x081fe200078208ff */
[----:B------:R0:W-:Y:S01]  /*3cb0*/  STS.U16 [R3+0x9400], R101 ;  /* 0x0094006503007388 */ /* 0x0001e20000000400 */
[-C--:B------:R-:W-:Y:S02]  /*3cc0*/  LEA R34, P3, R32, R2.reuse, 0x1 ;  /* 0x0000000220227211 */ /* 0x080fe400078608ff */
[----:B-1----:R-:W-:Y:S01]  /*3cd0*/  LEA R100, P0, R29, R2, 0x1 ;  /* 0x000000021d647211 */ /* 0x002fe200078008ff */
[----:B------:R1:W-:Y:S01]  /*3ce0*/  STS.U16 [R3+0x4400], R104 ;  /* 0x0044006803007388 */ /* 0x0003e20000000400 */
[----:B------:R-:W-:-:S02]  /*3cf0*/  LEA.HI.X.SX32 R37, R31, R72, 0x1, P2 ;  /* 0x000000481f257211 */ /* 0x000fc400010f0eff */
[-C--:B-----5:R-:W-:Y:S01]  /*3d00*/  LEA.HI.X.SX32 R99, R30, R72.reuse, 0x1, P1 ;  /* 0x000000481e637211 */ /* 0x0a0fe200008f0eff */
[----:B------:R5:W-:Y:S01]  /*3d10*/  STS.U16 [R3+0x7000], R102 ;  /* 0x0070006603007388 */ /* 0x000be20000000400 */
[-C--:B------:R-:W-:Y:S02]  /*3d20*/  LEA.HI.X.SX32 R35, R32, R72.reuse, 0x1, P3 ;  /* 0x0000004820237211 */ /* 0x080fe400018f0eff */
[----:B0-----:R-:W-:Y:S01]  /*3d30*/  LEA.HI.X.SX32 R101, R29, R72, 0x1, P0 ;  /* 0x000000481d657211 */ /* 0x001fe200000f0eff */
[----:B------:R0:W-:Y:S01]  /*3d40*/  STS.U16 [R3+0x2400], R105 ;  /* 0x0024006903007388 */ /* 0x0001e20000000400 */
[-C--:B------:R-:W-:Y:S02]  /*3d50*/  LEA R32, P2, R27, R2.reuse, 0x1 ;  /* 0x000000021b207211 */ /* 0x080fe400078408ff */
[-C--:B-1----:R-:W-:Y:S01]  /*3d60*/  LEA R104, P0, R25, R2.reuse, 0x1 ;  /* 0x0000000219687211 */ /* 0x082fe200078008ff */
[----:B------:R1:W-:Y:S01]  /*3d70*/  STS.U16 [R3+0x8c00], R103 ;  /* 0x008c006703007388 */ /* 0x0003e20000000400 */
[----:B------:R-:W-:-:S02]  /*3d80*/  LEA R30, P3, R28, R2, 0x1 ;  /* 0x000000021c1e7211 */ /* 0x000fc400078608ff */
[----:B-----5:R-:W-:Y:S01]  /*3d90*/  LEA R102, P1, R26, R2, 0x1 ;  /* 0x000000021a667211 */ /* 0x020fe200078208ff */
[----:B------:R5:W-:Y:S01]  /*3da0*/  STS.U16 [R3+0x1400], R106 ;  /* 0x0014006a03007388 */ /* 0x000be20000000400 */
[-C--:B------:R-:W-:Y:S02]  /*3db0*/  LEA.HI.X.SX32 R33, R27, R72.reuse, 0x1, P2 ;  /* 0x000000481b217211 */ /* 0x080fe400010f0eff */
[-C--:B0-----:R-:W-:Y:S01]  /*3dc0*/  LEA.HI.X.SX32 R105, R25, R72.reuse, 0x1, P0 ;  /* 0x0000004819697211 */ /* 0x081fe200000f0eff */
[----:B------:R0:W-:Y:S01]  /*3dd0*/  STS.U16 [R3+0x6000], R108 ;  /* 0x0060006c03007388 */ /* 0x0001e20000000400 */
[-C--:B------:R-:W-:Y:S02]  /*3de0*/  LEA.HI.X.SX32 R31, R28, R72.reuse, 0x1, P3 ;  /* 0x000000481c1f7211 */ /* 0x080fe400018f0eff */
[----:B-1----:R-:W-:Y:S01]  /*3df0*/  LEA.HI.X.SX32 R103, R26, R72, 0x1, P1 ;  /* 0x000000481a677211 */ /* 0x002fe200008f0eff */
        /* <DEDUP_REMOVED lines=26> */
[-C--:B------:R-:W-:Y:S01]  /*3fa0*/  LEA R20, P1, R14, R2.reuse, 0x1 ;  /* 0x000000020e147211 */ /* 0x080fe200078208ff */
[----:B------:R0:W-:Y:S01]  /*3fb0*/  STS.U16 [R3+0xa800], R117 ;  /* 0x00a8007503007388 */ /* 0x0001e20000000400 */
[----:B-1----:R-:W-:-:S02]  /*3fc0*/  LEA R114, P2, R15, R2, 0x1 ;  /* 0x000000020f727211 */ /* 0x002fc400078408ff */
[----:B-----5:R-:W-:Y:S01]  /*3fd0*/  LEA R116, P3, R16, R2, 0x1 ;  /* 0x0000000210747211 */ /* 0x020fe200078608ff */
[----:B------:R1:W-:Y:S01]  /*3fe0*/  STS.U16 [R3+0xac00], R118 ;  /* 0x00ac007603007388 */ /* 0x0003e20000000400 */
[-C--:B------:R-:W-:Y:S02]  /*3ff0*/  LEA.HI.X.SX32 R19, R13, R72.reuse, 0x1, P0 ;  /* 0x000000480d137211 */ /* 0x080fe400000f0eff */
[-C--:B------:R-:W-:Y:S01]  /*4000*/  LEA.HI.X.SX32 R21, R14, R72.reuse, 0x1, P1 ;  /* 0x000000480e157211 */ /* 0x080fe200008f0eff */
[----:B------:R5:W-:Y:S01]  /*4010*/  STS.U16 [R3+0xb000], R119 ;  /* 0x00b0007703007388 */ /* 0x000be20000000400 */
[-C--:B0-----:R-:W-:Y:S02]  /*4020*/  LEA.HI.X.SX32 R115, R15, R72.reuse, 0x1, P2 ;  /* 0x000000480f737211 */ /* 0x081fe400010f0eff */
[----:B------:R-:W-:Y:S01]  /*4030*/  LEA.HI.X.SX32 R117, R16, R72, 0x1, P3 ;  /* 0x0000004810757211 */ /* 0x000fe200018f0eff */
[----:B------:R0:W-:Y:S01]  /*4040*/  STS.U16 [R3+0xb400], R120 ;  /* 0x00b4007803007388 */ /* 0x0001e20000000400 */
[----:B------:R-:W-:-:S02]  /*4050*/  LEA R16, P1, R11, R2, 0x1 ;  /* 0x000000020b107211 */ /* 0x000fc400078208ff */
[-C--:B-1----:R-:W-:Y:S01]  /*4060*/  LEA R118, P0, R10, R2.reuse, 0x1 ;  /* 0x000000020a767211 */ /* 0x082fe200078008ff */
[----:B------:R1:W-:Y:S01]  /*4070*/  STS.U16 [R3+0xb800], R121 ;  /* 0x00b8007903007388 */ /* 0x0003e20000000400 */
[----:B------:R-:W-:Y:S02]  /*4080*/  LEA R14, P2, R12, R2, 0x1 ;  /* 0x000000020c0e7211 */ /* 0x000fe400078408ff */
[-C--:B-----5:R-:W-:Y:S01]  /*4090*/  LEA.HI.X.SX32 R119, R10, R72.reuse, 0x1, P0 ;  /* 0x000000480a777211 */ /* 0x0a0fe200000f0eff */
[----:B------:R5:W-:Y:S01]  /*40a0*/  STS.U16 [R3+0xc400], R130 ;  /* 0x00c4008203007388 */ /* 0x000be20000000400 */
[-C--:B------:R-:W-:Y:S02]  /*40b0*/  LEA.HI.X.SX32 R17, R11, R72.reuse, 0x1, P1 ;  /* 0x000000480b117211 */ /* 0x080fe400008f0eff */
[----:B------:R-:W-:Y:S01]  /*40c0*/  LEA.HI.X.SX32 R15, R12, R72, 0x1, P2 ;  /* 0x000000480c0f7211 */ /* 0x000fe200010f0eff */
[----:B------:R5:W-:Y:S01]  /*40d0*/  STS.U16 [R3+0xbc00], R122 ;  /* 0x00bc007a03007388 */ /* 0x000be20000000400 */
[----:B0-----:R-:W-:-:S02]  /*40e0*/  LEA R120, P0, R7, R2, 0x1 ;  /* 0x0000000207787211 */ /* 0x001fc400078008ff */
[CC--:B------:R-:W-:Y:S01]  /*40f0*/  LEA R12, P1, R8.reuse, R2.reuse, 0x1 ;  /* 0x00000002080c7211 */ /* 0x0c0fe200078208ff */
[----:B------:R0:W-:Y:S01]  /*4100*/  STS.U16 [R3+0xcc00], R131 ;  /* 0x00cc008303007388 */ /* 0x0001e20000000400 */
[----:B------:R-:W-:Y:S02]  /*4110*/  LEA R10, P2, R9, R2, 0x1 ;  /* 0x00000002090a7211 */ /* 0x000fe400078408ff */
[-C--:B-1----:R-:W-:Y:S01]  /*4120*/  LEA.HI.X.SX32 R121, R7, R72.reuse, 0x1, P0 ;  /* 0x0000004807797211 */ /* 0x082fe200000f0eff */
[----:B------:R1:W-:Y:S01]  /*4130*/  STS.U16 [R3+0xc000], R123 ;  /* 0x00c0007b03007388 */ /* 0x0003e20000000400 */
[-C--:B------:R-:W-:Y:S02]  /*4140*/  LEA.HI.X.SX32 R13, R8, R72.reuse, 0x1, P1 ;  /* 0x00000048080d7211 */ /* 0x080fe400008f0eff */
[----:B------:R-:W-:Y:S01]  /*4150*/  LEA.HI.X.SX32 R11, R9, R72, 0x1, P2 ;  /* 0x00000048090b7211 */ /* 0x000fe200010f0eff */
[----:B------:R4:W-:Y:S01]  /*4160*/  STS.U16 [R3+0xd000], R176 ;  /* 0x00d000b003007388 */ /* 0x0009e20000000400 */
[----:B-----5:R-:W-:-:S02]  /*4170*/  LEA R130, P0, R4, R2, 0x1 ;  /* 0x0000000204827211 */ /* 0x020fc400078008ff */
[CC--:B------:R-:W-:Y:S01]  /*4180*/  LEA R122, P1, R5.reuse, R2.reuse, 0x1 ;  /* 0x00000002057a7211 */ /* 0x0c0fe200078208ff */
[----:B------:R-:W5:Y:S01]  /*4190*/  LDG.E.U16 R124, desc[UR60][R124.64] ;  /* 0x0000003c7c7c7981 */ /* 0x000f62000c1e1500 */
[----:B------:R-:W-:Y:S02]  /*41a0*/  LEA R8, P2, R6, R2, 0x1 ;  /* 0x0000000206087211 */ /* 0x000fe400078408ff */
[-C--:B0-----:R-:W-:Y:S02]  /*41b0*/  LEA.HI.X.SX32 R131, R4, R72.reuse, 0x1, P0 ;  /* 0x0000004804837211 */ /* 0x081fe400000f0eff */
[-C--:B-1----:R-:W-:Y:S02]  /*41c0*/  LEA.HI.X.SX32 R123, R5, R72.reuse, 0x1, P1 ;  /* 0x00000048057b7211 */ /* 0x082fe400008f0eff */
[----:B------:R-:W-:Y:S02]  /*41d0*/  LEA.HI.X.SX32 R9, R6, R72, 0x1, P2 ;  /* 0x0000004806097211 */ /* 0x000fe400010f0eff */
[-C--:B----4-:R-:W-:Y:S01]  /*41e0*/  LEA R176, P0, R133, R2.reuse, 0x1 ;  /* 0x0000000285b07211 */ /* 0x090fe200078008ff */
[----:B------:R-:W-:Y:S01]  /*41f0*/  IMAD.MOV.U32 R0, RZ, RZ, R177 ;  /* 0x000000ffff007224 */ /* 0x000fe200078e00b1 */
[-C--:B------:R-:W-:Y:S01]  /*4200*/  LEA R6, P1, R136, R2.reuse, 0x1 ;  /* 0x0000000288067211 */ /* 0x080fe200078208ff */
[----:B------:R-:W4:Y:S01]  /*4210*/  LDL.LU R125, [R1+0x8] ;  /* 0x00000800017d7983 */ /* 0x000f220000300800 */
[----:B------:R-:W-:-:S02]  /*4220*/  LEA R4, P2, R140, R2, 0x1 ;  /* 0x000000028c047211 */ /* 0x000fc400078408ff */
[-C--:B------:R-:W-:Y:S01]  /*4230*/  LEA.HI.X.SX32 R177, R133, R72.reuse, 0x1, P0 ;  /* 0x0000004885b17211 */ /* 0x080fe200000f0eff */
[----:B------:R-:W-:Y:S01]  /*4240*/  IMAD R174, R174, 0x2, R178 ;  /* 0x00000002aeae7824 */ /* 0x000fe200078e02b2 */
[----:B------:R-:W-:Y:S01]  /*4250*/  LEA.HI.X.SX32 R7, R136, R72, 0x1, P1 ;  /* 0x0000004888077211 */ /* 0x000fe200008f0eff */
[----:B------:R-:W2:Y:S01]  /*4260*/  LDL.LU R73, [R1+0x14] ;  /* 0x0000140001497983 */ /* 0x000ea20000300800 */
[----:B------:R-:W-:Y:S02]  /*4270*/  LEA R182, P0, R144, R2, 0x1 ;  /* 0x0000000290b67211 */ /* 0x000fe400078008ff */
[----:B------:R-:W-:Y:S01]  /*4280*/  LEA.HI.X.SX32 R5, R140, R72, 0x1, P2 ;  /* 0x000000488c057211 */ /* 0x000fe200010f0eff */
[----:B------:R-:W3:Y:S01]  /*4290*/  LDL.LU R133, [R1+0x20] ;  /* 0x0000200001857983 */ /* 0x000ee20000300800 */
[-C--:B------:R-:W-:Y:S02]  /*42a0*/  LEA R180, P1, R148, R2.reuse, 0x1 ;  /* 0x0000000294b47211 */ /* 0x080fe400078208ff */
[----:B------:R-:W-:Y:S01]  /*42b0*/  LEA R178, P2, R152, R2, 0x1 ;  /* 0x0000000298b27211 */ /* 0x000fe200078408ff */
[----:B------:R-:W5:Y:S01]  /*42c0*/  LDL.LU R136, [R1+0x2c] ;  /* 0x00002c0001887983 */ /* 0x000f620000300800 */
[----:B------:R-:W-:-:S02]  /*42d0*/  LEA.HI.X.SX32 R183, R144, R72, 0x1, P0 ;  /* 0x0000004890b77211 */ /* 0x000fc400000f0eff */
[-C--:B------:R-:W-:Y:S01]  /*42e0*/  LEA.HI.X.SX32 R181, R148, R72.reuse, 0x1, P1 ;  /* 0x0000004894b57211 */ /* 0x080fe200008f0eff */
[----:B------:R-:W5:Y:S01]  /*42f0*/  LDL.LU R140, [R1+0x38] ;  /* 0x00003800018c7983 */ /* 0x000f620000300800 */
[----:B------:R-:W-:-:S03]  /*4300*/  LEA.HI.X.SX32 R179, R152, R72, 0x1, P2 ;  /* 0x0000004898b37211 */ /* 0x000fc600010f0eff */
[----:B------:R-:W5:Y:S04]  /*4310*/  LDL.LU R144, [R1+0x44] ;  /* 0x0000440001907983 */ /* 0x000f680000300800 */
[----:B------:R-:W5:Y:S04]  /*4320*/  LDL.LU R148, [R1+0x50] ;  /* 0x0000500001947983 */ /* 0x000f680000300800 */
[----:B------:R-:W5:Y:S01]  /*4330*/  LDL.LU R152, [R1+0x5c] ;  /* 0x00005c0001987983 */ /* 0x000f620000300800 */
[----:B------:R-:W-:-:S04]  /*4340*/  LEA R186, P1, R158, R2, 0x1 ;  /* 0x000000029eba7211 */ /* 0x000fc800078208ff */
[----:B------:R-:W-:Y:S01]  /*4350*/  LEA.HI.X.SX32 R187, R158, R72, 0x1, P1 ;  /* 0x000000489ebb7211 */ /* 0x000fe200008f0eff */
[----:B------:R-:W-:Y:S01]  /*4360*/  IMAD.MOV.U32 R158, RZ, RZ, R0 ;  /* 0x000000ffff9e7224 */ /* 0x000fe200078e0000 */
[----:B------:R-:W-:Y:S01]  /*4370*/  LOP3.LUT R0, R127, 0x20, RZ, 0x3c, !PT ;  /* 0x000000207f007812 */ /* 0x000fe200078e3cff */
[----:B------:R-:W-:Y:S04]  /*4380*/  STS.U16 [R3+0xd400], R138 ;  /* 0x00d4008a03007388 */ /* 0x000fe80000000400 */
[----:B------:R-:W-:Y:S01]  /*4390*/  IMAD.IADD R0, R158, 0x1, R0 ;  /* 0x000000019e007824 */ /* 0x000fe200078e0200 */
[----:B------:R-:W-:Y:S04]  /*43a0*/  STS.U16 [R3+0xd800], R142 ;  /* 0x00d8008e03007388 */ /* 0x000fe80000000400 */
        /* <DEDUP_REMOVED lines=9> */
[----:B----4-:R-:W-:Y:S04]  /*4440*/  STS.U16 [R0+0x1d00], R125 ;  /* 0x001d007d00007388 */ /* 0x010fe80000000400 */
[----:B--2---:R-:W-:Y:S04]  /*4450*/  STS.U16 [R0+0x1900], R73 ;  /* 0x0019004900007388 */ /* 0x004fe80000000400 */
[----:B---3--:R-:W-:Y:S04]  /*4460*/  STS.U16 [R0+0x1500], R133 ;  /* 0x0015008500007388 */ /* 0x008fe80000000400 */
[----:B-----5:R-:W-:Y:S04]  /*4470*/  STS.U16 [R0+0x1100], R136 ;  /* 0x0011008800007388 */ /* 0x020fe80000000400 */
[----:B------:R-:W-:Y:S04]  /*4480*/  STS.U16 [R0+0xd00], R140 ;  /* 0x000d008c00007388 */ /* 0x000fe80000000400 */
[----:B------:R-:W-:Y:S04]  /*4490*/  STS.U16 [R0+0x900], R144 ;  /* 0x0009009000007388 */ /* 0x000fe80000000400 */
[----:B------:R-:W-:Y:S04]  /*44a0*/  STS.U16 [R0+0x500], R148 ;  /* 0x0005009400007388 */ /* 0x000fe80000000400 */
[----:B------:R0:W-:Y:S04]  /*44b0*/  STS.U16 [R0+0x100], R152 ;  /* 0x0001009800007388 */ /* 0x0001e80000000400 */
[----:B0-----:R-:W2:Y:S04]  /*44c0*/  LDL.LU R152, [R1+0x58] ;  /* 0x0000580001987983 */ /* 0x001ea80000300800 */
[----:B------:R-:W3:Y:S04]  /*44d0*/  LDL.LU R148, [R1+0x4c] ;  /* 0x00004c0001947983 */ /* 0x000ee80000300800 */
[----:B------:R-:W4:Y:S04]  /*44e0*/  LDL.LU R144, [R1+0x40] ;  /* 0x0000400001907983 */ /* 0x000f280000300800 */
[----:B------:R-:W5:Y:S04]  /*44f0*/  LDL.LU R140, [R1+0x34] ;  /* 0x00003400018c7983 */ /* 0x000f680000300800 */
[----:B------:R-:W5:Y:S04]  /*4500*/  LDL.LU R136, [R1+0x28] ;  /* 0x0000280001887983 */ /* 0x000f680000300800 */
[----:B------:R-:W5:Y:S04]  /*4510*/  LDL.LU R133, [R1+0x1c] ;  /* 0x00001c0001857983 */ /* 0x000f680000300800 */
[----:B------:R-:W5:Y:S04]  /*4520*/  LDL.LU R73, [R1+0x10] ;  /* 0x0000100001497983 */ /* 0x000f680000300800 */
[----:B------:R-:W5:Y:S01]  /*4530*/  LDL.LU R125, [R1+0x4] ;  /* 0x00000400017d7983 */ /* 0x000f620000300800 */
[----:B------:R-:W-:-:S02]  /*4540*/  LEA R188, P0, R129, R2, 0x1 ;  /* 0x0000000281bc7211 */ /* 0x000fc400078008ff */
[-C--:B------:R-:W-:Y:S02]  /*4550*/  LEA R184, P2, R160, R2.reuse, 0x1 ;  /* 0x00000002a0b87211 */ /* 0x080fe400078408ff */
[----:B------:R-:W-:Y:S02]  /*4560*/  LEA R190, P3, R174, R2, 0x1 ;  /* 0x00000002aebe7211 */ /* 0x000fe400078608ff */
[C---:B------:R-:W-:Y:S01]  /*4570*/  LOP3.LUT R2, R127.reuse, 0x40, RZ, 0x3c, !PT ;  /* 0x000000407f027812 */ /* 0x040fe200078e3cff */
        /* <DEDUP_REMOVED lines=57> */
[----:B--2---:R0:W-:Y:S04]  /*4910*/  STS.U16 [R2+0x200], R152 ;  /* 0x0002009802007388 */ /* 0x0041e80000000400 */
[----:B---3--:R1:W-:Y:S04]  /*4920*/  STS.U16 [R2+0x600], R148 ;  /* 0x0006009402007388 */ /* 0x0083e80000000400 */
[----:B----4-:R2:W-:Y:S04]  /*4930*/  STS.U16 [R2+0xa00], R144 ;  /* 0x000a009002007388 */ /* 0x0105e80000000400 */
[----:B0-----:R-:W3:Y:S04]  /*4940*/  LDL.LU R152, [R1+0x54] ;  /* 0x0000540001987983 */ /* 0x001ee80000300800 */
[----:B-1----:R-:W4:Y:S04]  /*4950*/  LDL.LU R148, [R1+0x48] ;  /* 0x0000480001947983 */ /* 0x002f280000300800 */
[----:B-----5:R0:W-:Y:S04]  /*4960*/  STS.U16 [R2+0xe00], R140 ;  /* 0x000e008c02007388 */ /* 0x0201e80000000400 */
[----:B--2---:R-:W2:Y:S04]  /*4970*/  LDL.LU R144, [R1+0x3c] ;  /* 0x00003c0001907983 */ /* 0x004ea80000300800 */
[----:B------:R1:W-:Y:S04]  /*4980*/  STS.U16 [R2+0x1200], R136 ;  /* 0x0012008802007388 */ /* 0x0003e80000000400 */
[----:B0-----:R-:W5:Y:S04]  /*4990*/  LDL.LU R140, [R1+0x30] ;  /* 0x00003000018c7983 */ /* 0x001f680000300800 */
[----:B------:R0:W-:Y:S04]  /*49a0*/  STS.U16 [R2+0x1600], R133 ;  /* 0x0016008502007388 */ /* 0x0001e80000000400 */
[----:B-1----:R-:W5:Y:S04]  /*49b0*/  LDL.LU R136, [R1+0x24] ;  /* 0x0000240001887983 */ /* 0x002f680000300800 */
[----:B------:R1:W-:Y:S04]  /*49c0*/  STS.U16 [R2+0x1a00], R73 ;  /* 0x001a004902007388 */ /* 0x0003e80000000400 */
[----:B0-----:R-:W5:Y:S04]  /*49d0*/  LDL.LU R133, [R1+0x18] ;  /* 0x0000180001857983 */ /* 0x001f680000300800 */
[----:B------:R0:W-:Y:S04]  /*49e0*/  STS.U16 [R2+0x1e00], R125 ;  /* 0x001e007d02007388 */ /* 0x0001e80000000400 */
[----:B-1----:R-:W5:Y:S04]  /*49f0*/  LDL.LU R73, [R1+0xc] ;  /* 0x00000c0001497983 */ /* 0x002f680000300800 */
[----:B0-----:R-:W5:Y:S01]  /*4a00*/  LDL.LU R125, [R1] ;  /* 0x00000000017d7983 */ /* 0x001f620000300800 */
[----:B------:R-:W-:-:S02]  /*4a10*/  LOP3.LUT R127, R127, 0x60, RZ, 0x3c, !PT ;  /* 0x000000607f7f7812 */ /* 0x000fc400078e3cff */
[-C--:B------:R-:W-:Y:S02]  /*4a20*/  LEA.HI.X.SX32 R189, R129, R72.reuse, 0x1, P0 ;  /* 0x0000004881bd7211 */ /* 0x080fe400000f0eff */
[----:B------:R-:W-:Y:S02]  /*4a30*/  IADD3 R127, R158, R127, RZ ;  /* 0x0000007f9e7f7210 */ /* 0x000fe40007ffe0ff */
[-C--:B------:R-:W-:Y:S02]  /*4a40*/  LEA.HI.X.SX32 R185, R160, R72.reuse, 0x1, P2 ;  /* 0x00000048a0b97211 */ /* 0x080fe400010f0eff */
[----:B------:R-:W-:Y:S01]  /*4a50*/  LEA.HI.X.SX32 R191, R174, R72, 0x1, P3 ;  /* 0x00000048aebf7211 */ /* 0x000fe200018f0eff */
        /* <DEDUP_REMOVED lines=55> */
[----:B------:R0:W-:Y:S04]  /*4dd0*/  STS.U16 [R2+0xfe00], R124 ;  /* 0x00fe007c02007388 */ /* 0x0001e80000000400 */
[----:B---3--:R-:W-:Y:S04]  /*4de0*/  STS.U16 [R127+0x300], R152 ;  /* 0x000300987f007388 */ /* 0x008fe80000000400 */
[----:B----4-:R-:W-:Y:S04]  /*4df0*/  STS.U16 [R127+0x700], R148 ;  /* 0x000700947f007388 */ /* 0x010fe80000000400 */
[----:B--2---:R-:W-:Y:S04]  /*4e00*/  STS.U16 [R127+0xb00], R144 ;  /* 0x000b00907f007388 */ /* 0x004fe80000000400 */
[----:B-----5:R-:W-:Y:S04]  /*4e10*/  STS.U16 [R127+0xf00], R140 ;  /* 0x000f008c7f007388 */ /* 0x020fe80000000400 */
[----:B------:R-:W-:Y:S04]  /*4e20*/  STS.U16 [R127+0x1300], R136 ;  /* 0x001300887f007388 */ /* 0x000fe80000000400 */
[----:B------:R-:W-:Y:S04]  /*4e30*/  STS.U16 [R127+0x1700], R133 ;  /* 0x001700857f007388 */ /* 0x000fe80000000400 */
[----:B------:R-:W-:Y:S04]  /*4e40*/  STS.U16 [R127+0x1b00], R73 ;  /* 0x001b00497f007388 */ /* 0x000fe80000000400 */
[----:B------:R-:W-:Y:S04]  /*4e50*/  STS.U16 [R127+0x1f00], R125 ;  /* 0x001f007d7f007388 */ /* 0x000fe80000000400 */
[----:B------:R-:W2:Y:S04]  /*4e60*/  LDG.E.U16 R76, desc[UR60][R76.64] ;  /* 0x0000003c4c4c7981 */ /* 0x000ea8000c1e1500 */
[----:B------:R-:W3:Y:S04]  /*4e70*/  LDG.E.U16 R74, desc[UR60][R74.64] ;  /* 0x0000003c4a4a7981 */ /* 0x000ee8000c1e1500 */
[----:B------:R-:W4:Y:S04]  /*4e80*/  LDG.E.U16 R82, desc[UR60][R82.64] ;  /* 0x0000003c52527981 */ /* 0x000f28000c1e1500 */
[----:B------:R-:W5:Y:S04]  /*4e90*/  LDG.E.U16 R80, desc[UR60][R80.64] ;  /* 0x0000003c50507981 */ /* 0x000f68000c1e1500 */
        /* <DEDUP_REMOVED lines=34> */
[----:B------:R1:W5:Y:S04]  /*50c0*/  LDG.E.U16 R16, desc[UR60][R16.64] ;  /* 0x0000003c10107981 */ /* 0x000368000c1e1500 */
        /* <DEDUP_REMOVED lines=16> */
[----:B------:R-:W5:Y:S01]  /*51d0*/  LDG.E.U16 R190, desc[UR60][R190.64] ;  /* 0x0000003cbebe7981 */ /* 0x000f62000c1e1500 */
[----:B0-----:R-:W-:-:S02]  /*51e0*/  IMAD.MOV.U32 R2, RZ, RZ, 0x3f800000 ;  /* 0x3f800000ff027424 */ /* 0x001fc400078e00ff */
[----:B------:R-:W-:-:S03]  /*51f0*/  IMAD.MOV.U32 R0, RZ, RZ, 0x3f800000 ;  /* 0x3f800000ff007424 */ /* 0x000fc600078e00ff */
[----:B------:R-:W-:Y:S04]  /*5200*/  STL [R1+0x210], R2 ;  /* 0x0002100201007387 */ /* 0x000fe80000100800 */
[----:B------:R0:W-:Y:S04]  /*5210*/  STL [R1+0x20c], R0 ;  /* 0x00020c0001007387 */ /* 0x0001e80000100800 */
[----:B------:R-:W-:Y:S04]  /*5220*/  STL [R1], RZ ;  /* 0x000000ff01007387 */ /* 0x000fe80000100800 */
[----:B------:R-:W-:Y:S04]  /*5230*/  STL [R1+0x4], RZ ;  /* 0x000004ff01007387 */ /* 0x000fe80000100800 */
        /* <DEDUP_REMOVED lines=89> */
[----:B------:R-:W-:Y:S01]  /*57d0*/  STL [R1+0x16c], RZ ;  /* 0x00016cff01007387 */ /* 0x000fe20000100800 */
[----:B------:R-:W1:Y:S03]  /*57e0*/  S2R R160, SR_CTAID.X ;  /* 0x0000000000a07919 */ /* 0x000e660000002500 */
        /* <DEDUP_REMOVED lines=24> */
[----:B------:R-:W5:Y:S03]  /*5970*/  S2R R174, SR_TID.X ;  /* 0x0000000000ae7919 */ /* 0x000f660000002100 */
[----:B------:R-:W-:Y:S04]  /*5980*/  STL [R1+0x1d0], RZ ;  /* 0x0001d0ff01007387 */ /* 0x000fe80000100800 */
[----:B------:R-:W-:Y:S04]  /*5990*/  STL [R1+0x1d4], RZ ;  /* 0x0001d4ff01007387 */ /* 0x000fe80000100800 */
[----:B------:R-:W-:Y:S04]  /*59a0*/  STL [R1+0x1d8], RZ ;  /* 0x0001d8ff01007387 */ /* 0x000fe80000100800 */
[----:B------:R-:W-:Y:S01]  /*59b0*/  STL [R1+0x1dc], RZ ;  /* 0x0001dcff01007387 */ /* 0x000fe20000100800 */
[----:B-1----:R-:W-:-:S03]  /*59c0*/  IMAD.SHL.U32 R160, R160, 0x40, RZ ;  /* 0x00000040a0a07824 */ /* 0x002fc600078e00ff */
[----:B------:R-:W-:Y:S04]  /*59d0*/  STL [R1+0x1e0], RZ ;  /* 0x0001e0ff01007387 */ /* 0x000fe80000100800 */
[----:B------:R-:W-:Y:S04]  /*59e0*/  STL [R1+0x1e4], RZ ;  /* 0x0001e4ff01007387 */ /* 0x000fe80000100800 */
[----:B------:R-:W-:Y:S04]  /*59f0*/  STL [R1+0x1e8], RZ ;  /* 0x0001e8ff01007387 */ /* 0x000fe80000100800 */
[----:B------:R-:W-:Y:S01]  /*5a00*/  STL [R1+0x1ec], RZ ;  /* 0x0001ecff01007387 */ /* 0x000fe20000100800 */
[----:B0-----:R-:W-:-:S03]  /*5a10*/  VIADD R0, R160, 0x40 ;  /* 0x00000040a0007836 */ /* 0x001fc60000000000 */
[----:B------:R-:W-:Y:S04]  /*5a20*/  STL [R1+0x1f0], RZ ;  /* 0x0001f0ff01007387 */ /* 0x000fe80000100800 */
[----:B------:R-:W-:Y:S04]  /*5a30*/  STL [R1+0x1f4], RZ ;  /* 0x0001f4ff01007387 */ /* 0x000fe80000100800 */
[----:B------:R-:W-:Y:S04]  /*5a40*/  STL [R1+0x1f8], RZ ;  /* 0x0001f8ff01007387 */ /* 0x000fe80000100800 */
[----:B------:R-:W-:Y:S01]  /*5a50*/  STL [R1+0x1fc], RZ ;  /* 0x0001fcff01007387 */ /* 0x000fe20000100800 */
[----:B------:R-:W-:Y:S01]  /*5a60*/  ISETP.GE.AND P0, PT, R0, 0x1, PT ;  /* 0x000000010000780c */ /* 0x000fe20003f06270 */
[----:B------:R-:W-:-:S02]  /*5a70*/  IMAD.MOV.U32 R17, RZ, RZ, -0x800000 ;  /* 0xff800000ff117424 */ /* 0x000fc400078e00ff */
[----:B--2---:R-:W-:Y:S01]  /*5a80*/  STS.U16 [R127+0x2300], R76 ;  /* 0x0023004c7f007388 */ /* 0x004fe20000000400 */
[----:B------:R-:W-:Y:S02]  /*5a90*/  CS2R R48, SRZ ;  /* 0x0000000000307805 */ /* 0x000fe4000001ff00 */
[----:B------:R-:W-:Y:S02]  /*5aa0*/  CS2R R50, SRZ ;  /* 0x0000000000327805 */ /* 0x000fe4000001ff00 */
[----:B------:R-:W-:Y:S01]  /*5ab0*/  CS2R R52, SRZ ;  /* 0x0000000000347805 */ /* 0x000fe2000001ff00 */
[----:B---3--:R0:W-:Y:S01]  /*5ac0*/  STS.U16 [R127+0x2700], R74 ;  /* 0x0027004a7f007388 */ /* 0x0081e20000000400 */
[----:B------:R-:W-:Y:S02]  /*5ad0*/  CS2R R54, SRZ ;  /* 0x0000000000367805 */ /* 0x000fe4000001ff00 */
[----:B------:R-:W-:Y:S02]  /*5ae0*/  CS2R R56, SRZ ;  /* 0x0000000000387805 */ /* 0x000fe4000001ff00 */
[----:B------:R-:W-:Y:S01]  /*5af0*/  CS2R R58, SRZ ;  /* 0x00000000003a7805 */ /* 0x000fe2000001ff00 */
[----:B----4-:R1:W-:Y:S01]  /*5b00*/  STS.U16 [R127+0x2b00], R82 ;  /* 0x002b00527f007388 */ /* 0x0103e20000000400 */
[----:B------:R-:W-:-:S02]  /*5b10*/  CS2R R60, SRZ ;  /* 0x00000000003c7805 */ /* 0x000fc4000001ff00 */
[----:B------:R-:W-:Y:S02]  /*5b20*/  CS2R R62, SRZ ;  /* 0x00000000003e7805 */ /* 0x000fe4000001ff00 */
[----:B------:R-:W-:Y:S01]  /*5b30*/  CS2R R64, SRZ ;  /* 0x0000000000407805 */ /* 0x000fe2000001ff00 */
[----:B-----5:R2:W-:Y:S01]  /*5b40*/  STS.U16 [R127+0x2f00], R80 ;  /* 0x002f00507f007388 */ /* 0x0205e20000000400 */
[----:B------:R-:W-:Y:S02]  /*5b50*/  CS2R R66, SRZ ;  /* 0x0000000000427805 */ /* 0x000fe4000001ff00 */
[----:B------:R-:W-:Y:S02]  /*5b60*/  CS2R R68, SRZ ;  /* 0x0000000000447805 */ /* 0x000fe4000001ff00 */
[----:B------:R-:W-:Y:S01]  /*5b70*/  CS2R R70, SRZ ;  /* 0x0000000000467805 */ /* 0x000fe2000001ff00 */
[----:B------:R3:W-:Y:S01]  /*5b80*/  STS.U16 [R127+0x3300], R78 ;  /* 0x0033004e7f007388 */ /* 0x0007e20000000400 */
[----:B------:R-:W-:-:S02]  /*5b90*/  CS2R R72, SRZ ;  /* 0x0000000000487805 */ /* 0x000fc4000001ff00 */
[----:B0-----:R-:W-:Y:S02]  /*5ba0*/  CS2R R74, SRZ ;  /* 0x00000000004a7805 */ /* 0x001fe4000001ff00 */
[----:B------:R-:W-:Y:S01]  /*5bb0*/  CS2R R76, SRZ ;  /* 0x00000000004c7805 */ /* 0x000fe2000001ff00 */
[----:B------:R0:W-:Y:S01]  /*5bc0*/  STS.U16 [R127+0x3700], R88 ;  /* 0x003700587f007388 */ /* 0x0001e20000000400 */
[----:B-1----:R-:W-:Y:S02]  /*5bd0*/  CS2R R82, SRZ ;  /* 0x0000000000527805 */ /* 0x002fe4000001ff00 */
[----:B--2---:R-:W-:Y:S02]  /*5be0*/  CS2R R80, SRZ ;  /* 0x0000000000507805 */ /* 0x004fe4000001ff00 */
[----:B------:R-:W-:Y:S01]  /*5bf0*/  CS2R R124, SRZ ;  /* 0x00000000007c7805 */ /* 0x000fe2000001ff00 */
[----:B------:R1:W-:Y:S01]  /*5c00*/  STS.U16 [R127+0x3b00], R86 ;  /* 0x003b00567f007388 */ /* 0x0003e20000000400 */
[----:B------:R-:W-:-:S02]  /*5c10*/  CS2R R128, SRZ ;  /* 0x0000000000807805 */ /* 0x000fc4000001ff00 */
[----:B---3--:R-:W-:Y:S02]  /*5c20*/  CS2R R78, SRZ ;  /* 0x00000000004e7805 */ /* 0x008fe4000001ff00 */
[----:B------:R-:W-:Y:S01]  /*5c30*/  CS2R R132, SRZ ;  /* 0x0000000000847805 */ /* 0x000fe2000001ff00 */
[----:B------:R2:W-:Y:S01]  /*5c40*/  STS.U16 [R127+0x3f00], R84 ;  /* 0x003f00547f007388 */ /* 0x0005e20000000400 */
[----:B------:R-:W-:Y:S02]  /*5c50*/  CS2R R134, SRZ ;  /* 0x0000000000867805 */ /* 0x000fe4000001ff00 */
[----:B0-----:R-:W-:Y:S02]  /*5c60*/  CS2R R88, SRZ ;  /* 0x0000000000587805 */ /* 0x001fe4000001ff00 */
[----:B------:R-:W-:Y:S01]  /*5c70*/  CS2R R136, SRZ ;  /* 0x0000000000887805 */ /* 0x000fe2000001ff00 */
[----:B------:R0:W-:Y:S01]  /*5c80*/  STS.U16 [R127+0x4300], R46 ;  /* 0x0043002e7f007388 */ /* 0x0001e20000000400 */
[----:B------:R-:W-:-:S02]  /*5c90*/  CS2R R138, SRZ ;  /* 0x00000000008a7805 */ /* 0x000fc4000001ff00 */
[----:B-1----:R-:W-:Y:S02]  /*5ca0*/  CS2R R86, SRZ ;  /* 0x0000000000567805 */ /* 0x002fe4000001ff00 */
[----:B------:R-:W-:Y:S01]  /*5cb0*/  CS2R R140, SRZ ;  /* 0x00000000008c7805 */ /* 0x000fe2000001ff00 */
[----:B------:R1:W-:Y:S01]  /*5cc0*/  STS.U16 [R127+0x4700], R92 ;  /* 0x0047005c7f007388 */ /* 0x0003e20000000400 */
[----:B------:R-:W-:Y:S02]  /*5cd0*/  CS2R R142, SRZ ;  /* 0x00000000008e7805 */ /* 0x000fe4000001ff00 */
[----:B--2---:R-:W-:Y:S02]  /*5ce0*/  CS2R R84, SRZ ;  /* 0x0000000000547805 */ /* 0x004fe4000001ff00 */
[----:B------:R-:W-:Y:S01]  /*5cf0*/  CS2R R144, SRZ ;  /* 0x0000000000907805 */ /* 0x000fe2000001ff00 */
[----:B------:R2:W-:Y:S01]  /*5d00*/  STS.U16 [R127+0x4b00], R90 ;  /* 0x004b005a7f007388 */ /* 0x0005e20000000400 */
[----:B------:R-:W-:-:S02]  /*5d10*/  CS2R R146, SRZ ;  /* 0x0000000000927805 */ /* 0x000fc4000001ff00 */
[----:B0-----:R-:W-:Y:S02]  /*5d20*/  CS2R R46, SRZ ;  /* 0x00000000002e7805 */ /* 0x001fe4000001ff00 */
[----:B------:R-:W-:Y:S01]  /*5d30*/  CS2R R148, SRZ ;  /* 0x0000000000947805 */ /* 0x000fe2000001ff00 */
[----:B------:R0:W-:Y:S01]  /*5d40*/  STS.U16 [R127+0x4f00], R44 ;  /* 0x004f002c7f007388 */ /* 0x0001e20000000400 */
[----:B------:R-:W-:Y:S02]  /*5d50*/  CS2R R150, SRZ ;  /* 0x0000000000967805 */ /* 0x000fe4000001ff00 */
[----:B-1----:R-:W-:Y:S02]  /*5d60*/  CS2R R92, SRZ ;  /* 0x00000000005c7805 */ /* 0x002fe4000001ff00 */
[C---:B------:R-:W-:Y:S01]  /*5d70*/  LOP3.LUT R0, R174.reuse, 0x7f, RZ, 0xc0, !PT ;  /* 0x0000007fae007812 */ /* 0x040fe200078ec0ff */
[----:B------:R1:W-:Y:S01]  /*5d80*/  STS.U16 [R127+0x5300], R42 ;  /* 0x0053002a7f007388 */ /* 0x0003e20000000400 */
[----:B------:R-:W-:-:S02]  /*5d90*/  SHF.L.U32 R2, R174, 0x1, RZ ;  /* 0x00000001ae027819 */ /* 0x000fc400000006ff */
[----:B--2---:R-:W-:Y:S02]  /*5da0*/  CS2R R90, SRZ ;  /* 0x00000000005a7805 */ /* 0x004fe4000001ff00 */
[----:B------:R-:W-:Y:S01]  /*5db0*/  LOP3.LUT R152, R174, 0x40, RZ, 0xc0, !PT ;  /* 0x00000040ae987812 */ /* 0x000fe200078ec0ff */
[----:B------:R2:W-:Y:S01]  /*5dc0*/  STS.U16 [R127+0x5700], R96 ;  /* 0x005700607f007388 */ /* 0x0005e20000000400 */
[----:B0-----:R-:W-:-:S03]  /*5dd0*/  CS2R R44, SRZ ;  /* 0x00000000002c7805 */ /* 0x001fc6000001ff00 */
[----:B------:R0:W-:Y:S01]  /*5de0*/  STS.U16 [R127+0x5b00], R94 ;  /* 0x005b005e7f007388 */ /* 0x0001e20000000400 */
[----:B-1----:R-:W-:-:S03]  /*5df0*/  CS2R R42, SRZ ;  /* 0x00000000002a7805 */ /* 0x002fc6000001ff00 */
[----:B------:R1:W-:Y:S01]  /*5e00*/  STS.U16 [R127+0x5f00], R40 ;  /* 0x005f00287f007388 */ /* 0x0003e20000000400 */
[----:B--2---:R-:W-:-:S03]  /*5e10*/  CS2R R96, SRZ ;  /* 0x0000000000607805 */ /* 0x004fc6000001ff00 */
        /* <DEDUP_REMOVED lines=32> */
[----:B------:R-:W-:Y:S01]  /*6020*/  STS.U16 [R127+0xa300], R22 ;  /* 0x00a300167f007388 */ /* 0x000fe20000000400 */
[----:B-1----:R-:W-:-:S03]  /*6030*/  CS2R R110, SRZ ;  /* 0x00000000006e7805 */ /* 0x002fc6000001ff00 */
[----:B------:R-:W-:Y:S01]  /*6040*/  STS.U16 [R127+0xa700], R18 ;  /* 0x00a700127f007388 */ /* 0x000fe20000000400 */
[----:B--2---:R-:W-:-:S03]  /*6050*/  CS2R R24, SRZ ;  /* 0x0000000000187805 */ /* 0x004fc6000001ff00 */
[----:B------:R-:W-:Y:S04]  /*6060*/  STS.U16 [R127+0xab00], R20 ;  /* 0x00ab00147f007388 */ /* 0x000fe80000000400 */
[----:B------:R0:W-:Y:S04]  /*6070*/  STS.U16 [R127+0xaf00], R114 ;  /* 0x00af00727f007388 */ /* 0x0001e80000000400 */
[----:B------:R1:W-:Y:S04]  /*6080*/  STS.U16 [R127+0xb300], R116 ;  /* 0x00b300747f007388 */ /* 0x0003e80000000400 */
[----:B------:R2:W-:Y:S01]  /*6090*/  STS.U16 [R127+0xb700], R118 ;  /* 0x00b700767f007388 */ /* 0x0005e20000000400 */
[----:B0-----:R-:W-:-:S03]  /*60a0*/  CS2R R114, SRZ ;  /* 0x0000000000727805 */ /* 0x001fc6000001ff00 */
[----:B------:R0:W-:Y:S01]  /*60b0*/  STS.U16 [R127+0xbb00], R16 ;  /* 0x00bb00107f007388 */ /* 0x0001e20000000400 */
[----:B-1----:R-:W-:-:S03]  /*60c0*/  CS2R R116, SRZ ;  /* 0x0000000000747805 */ /* 0x002fc6000001ff00 */
[----:B------:R-:W-:Y:S01]  /*60d0*/  STS.U16 [R127+0xbf00], R14 ;  /* 0x00bf000e7f007388 */ /* 0x000fe20000000400 */
[----:B--2---:R-:W-:-:S03]  /*60e0*/  CS2R R118, SRZ ;  /* 0x0000000000767805 */ /* 0x004fc6000001ff00 */
[----:B------:R1:W-:Y:S01]  /*60f0*/  STS.U16 [R127+0xc300], R120 ;  /* 0x00c300787f007388 */ /* 0x0003e20000000400 */
[----:B0-----:R-:W-:-:S03]  /*6100*/  IMAD.MOV.U32 R16, RZ, RZ, -0x800000 ;  /* 0xff800000ff107424 */ /* 0x001fc600078e00ff */
[----:B------:R-:W-:Y:S04]  /*6110*/  STS.U16 [R127+0xc700], R12 ;  /* 0x00c7000c7f007388 */ /* 0x000fe80000000400 */
[----:B------:R-:W-:Y:S01]  /*6120*/  STS.U16 [R127+0xcb00], R10 ;  /* 0x00cb000a7f007388 */ /* 0x000fe20000000400 */
[----:B-1----:R-:W-:-:S03]  /*6130*/  CS2R R120, SRZ ;  /* 0x0000000000787805 */ /* 0x002fc6000001ff00 */
[----:B------:R0:W-:Y:S04]  /*6140*/  STS.U16 [R127+0xcf00], R130 ;  /* 0x00cf00827f007388 */ /* 0x0001e80000000400 */
[----:B------:R1:W-:Y:S04]  /*6150*/  STS.U16 [R127+0xd300], R122 ;  /* 0x00d3007a7f007388 */ /* 0x0003e80000000400 */
[----:B------:R-:W-:Y:S01]  /*6160*/  STS.U16 [R127+0xd700], R8 ;  /* 0x00d700087f007388 */ /* 0x000fe20000000400 */
[----:B0-----:R-:W-:-:S03]  /*6170*/  CS2R R130, SRZ ;  /* 0x0000000000827805 */ /* 0x001fc6000001ff00 */
[----:B------:R-:W-:Y:S01]  /*6180*/  STS.U16 [R127+0xdb00], R176 ;  /* 0x00db00b07f007388 */ /* 0x000fe20000000400 */
[----:B-1----:R-:W-:-:S03]  /*6190*/  CS2R R122, SRZ ;  /* 0x00000000007a7805 */ /* 0x002fc6000001ff00 */
        /* <DEDUP_REMOVED lines=8> */
[----:B------:R0:W-:Y:S02]  /*6220*/  STS.U16 [R127+0xff00], R190 ;  /* 0x00ff00be7f007388 */ /* 0x0001e40000000400 */
[----:B0-----:R-:W-:Y:S01]  /*6230*/  CS2R R126, SRZ ;  /* 0x00000000007e7805 */ /* 0x001fe2000001ff00 */
[----:B------:R-:W-:Y:S06]  /*6240*/  @!P0 BRA `(.L_x_0) ;  /* 0x0000008c005c8947 */ /* 0x000fec0003800000 */
[----:B------:R-:W0:Y:S01]  /*6250*/  LDC R37, c[0x0][0x268] ;  /* 0x00009a00ff257b82 */ /* 0x000e220000000800 */
[--C-:B------:R-:W-:Y:S01]  /*6260*/  SHF.R.U32.HI R4, RZ, 0x4, R174.reuse ;  /* 0x00000004ff047819 */ /* 0x100fe200000116ae */
[----:B------:R-:W1:Y:S01]  /*6270*/  S2R R154, SR_CTAID.Y ;  /* 0x00000000009a7919 */ /* 0x000e620000002600 */
[----:B------:R-:W-:Y:S01]  /*6280*/  SHF.R.U32.HI R5, RZ, 0x2, R174 ;  /* 0x00000002ff057819 */ /* 0x000fe200000116ae */
[----:B------:R-:W-:Y:S01]  /*6290*/  IMAD.MOV.U32 R25, RZ, RZ, RZ ;  /* 0x000000ffff197224 */ /* 0x000fe200078e00ff */
[----:B------:R-:W-:Y:S01]  /*62a0*/  SGXT.U32 R4, R4, 0x3 ;  /* 0x000000030404781a */ /* 0x000fe20000000000 */
[----:B------:R-:W-:Y:S01]  /*62b0*/  UMOV UR8, 0xfffffe00 ;  /* 0xfffffe0000087882 */ /* 0x000fe20000000000 */
[----:B------:R-:W-:Y:S01]  /*62c0*/  SGXT.U32 R5, R5, 0x3 ;  /* 0x000000030505781a */ /* 0x000fe20000000000 */
[----:B------:R-:W2:Y:S01]  /*62d0*/  LDC.64 R20, c[0x0][0x260] ;  /* 0x00009800ff147b82 */ /* 0x000ea20000000a00 */
[----:B------:R-:W-:Y:S01]  /*62e0*/  SHF.R.U32.HI R6, RZ, 0x4, R158 ;  /* 0x00000004ff067819 */ /* 0x000fe2000001169e */
[----:B------:R-:W-:Y:S01]  /*62f0*/  UMOV UR9, 0x3fffffef ;  /* 0x3fffffef00097882 */ /* 0x000fe20000000000 */
[----:B------:R-:W-:Y:S01]  /*6300*/  R2UR UR5, R25 ;  /* 0x00000000190572ca */ /* 0x000fe200000e0000 */
[----:B------:R-:W-:Y:S01]  /*6310*/  IMAD.MOV.U32 R232, RZ, RZ, -0x800000 ;  /* 0xff800000ffe87424 */ /* 0x000fe200078e00ff */
[----:B------:R-:W-:Y:S01]  /*6320*/  SGXT.U32 R2, R6, 0xe ;  /* 0x0000000e0602781a */ /* 0x000fe20000000000 */
[----:B------:R-:W-:Y:S01]  /*6330*/  IMAD.MOV.U32 R162, RZ, RZ, RZ ;  /* 0x000000ffffa27224 */ /* 0x000fe200078e00ff */
[----:B------:R-:W-:Y:S01]  /*6340*/  MOV R161, RZ ;  /* 0x000000ff00a17202 */ /* 0x000fe20000000f00 */
[----:B------:R-:W3:Y:S01]  /*6350*/  LDC R35, c[0x0][0x258] ;  /* 0x00009600ff237b82 */ /* 0x000ee20000000800 */
[----:B------:R-:W-:Y:S01]  /*6360*/  IMAD.MOV.U32 R224, RZ, RZ, -0x800000 ;  /* 0xff800000ffe07424 */ /* 0x000fe200078e00ff */
[----:B------:R-:W-:-:S02]  /*6370*/  CS2R R44, SRZ ;  /* 0x00000000002c7805 */ /* 0x000fc4000001ff00 */
[----:B------:R-:W-:Y:S02]  /*6380*/  CS2R R46, SRZ ;  /* 0x00000000002e7805 */ /* 0x000fe4000001ff00 */
[----:B------:R-:W-:Y:S02]  /*6390*/  CS2R R48, SRZ ;  /* 0x0000000000307805 */ /* 0x000fe4000001ff00 */
[----:B------:R-:W-:Y:S02]  /*63a0*/  CS2R R50, SRZ ;  /* 0x0000000000327805 */ /* 0x000fe4000001ff00 */
[----:B------:R-:W-:Y:S02]  /*63b0*/  CS2R R52, SRZ ;  /* 0x0000000000347805 */ /* 0x000fe4000001ff00 */
[----:B------:R-:W-:Y:S01]  /*63c0*/  CS2R R54, SRZ ;  /* 0x0000000000367805 */ /* 0x000fe2000001ff00 */
[----:B0-----:R-:W-:Y:S01]  /*63d0*/  IMAD R9, R4, R37, RZ ;  /* 0x0000002504097224 */ /* 0x001fe200078e02ff */
[----:B------:R-:W-:Y:S01]  /*63e0*/  SHF.R.U32.HI R4, RZ, 0x1, R174 ;  /* 0x00000001ff047819 */ /* 0x000fe200000116ae */
[----:B------:R-:W1:Y:S01]  /*63f0*/  LDC.64 R180, c[0x0][0x250] ;  /* 0x00009400ffb47b82 */ /* 0x000e620000000a00 */
[----:B------:R-:W-:Y:S01]  /*6400*/  CS2R R56, SRZ ;  /* 0x0000000000387805 */ /* 0x000fe2000001ff00 */
[----:B------:R-:W-:Y:S01]  /*6410*/  IMAD R10, R37, 0x8, R9 ;  /* 0x00000008250a7824 */ /* 0x000fe200078e0209 */
[----:B------:R-:W-:-:S02]  /*6420*/  LOP3.LUT R4, R5, 0x30, R4, 0xf8, !PT ;  /* 0x0000003005047812 */ /* 0x000fc400078ef804 */
[----:B------:R-:W-:Y:S02]  /*6430*/  CS2R R58, SRZ ;  /* 0x00000000003a7805 */ /* 0x000fe4000001ff00 */
[----:B------:R-:W-:Y:S01]  /*6440*/  IADD3 R5, P0, R2, 0x80, RZ ;  /* 0x0000008002057810 */ /* 0x000fe20007f1e0ff */
[----:B------:R-:W-:Y:S01]  /*6450*/  IMAD R11, R37, 0x8, R10 ;  /* 0x00000008250b7824 */ /* 0x000fe200078e020a */
[----:B------:R-:W-:Y:S01]  /*6460*/  LOP3.LUT R160, R4, R160, RZ, 0xfc, !PT ;  /* 0x000000a004a07212 */ /* 0x000fe200078efcff */
[----:B------:R-:W-:Y:S01]  /*6470*/  VIADD R4, R158, 0x10000 ;  /* 0x000100009e047836 */ /* 0x000fe20000000000 */
[----:B------:R-:W-:Y:S01]  /*6480*/  R2UR UR10, R5 ;  /* 0x00000000050a72ca */ /* 0x000fe200000e0000 */
[C---:B------:R-:W-:Y:S01]  /*6490*/  IMAD R12, R37.reuse, 0x8, R11 ;  /* 0x00000008250c7824 */ /* 0x040fe200078e020b */
[----:B------:R-:W0:Y:S01]  /*64a0*/  LDC.64 R32, c[0x0][0x218] ;  /* 0x00008600ff207b82 */ /* 0x000e220000000a00 */
[----:B--2---:R-:W-:Y:S01]  /*64b0*/  IMAD.MOV.U32 R7, RZ, RZ, R20 ;  /* 0x000000ffff077224 */ /* 0x004fe200078e0014 */
[----:B------:R-:W-:Y:S01]  /*64c0*/  SHF.R.U32.HI R6, RZ, 0x4, R4 ;  /* 0x00000004ff067819 */ /* 0x000fe20000011604 */
[C---:B------:R-:W-:Y:S01]  /*64d0*/  IMAD R13, R37.reuse, 0x8, R12 ;  /* 0x00000008250d7824 */ /* 0x040fe200078e020c */
[----:B------:R-:W-:Y:S01]  /*64e0*/  CS2R R4, SRZ ;  /* 0x0000000000047805 */ /* 0x000fe2000001ff00 */
[----:B------:R-:W-:Y:S01]  /*64f0*/  IMAD.MOV.U32 R2, RZ, RZ, R21 ;  /* 0x000000ffff027224 */ /* 0x000fe200078e0015 */
[----:B------:R-:W-:Y:S01]  /*6500*/  SGXT.U32 R24, R6, 0xe ;  /* 0x0000000e0618781a */ /* 0x000fe20000000000 */
[----:B------:R-:W-:Y:S01]  /*6510*/  IMAD R14, R37, 0x8, R13 ;  /* 0x00000008250e7824 */ /* 0x000fe200078e020d */
[----:B------:R-:W2:Y:S01]  /*6520*/  LDC.64 R30, c[0x0][0x220] ;  /* 0x00008800ff1e7b82 */ /* 0x000ea20000000a00 */
[----:B---3--:R-:W-:Y:S01]  /*6530*/  IMAD R0, R0, R35, RZ ;  /* 0x0000002300007224 */ /* 0x008fe200078e02ff */
[----:B------:R-:W-:Y:S01]  /*6540*/  IADD3.X R5, R5, 0x40000040, RZ, P0, !PT ;  /* 0x4000004005057810 */ /* 0x000fe200007fe4ff */
[----:B------:R-:W-:Y:S01]  /*6550*/  IMAD R15, R37, 0x8, R14 ;  /* 0x00000008250f7824 */ /* 0x000fe200078e020e */
[----:B------:R-:W-:Y:S01]  /*6560*/  IADD3 R6, P0, R24, 0x2, RZ ;  /* 0x0000000218067810 */ /* 0x000fe20007f1e0ff */
[----:B-1----:R-:W-:Y:S01]  /*6570*/  IMAD R180, R154, R180, RZ ;  /* 0x000000b49ab47224 */ /* 0x002fe200078e02ff */
[----:B------:R-:W-:Y:S01]  /*6580*/  R2UR UR11, R5 ;  /* 0x00000000050b72ca */ /* 0x000fe200000e0000 */
[----:B------:R1:W-:Y:S01]  /*6590*/  STL [R1+0x68c], R21 ;  /* 0x00068c1501007387 */ /* 0x0003e20000100800 */
[----:B------:R-:W-:Y:S01]  /*65a0*/  LEA R16, R37, R15, 0x3 ;  /* 0x0000000f25107211 */ /* 0x000fe200078e18ff */
[----:B------:R-:W-:Y:S01]  /*65b0*/  IMAD R153, R181, 0xd, RZ ;  /* 0x0000000db5997824 */ /* 0x000fe200078e02ff */
[----:B------:R-:W-:Y:S01]  /*65c0*/  IADD3.X R4, R4, 0x40000040, RZ, P0, !PT ;  /* 0x4000004004047810 */ /* 0x000fe200007fe4ff */
[----:B------:R3:W-:Y:S01]  /*65d0*/  STL.64 [R1+0x218], R24 ;  /* 0x0002181801007387 */ /* 0x0007e20000100a00 */
[----:B------:R-:W-:Y:S01]  /*65e0*/  LOP3.LUT R5, R174, 0xf, RZ, 0xc0, !PT ;  /* 0x0000000fae057812 */ /* 0x000fe200078ec0ff */
[C---:B------:R-:W-:Y:S01]  /*65f0*/  IMAD R17, R37.reuse, 0x8, R16 ;  /* 0x0000000825117824 */ /* 0x040fe200078e0210 */
[----:B------:R-:W-:Y:S01]  /*6600*/  R2UR UR7, R4 ;  /* 0x00000000040772ca */ /* 0x000fe200000e0000 */
[----:B------:R-:W-:Y:S01]  /*6610*/  IMAD R4, R154, R7, RZ ;  /* 0x000000079a047224 */ /* 0x000fe200078e02ff */
[----:B------:R-:W-:Y:S01]  /*6620*/  R2UR UR6, R6 ;  /* 0x00000000060672ca */ /* 0x000fe200000e0000 */
[----:B------:R-:W-:Y:S01]  /*6630*/  IMAD R18, R37, 0x8, R17 ;  /* 0x0000000825127824 */ /* 0x000fe200078e0211 */
[----:B0-----:R-:W-:Y:S01]  /*6640*/  LEA R187, P0, R180, R32, 0x1 ;  /* 0x00000020b4bb7211 */ /* 0x001fe200078008ff */
[----:B------:R-:W-:Y:S01]  /*6650*/  IMAD R7, R5, R2, RZ ;  /* 0x0000000205077224 */ /* 0x000fe200078e02ff */
[----:B------:R-:W-:Y:S01]  /*6660*/  SHF.L.U32 R5, R4, 0x1, RZ ;  /* 0x0000000104057819 */ /* 0x000fe200000006ff */
[----:B------:R-:W-:Y:S01]  /*6670*/  IMAD R19, R37, 0x8, R18 ;  /* 0x0000000825137824 */ /* 0x000fe200078e0212 */
[----:B------:R-:W-:Y:S01]  /*6680*/  LEA.HI.X.SX32 R33, R180, R33, 0x1, P0 ;  /* 0x00000021b4217211 */ /* 0x000fe200000f0eff */
[----:B------:R-:W-:Y:S01]  /*6690*/  IMAD.SHL.U32 R8, R7, 0x2, RZ ;  /* 0x0000000207087824 */ /* 0x000fe200078e00ff */
[----:B------:R-:W-:Y:S01]  /*66a0*/  LEA R192, P0, R0, R187, 0x1 ;  /* 0x000000bb00c07211 */ /* 0x000fe200078008ff */
[----:B------:R-:W-:Y:S01]  /*66b0*/  IMAD.HI R6, R4, 0x2, RZ ;  /* 0x0000000204067827 */ /* 0x000fe200078e02ff */
[----:B------:R-:W-:-:S02]  /*66c0*/  LEA R20, R37, R19, 0x3 ;  /* 0x0000001325147211 */ /* 0x000fc400078e18ff */
[----:B------:R-:W-:Y:S02]  /*66d0*/  CS2R R60, SRZ ;  /* 0x00000000003c7805 */ /* 0x000fe4000001ff00 */
[----:B--2---:R-:W-:Y:S01]  /*66e0*/  IADD3 R29, P1, P2, R8, R30, R5 ;  /* 0x0000001e081d7210 */ /* 0x004fe20007a3e005 */
[----:B------:R-:W-:Y:S01]  /*66f0*/  IMAD R4, R35, 0x80, R0 ;  /* 0x0000008023047824 */ /* 0x000fe200078e0200 */
[----:B------:R-:W-:Y:S01]  /*6700*/  LEA.HI.X.SX32 R193, R0, R33, 0x1, P0 ;  /* 0x0000002100c17211 */ /* 0x000fe200000f0eff */
[----:B------:R-:W-:Y:S01]  /*6710*/  IMAD.HI R7, R7, 0x2, RZ ;  /* 0x0000000207077827 */ /* 0x000fe200078e02ff */
[----:B------:R-:W-:Y:S01]  /*6720*/  R2UR UR4, R24 ;  /* 0x00000000180472ca */ /* 0x000fe200000e0000 */
[----:B------:R-:W-:Y:S01]  /*6730*/  UIADD3.64 UR14, UR6, 0x4, URZ ;  /* 0x00000004060e7897 */ /* 0x000fe2000fffe03f */
[----:B------:R-:W-:Y:S01]  /*6740*/  LOP3.LUT R174, R174, 0x3f, RZ, 0xc0, !PT ;  /* 0x0000003faeae7812 */ /* 0x000fe200078ec0ff */
[----:B------:R-:W-:Y:S01]  /*6750*/  IMAD R5, R35, 0x80, R4 ;  /* 0x0000008023057824 */ /* 0x000fe200078e0204 */
[----:B------:R-:W-:Y:S01]  /*6760*/  IADD3.X R31, R7, R31, R6, P1, P2 ;  /* 0x0000001f071f7210 */ /* 0x000fe20000fe4406 */
[----:B-1----:R-:W-:Y:S01]  /*6770*/  IMAD R21, R37, 0x8, R20 ;  /* 0x0000000825157824 */ /* 0x002fe200078e0214 */
[CC--:B------:R-:W-:Y:S01]  /*6780*/  LEA R190, P1, R4.reuse, R187.reuse, 0x1 ;  /* 0x000000bb04be7211 */ /* 0x0c0fe200078208ff */
[----:B------:R-:W-:Y:S01]  /*6790*/  IMAD R6, R35, 0x80, R5 ;  /* 0x0000008023067824 */ /* 0x000fe200078e0205 */
[----:B------:R-:W-:Y:S01]  /*67a0*/  LEA R188, P0, R5, R187, 0x1 ;  /* 0x000000bb05bc7211 */ /* 0x000fe200078008ff */
[C---:B------:R-:W-:Y:S01]  /*67b0*/  IMAD R22, R37.reuse, 0x8, R21 ;  /* 0x0000000825167824 */ /* 0x040fe200078e0215 */
[----:B------:R-:W-:Y:S01]  /*67c0*/  LEA.HI.X.SX32 R191, R4, R33, 0x1, P1 ;  /* 0x0000002104bf7211 */ /* 0x000fe200008f0eff */
[----:B------:R-:W-:Y:S01]  /*67d0*/  IMAD.SHL.U32 R174, R174, 0x2, RZ ;  /* 0x00000002aeae7824 */ /* 0x000fe200078e00ff */
[C---:B------:R-:W-:Y:S01]  /*67e0*/  LEA R186, P2, R6.reuse, R187, 0x1 ;  /* 0x000000bb06ba7211 */ /* 0x040fe200078408ff */
[----:B------:R-:W-:Y:S01]  /*67f0*/  IMAD R23, R37, 0x8, R22 ;  /* 0x0000000825177824 */ /* 0x000fe200078e0216 */
[-C--:B------:R-:W-:Y:S01]  /*6800*/  LEA.HI.X.SX32 R189, R5, R33.reuse, 0x1, P0 ;  /* 0x0000002105bd7211 */ /* 0x080fe200000f0eff */
[----:B------:R-:W-:Y:S01]  /*6810*/  UIADD3.64 UR8, UR4, -UR8, URZ ;  /* 0x8000000804087297 */ /* 0x000fe2000fffe03f */
[----:B------:R-:W-:Y:S01]  /*6820*/  LEA.HI.X.SX32 R187, R6, R33, 0x1, P2 ;  /* 0x0000002106bb7211 */ /* 0x000fe200010f0eff */
[----:B---3--:R-:W-:Y:S01]  /*6830*/  IMAD R24, R37, 0x8, R23 ;  /* 0x0000000825187824 */ /* 0x008fe200078e0217 */
[-C--:B------:R-:W-:Y:S01]  /*6840*/  LEA R42, P0, R9, R29.reuse, 0x1 ;  /* 0x0000001d092a7211 */ /* 0x080fe200078008ff */
[----:B------:R-:W-:Y:S01]  /*6850*/  UMOV UR4, UR10 ;  /* 0x0000000a00047c82 */ /* 0x000fe20008000000 */
[----:B------:R-:W-:Y:S01]  /*6860*/  LEA R38, P2, R11, R29, 0x1 ;  /* 0x0000001d0b267211 */ /* 0x000fe200078408ff */
[----:B------:R-:W-:Y:S01]  /*6870*/  IMAD R25, R37, 0x8, R24 ;  /* 0x0000000825197824 */ /* 0x000fe200078e0218 */
[-C--:B------:R-:W-:Y:S01]  /*6880*/  LEA.HI.X.SX32 R43, R9, R31.reuse, 0x1, P0 ;  /* 0x0000001f092b7211 */ /* 0x080fe200000f0eff */
[----:B------:R-:W-:Y:S01]  /*6890*/  UMOV UR5, UR11 ;  /* 0x0000000b00057c82 */ /* 0x000fe20008000000 */
[----:B------:R-:W-:Y:S01]  /*68a0*/  LEA.HI.X.SX32 R39, R11, R31, 0x1, P2 ;  /* 0x0000001f0b277211 */ /* 0x000fe200010f0eff */
[C---:B------:R-:W-:Y:S01]  /*68b0*/  IMAD R26, R37.reuse, 0x8, R25 ;  /* 0x00000008251a7824 */ /* 0x040fe200078e0219 */
[-C--:B------:R-:W-:Y:S01]  /*68c0*/  LEA R40, P1, R10, R29.reuse, 0x1 ;  /* 0x0000001d0a287211 */ /* 0x080fe200078208ff */
[----:B------:R-:W-:Y:S01]  /*68d0*/  STL.64 [R1+0x418], R42 ;  /* 0x0004182a01007387 */ /* 0x000fe20000100a00 */
[----:B------:R-:W-:Y:S01]  /*68e0*/  LEA R32, P2, R14, R29, 0x1 ;  /* 0x0000001d0e207211 */ /* 0x000fe200078408ff */
[----:B------:R-:W-:Y:S01]  /*68f0*/  IMAD R27, R37, 0x8, R26 ;  /* 0x00000008251b7824 */ /* 0x000fe200078e021a */
[----:B------:R-:W-:Y:S01]  /*6900*/  LEA.HI.X.SX32 R41, R10, R31, 0x1, P1 ;  /* 0x0000001f0a297211 */ /* 0x000fe200008f0eff */
[----:B------:R0:W-:Y:S01]  /*6910*/  STL.64 [R1+0x408], R38 ;  /* 0x0004082601007387 */ /* 0x0001e20000100a00 */
[----:B------:R-:W-:Y:S01]  /*6920*/  LEA R34, P1, R13, R29, 0x1 ;  /* 0x0000001d0d227211 */ /* 0x000fe200078208ff */
[----:B------:R-:W-:Y:S01]  /*6930*/  IMAD R8, R37, 0x8, R27 ;  /* 0x0000000825087824 */ /* 0x000fe200078e021b */
[-C--:B------:R-:W-:Y:S01]  /*6940*/  LEA.HI.X.SX32 R33, R14, R31.reuse, 0x1, P2 ;  /* 0x0000001f0e217211 */ /* 0x080fe200010f0eff */
[----:B------:R1:W-:Y:S01]  /*6950*/  STL.64 [R1+0x410], R40 ;  /* 0x0004102801007387 */ /* 0x0003e20000100a00 */
[----:B------:R-:W-:Y:S01]  /*6960*/  LEA.HI.X.SX32 R35, R13, R31, 0x1, P1 ;  /* 0x0000001f0d237211 */ /* 0x000fe200008f0eff */
[----:B------:R-:W-:Y:S01]  /*6970*/  UIADD3.64 UR12, UR4, 0x80, URZ ;  /* 0x00000080040c7897 */ /* 0x000fe2000fffe03f */
[----:B------:R-:W-:Y:S01]  /*6980*/  LEA R7, R37, R8, 0x3 ;  /* 0x0000000825077211 */ /* 0x000fe200078e18ff */
[----:B------:R-:W-:Y:S01]  /*6990*/  UIADD3.64 UR10, UR4, 0x100, URZ ;  /* 0x00000100040a7897 */ /* 0x000fe2000fffe03f */
[C---:B------:R-:W-:Y:S01]  /*69a0*/  IMAD R154, R181.reuse, 0xe, RZ ;  /* 0x0000000eb59a7824 */ /* 0x040fe200078e02ff */
[----:B------:R-:W-:Y:S01]  /*69b0*/  UIADD3.64 UR18, UR6, 0x7e, URZ ;  /* 0x0000007e06127897 */ /* 0x000fe2000fffe03f */
[----:B------:R-:W-:Y:S01]  /*69c0*/  IMAD R155, R181, 0xf, RZ ;  /* 0x0000000fb59b7824 */ /* 0x000fe200078e02ff */
[C---:B0-----:R-:W-:Y:S01]  /*69d0*/  LEA R38, P0, R12.reuse, R29, 0x1 ;  /* 0x0000001d0c267211 */ /* 0x041fe200078008ff */
[C---:B------:R-:W-:Y:S01]  /*69e0*/  IMAD R28, R37.reuse, 0x8, R7 ;  /* 0x00000008251c7824 */ /* 0x040fe200078e0207 */
[----:B------:R-:W-:Y:S01]  /*69f0*/  CS2R R42, SRZ ;  /* 0x00000000002a7805 */ /* 0x000fe2000001ff00 */
[----:B------:R-:W-:Y:S01]  /*6a00*/  IMAD.U32 R159, RZ, RZ, UR13 ;  /* 0x0000000dff9f7e24 */ /* 0x000fe2000f8e00ff */
[----:B------:R-:W-:Y:S01]  /*6a10*/  LEA.HI.X.SX32 R39, R12, R31, 0x1, P0 ;  /* 0x0000001f0c277211 */ /* 0x000fe200000f0eff */
[----:B------:R-:W-:Y:S01]  /*6a20*/  IMAD R0, R37, 0x8, R28 ;  /* 0x0000000825007824 */ /* 0x000fe200078e021c */
[C---:B------:R-:W-:Y:S01]  /*6a30*/  LEA R12, P2, R17.reuse, R29, 0x1 ;  /* 0x0000001d110c7211 */ /* 0x040fe200078408ff */
[----:B------:R-:W-:Y:S01]  /*6a40*/  IMAD.MOV.U32 R2, RZ, RZ, RZ ;  /* 0x000000ffff027224 */ /* 0x000fe200078e00ff */
[----:B-1----:R-:W-:Y:S01]  /*6a50*/  CS2R R40, SRZ ;  /* 0x0000000000287805 */ /* 0x002fe2000001ff00 */
[----:B------:R0:W-:Y:S01]  /*6a60*/  STL.64 [R1+0x400], R38 ;  /* 0x0004002601007387 */ /* 0x0001e20000100a00 */
[----:B------:R-:W-:Y:S01]  /*6a70*/  LEA.HI.X.SX32 R13, R17, R31, 0x1, P2 ;  /* 0x0000001f110d7211 */ /* 0x000fe200010f0eff */
[C---:B------:R-:W-:Y:S01]  /*6a80*/  IMAD R4, R37.reuse, 0x8, R0 ;  /* 0x0000000825047824 */ /* 0x040fe200078e0200 */
[----:B------:R-:W-:Y:S01]  /*6a90*/  LEA R14, P2, R20, R29, 0x1 ;  /* 0x0000001d140e7211 */ /* 0x000fe200078408ff */
[----:B------:R1:W-:Y:S01]  /*6aa0*/  STL.64 [R1+0x3f8], R34 ;  /* 0x0003f82201007387 */ /* 0x0003e20000100a00 */
[----:B------:R-:W-:Y:S01]  /*6ab0*/  CS2R R62, SRZ ;  /* 0x00000000003e7805 */ /* 0x000fe2000001ff00 */
[C---:B------:R-:W-:Y:S01]  /*6ac0*/  IMAD R5, R37.reuse, 0x8, R4 ;  /* 0x0000000825057824 */ /* 0x040fe200078e0204 */
[----:B------:R-:W-:Y:S01]  /*6ad0*/  CS2R R64, SRZ ;  /* 0x0000000000407805 */ /* 0x000fe2000001ff00 */
[----:B------:R2:W-:Y:S01]  /*6ae0*/  STL.64 [R1+0x3f0], R32 ;  /* 0x0003f02001007387 */ /* 0x0005e20000100a00 */
[----:B------:R-:W-:Y:S01]  /*6af0*/  CS2R R66, SRZ ;  /* 0x0000000000427805 */ /* 0x000fe2000001ff00 */
[----:B------:R-:W-:Y:S01]  /*6b00*/  IMAD R6, R37, 0x8, R5 ;  /* 0x0000000825067824 */ /* 0x000fe200078e0205 */
[----:B------:R-:W-:Y:S01]  /*6b10*/  CS2R R68, SRZ ;  /* 0x0000000000447805 */ /* 0x000fe2000001ff00 */
[----:B------:R3:W-:Y:S01]  /*6b20*/  STL.64 [R1+0x3d8], R12 ;  /* 0x0003d80c01007387 */ /* 0x0007e20000100a00 */
[----:B0-----:R-:W-:-:S02]  /*6b30*/  CS2R R38, SRZ ;  /* 0x0000000000267805 */ /* 0x001fc4000001ff00 */
[----:B------:R-:W-:Y:S02]  /*6b40*/  CS2R R70, SRZ ;  /* 0x0000000000467805 */ /* 0x000fe4000001ff00 */
[----:B------:R-:W-:Y:S02]  /*6b50*/  LEA R9, R37, R6, 0x3 ;  /* 0x0000000625097211 */ /* 0x000fe400078e18ff */
[----:B------:R-:W-:Y:S02]  /*6b60*/  CS2R R72, SRZ ;  /* 0x0000000000487805 */ /* 0x000fe4000001ff00 */
[----:B-1----:R-:W-:Y:S02]  /*6b70*/  LEA R34, P0, R15, R29, 0x1 ;  /* 0x0000001d0f227211 */ /* 0x002fe400078008ff */
[----:B------:R-:W-:Y:S02]  /*6b80*/  CS2R R74, SRZ ;  /* 0x00000000004a7805 */ /* 0x000fe4000001ff00 */
[----:B------:R-:W-:-:S02]  /*6b90*/  CS2R R76, SRZ ;  /* 0x00000000004c7805 */ /* 0x000fc4000001ff00 */
[C---:B--2---:R-:W-:Y:S01]  /*6ba0*/  LEA R32, P1, R16.reuse, R29, 0x1 ;  /* 0x0000001d10207211 */ /* 0x044fe200078208ff */
[----:B------:R-:W-:Y:S01]  /*6bb0*/  IMAD R10, R37, 0x8, R9 ;  /* 0x00000008250a7824 */ /* 0x000fe200078e0209 */
[-C--:B------:R-:W-:Y:S02]  /*6bc0*/  LEA.HI.X.SX32 R35, R15, R31.reuse, 0x1, P0 ;  /* 0x0000001f0f237211 */ /* 0x080fe400000f0eff */
[----:B------:R-:W-:Y:S02]  /*6bd0*/  CS2R R78, SRZ ;  /* 0x00000000004e7805 */ /* 0x000fe4000001ff00 */
[-C--:B------:R-:W-:Y:S01]  /*6be0*/  LEA.HI.X.SX32 R33, R16, R31.reuse, 0x1, P1 ;  /* 0x0000001f10217211 */ /* 0x080fe200008f0eff */
[----:B------:R-:W-:Y:S01]  /*6bf0*/  IMAD R11, R37, 0x8, R10 ;  /* 0x00000008250b7824 */ /* 0x000fe200078e020a */
[----:B------:R-:W-:Y:S01]  /*6c00*/  LEA.HI.X.SX32 R15, R20, R31, 0x1, P2 ;  /* 0x0000001f140f7211 */ /* 0x000fe200010f0eff */
[----:B------:R0:W-:Y:S01]  /*6c10*/  STL.64 [R1+0x3e8], R34 ;  /* 0x0003e82201007387 */ /* 0x0001e20000100a00 */
[----:B------:R-:W-:Y:S01]  /*6c20*/  LEA R16, P2, R23, R29, 0x1 ;  /* 0x0000001d17107211 */ /* 0x000fe200078408ff */
[----:B---3--:R-:W-:Y:S01]  /*6c30*/  IMAD R12, R37, 0x8, R11 ;  /* 0x00000008250c7824 */ /* 0x008fe200078e020b */
[----:B------:R-:W-:Y:S01]  /*6c40*/  CS2R R80, SRZ ;  /* 0x0000000000507805 */ /* 0x000fe2000001ff00 */
[----:B------:R1:W-:Y:S01]  /*6c50*/  STL.64 [R1+0x3e0], R32 ;  /* 0x0003e02001007387 */ /* 0x0003e20000100a00 */
[----:B------:R-:W-:Y:S01]  /*6c60*/  LEA.HI.X.SX32 R17, R23, R31, 0x1, P2 ;  /* 0x0000001f17117211 */ /* 0x000fe200010f0eff */
[----:B------:R-:W-:Y:S01]  /*6c70*/  IMAD R13, R37, 0x8, R12 ;  /* 0x00000008250d7824 */ /* 0x000fe200078e020c */
[----:B------:R-:W-:Y:S01]  /*6c80*/  CS2R R82, SRZ ;  /* 0x0000000000527805 */ /* 0x000fe2000001ff00 */
[----:B------:R2:W-:Y:S01]  /*6c90*/  STL.64 [R1+0x3c0], R14 ;  /* 0x0003c00e01007387 */ /* 0x0005e20000100a00 */
[----:B------:R-:W-:-:S02]  /*6ca0*/  CS2R R84, SRZ ;  /* 0x0000000000547805 */ /* 0x000fc4000001ff00 */
[----:B------:R-:W-:Y:S02]  /*6cb0*/  CS2R R86, SRZ ;  /* 0x0000000000567805 */ /* 0x000fe4000001ff00 */
[----:B------:R-:W-:Y:S02]  /*6cc0*/  CS2R R88, SRZ ;  /* 0x0000000000587805 */ /* 0x000fe4000001ff00 */
[----:B0-----:R-:W-:Y:S02]  /*6cd0*/  LEA R34, P0, R18, R29, 0x1 ;  /* 0x0000001d12227211 */ /* 0x001fe400078008ff */
[----:B------:R-:W-:Y:S02]  /*6ce0*/  CS2R R90, SRZ ;  /* 0x00000000005a7805 */ /* 0x000fe4000001ff00 */
[----:B------:R-:W-:Y:S02]  /*6cf0*/  CS2R R92, SRZ ;  /* 0x00000000005c7805 */ /* 0x000fe4000001ff00 */
[----:B------:R-:W-:-:S02]  /*6d00*/  CS2R R94, SRZ ;  /* 0x00000000005e7805 */ /* 0x000fc4000001ff00 */
[C---:B-1----:R-:W-:Y:S02]  /*6d10*/  LEA R32, P1, R19.reuse, R29, 0x1 ;  /* 0x0000001d13207211 */ /* 0x042fe400078208ff */
[----:B------:R-:W-:Y:S02]  /*6d20*/  CS2R R96, SRZ ;  /* 0x0000000000607805 */ /* 0x000fe4000001ff00 */
[-C--:B------:R-:W-:Y:S02]  /*6d30*/  LEA.HI.X.SX32 R35, R18, R31.reuse, 0x1, P0 ;  /* 0x0000001f12237211 */ /* 0x080fe400000f0eff */
[----:B------:R-:W-:Y:S02]  /*6d40*/  CS2R R98, SRZ ;  /* 0x0000000000627805 */ /* 0x000fe4000001ff00 */
[----:B------:R-:W-:Y:S01]  /*6d50*/  LEA.HI.X.SX32 R33, R19, R31, 0x1, P1 ;  /* 0x0000001f13217211 */ /* 0x000fe200008f0eff */
[C---:B--2---:R-:W-:Y:S01]  /*6d60*/  IMAD R14, R37.reuse, 0x8, R13 ;  /* 0x00000008250e7824 */ /* 0x044fe200078e020d */
[C---:B------:R-:W-:Y:S01]  /*6d70*/  LEA R18, P1, R22.reuse, R29, 0x1 ;  /* 0x0000001d16127211 */ /* 0x040fe200078208ff */
[----:B------:R0:W-:Y:S01]  /*6d80*/  STL.64 [R1+0x3d0], R34 ;  /* 0x0003d02201007387 */ /* 0x0001e20000100a00 */
[----:B------:R-:W-:Y:S01]  /*6d90*/  CS2R R100, SRZ ;  /* 0x0000000000647805 */ /* 0x000fe2000001ff00 */
[----:B------:R-:W-:Y:S01]  /*6da0*/  IMAD R15, R37, 0x8, R14 ;  /* 0x00000008250f7824 */ /* 0x000fe200078e020e */
[----:B------:R-:W-:Y:S01]  /*6db0*/  LEA.HI.X.SX32 R19, R22, R31, 0x1, P1 ;  /* 0x0000001f16137211 */ /* 0x000fe200008f0eff */
[----:B------:R1:W-:Y:S01]  /*6dc0*/  STL.64 [R1+0x3c8], R32 ;  /* 0x0003c82001007387 */ /* 0x0003e20000100a00 */
[----:B------:R-:W-:-:S02]  /*6dd0*/  LEA R20, P1, R25, R29, 0x1 ;  /* 0x0000001d19147211 */ /* 0x000fc400078208ff */
[----:B------:R-:W-:Y:S02]  /*6de0*/  CS2R R102, SRZ ;  /* 0x0000000000667805 */ /* 0x000fe4000001ff00 */
[----:B------:R-:W-:Y:S01]  /*6df0*/  CS2R R104, SRZ ;  /* 0x0000000000687805 */ /* 0x000fe2000001ff00 */
[----:B------:R2:W-:Y:S01]  /*6e00*/  STL.64 [R1+0x3a8], R16 ;  /* 0x0003a81001007387 */ /* 0x0005e20000100a00 */
[----:B------:R-:W-:Y:S02]  /*6e10*/  CS2R R106, SRZ ;  /* 0x00000000006a7805 */ /* 0x000fe4000001ff00 */
[----:B------:R-:W-:Y:S02]  /*6e20*/  CS2R R108, SRZ ;  /* 0x00000000006c7805 */ /* 0x000fe4000001ff00 */
[----:B------:R-:W-:Y:S02]  /*6e30*/  CS2R R110, SRZ ;  /* 0x00000000006e7805 */ /* 0x000fe4000001ff00 */
[----:B0-----:R-:W-:-:S02]  /*6e40*/  CS2R R34, SRZ ;  /* 0x0000000000227805 */ /* 0x001fc4000001ff00 */
[----:B------:R-:W-:Y:S02]  /*6e50*/  CS2R R112, SRZ ;  /* 0x0000000000707805 */ /* 0x000fe4000001ff00 */
[----:B------:R-:W-:Y:S02]  /*6e60*/  CS2R R114, SRZ ;  /* 0x0000000000727805 */ /* 0x000fe4000001ff00 */
[----:B------:R-:W-:Y:S02]  /*6e70*/  CS2R R116, SRZ ;  /* 0x0000000000747805 */ /* 0x000fe4000001ff00 */
[----:B-1----:R-:W-:Y:S02]  /*6e80*/  LEA R32, P0, R21, R29, 0x1 ;  /* 0x0000001d15207211 */ /* 0x002fe400078008ff */
[----:B------:R-:W-:Y:S02]  /*6e90*/  CS2R R118, SRZ ;  /* 0x0000000000767805 */ /* 0x000fe4000001ff00 */
[----:B------:R-:W-:-:S02]  /*6ea0*/  CS2R R120, SRZ ;  /* 0x0000000000787805 */ /* 0x000fc4000001ff00 */
[----:B------:R-:W-:Y:S02]  /*6eb0*/  CS2R R122, SRZ ;  /* 0x00000000007a7805 */ /* 0x000fe4000001ff00 */
[-C--:B------:R-:W-:Y:S02]  /*6ec0*/  LEA.HI.X.SX32 R33, R21, R31.reuse, 0x1, P0 ;  /* 0x0000001f15217211 */ /* 0x080fe400000f0eff */
[----:B------:R-:W-:Y:S02]  /*6ed0*/  CS2R R124, SRZ ;  /* 0x00000000007c7805 */ /* 0x000fe4000001ff00 */
[----:B------:R-:W-:Y:S02]  /*6ee0*/  LEA.HI.X.SX32 R21, R25, R31, 0x1, P1 ;  /* 0x0000001f19157211 */ /* 0x000fe400008f0eff */
[----:B------:R-:W-:Y:S02]  /*6ef0*/  CS2R R126, SRZ ;  /* 0x00000000007e7805 */ /* 0x000fe4000001ff00 */
[----:B------:R-:W-:Y:S01]  /*6f00*/  LEA R22, P1, R8, R29, 0x1 ;  /* 0x0000001d08167211 */ /* 0x000fe200078208ff */
[----:B------:R0:W-:Y:S01]  /*6f10*/  STL.64 [R1+0x3b8], R32 ;  /* 0x0003b82001007387 */ /* 0x0001e20000100a00 */
[----:B--2---:R-:W-:-:S02]  /*6f20*/  LEA R16, R37, R15, 0x3 ;  /* 0x0000000f25107211 */ /* 0x004fc400078e18ff */
[----:B------:R-:W-:Y:S02]  /*6f30*/  CS2R R128, SRZ ;  /* 0x0000000000807805 */ /* 0x000fe4000001ff00 */
[----:B------:R-:W-:Y:S01]  /*6f40*/  LEA.HI.X.SX32 R23, R8, R31, 0x1, P1 ;  /* 0x0000001f08177211 */ /* 0x000fe200008f0eff */
[----:B------:R1:W-:Y:S01]  /*6f50*/  STL.64 [R1+0x3b0], R18 ;  /* 0x0003b01201007387 */ /* 0x0003e20000100a00 */
[----:B------:R-:W-:Y:S01]  /*6f60*/  CS2R R130, SRZ ;  /* 0x0000000000827805 */ /* 0x000fe2000001ff00 */
[----:B------:R-:W-:Y:S01]  /*6f70*/  IMAD R17, R37, 0x8, R16 ;  /* 0x0000000825117824 */ /* 0x000fe200078e0210 */
[----:B------:R-:W-:Y:S02]  /*6f80*/  CS2R R132, SRZ ;  /* 0x0000000000847805 */ /* 0x000fe4000001ff00 */
[----:B------:R-:W-:Y:S02]  /*6f90*/  CS2R R134, SRZ ;  /* 0x0000000000867805 */ /* 0x000fe4000001ff00 */
[----:B------:R-:W-:-:S02]  /*6fa0*/  CS2R R136, SRZ ;  /* 0x0000000000887805 */ /* 0x000fc4000001ff00 */
[----:B------:R-:W-:Y:S02]  /*6fb0*/  CS2R R138, SRZ ;  /* 0x00000000008a7805 */ /* 0x000fe4000001ff00 */
[----:B------:R-:W-:Y:S02]  /*6fc0*/  CS2R R140, SRZ ;  /* 0x00000000008c7805 */ /* 0x000fe4000001ff00 */
[----:B0-----:R-:W-:Y:S02]  /*6fd0*/  LEA R32, P0, R24, R29, 0x1 ;  /* 0x0000001d18207211 */ /* 0x001fe400078008ff */
[----:B------:R-:W-:Y:S02]  /*6fe0*/  CS2R R142, SRZ ;  /* 0x00000000008e7805 */ /* 0x000fe4000001ff00 */
[----:B------:R-:W-:Y:S02]  /*6ff0*/  CS2R R144, SRZ ;  /* 0x0000000000907805 */ /* 0x000fe4000001ff00 */
[----:B------:R-:W-:-:S02]  /*7000*/  CS2R R146, SRZ ;  /* 0x0000000000927805 */ /* 0x000fc4000001ff00 */
[----:B-1----:R-:W-:Y:S02]  /*7010*/  LEA R18, P2, R26, R29, 0x1 ;  /* 0x0000001d1a127211 */ /* 0x002fe400078408ff */
[----:B------:R-:W-:Y:S02]  /*7020*/  CS2R R148, SRZ ;  /* 0x0000000000947805 */ /* 0x000fe4000001ff00 */
[-C--:B------:R-:W-:Y:S02]  /*7030*/  LEA.HI.X.SX32 R33, R24, R31.reuse, 0x1, P0 ;  /* 0x0000001f18217211 */ /* 0x080fe400000f0eff */
[----:B------:R-:W-:Y:S02]  /*7040*/  CS2R R150, SRZ ;  /* 0x0000000000967805 */ /* 0x000fe4000001ff00 */
[----:B------:R-:W-:Y:S01]  /*7050*/  LEA.HI.X.SX32 R19, R26, R31, 0x1, P2 ;  /* 0x0000001f1a137211 */ /* 0x000fe200010f0eff */
[----:B------:R-:W-:Y:S01]  /*7060*/  UIADD3.64 UR16, UR4, 0xa80, URZ ;  /* 0x00000a8004107897 */ /* 0x000fe2000fffe03f */
[----:B------:R-:W-:Y:S01]  /*7070*/  LEA R24, P0, R27, R29, 0x1 ;  /* 0x0000001d1b187211 */ /* 0x000fe200078008ff */
[----:B------:R-:W-:-:S02]  /*7080*/  UIADD3.64 UR20, UR4, 0xb00, URZ ;  /* 0x00000b0004147897 */ /* 0x000fc4000fffe03f */
[----:B------:R0:W-:Y:S01]  /*7090*/  STL.64 [R1+0x390], R18 ;  /* 0x0003901201007387 */ /* 0x0001e20000100a00 */
[----:B------:R-:W-:Y:S02]  /*70a0*/  LEA.HI.X.SX32 R25, R27, R31, 0x1, P0 ;  /* 0x0000001f1b197211 */ /* 0x000fe400000f0eff */
[----:B------:R-:W-:Y:S01]  /*70b0*/  CS2R R26, SRZ ;  /* 0x00000000001a7805 */ /* 0x000fe2000001ff00 */
[----:B------:R-:W-:Y:S01]  /*70c0*/  UIADD3.64 UR24, UR4, 0xb80, URZ ;  /* 0x00000b8004187897 */ /* 0x000fe2000fffe03f */
[----:B------:R1:W-:Y:S01]  /*70d0*/  STL.64 [R1+0x3a0], R32 ;  /* 0x0003a02001007387 */ /* 0x0003e20000100a00 */
[----:B------:R-:W-:Y:S02]  /*70e0*/  UIADD3.64 UR28, UR4, 0xc00, URZ ;  /* 0x00000c00041c7897 */ /* 0x000fe4000fffe03f */
[----:B------:R-:W-:Y:S01]  /*70f0*/  UIADD3.64 UR32, UR4, 0xc80, URZ ;  /* 0x00000c8004207897 */ /* 0x000fe2000fffe03f */
[----:B------:R2:W-:Y:S01]  /*7100*/  STL.64 [R1+0x398], R20 ;  /* 0x0003981401007387 */ /* 0x0005e20000100a00 */
[----:B------:R-:W-:-:S02]  /*7110*/  UIADD3.64 UR36, UR4, 0xd00, URZ ;  /* 0x00000d0004247897 */ /* 0x000fc4000fffe03f */
[----:B------:R-:W-:Y:S01]  /*7120*/  UIADD3.64 UR40, UR4, 0xd80, URZ ;  /* 0x00000d8004287897 */ /* 0x000fe2000fffe03f */
[----:B------:R3:W-:Y:S01]  /*7130*/  STL.64 [R1+0x388], R24 ;  /* 0x0003881801007387 */ /* 0x0007e20000100a00 */
[C---:B0-----:R-:W-:Y:S01]  /*7140*/  IMAD R18, R37.reuse, 0x8, R17 ;  /* 0x0000000825127824 */ /* 0x041fe200078e0211 */
[----:B------:R-:W-:Y:S02]  /*7150*/  UIADD3.64 UR44, UR4, 0xe00, URZ ;  /* 0x00000e00042c7897 */ /* 0x000fe4000fffe03f */
[----:B------:R0:W-:Y:S01]  /*7160*/  STL.64 [R1+0x380], R22 ;  /* 0x0003801601007387 */ /* 0x0001e20000100a00 */
[----:B------:R-:W-:Y:S01]  /*7170*/  IMAD R19, R37, 0x8, R18 ;  /* 0x0000000825137824 */ /* 0x000fe200078e0212 */
[----:B-1----:R-:W-:Y:S01]  /*7180*/  CS2R R32, SRZ ;  /* 0x0000000000207805 */ /* 0x002fe2000001ff00 */
[----:B------:R-:W-:Y:S01]  /*7190*/  UIADD3.64 UR48, UR4, 0xe80, URZ ;  /* 0x00000e8004307897 */ /* 0x000fe2000fffe03f */
[----:B--2---:R-:W-:Y:S01]  /*71a0*/  LEA R20, P2, R7, R29, 0x1 ;  /* 0x0000001d07147211 */ /* 0x004fe200078408ff */
[----:B------:R-:W-:-:S02]  /*71b0*/  UIADD3.64 UR52, UR4, 0xf00, URZ ;  /* 0x00000f0004347897 */ /* 0x000fc4000fffe03f */
[----:B------:R-:W-:Y:S01]  /*71c0*/  UIADD3.64 UR22, UR6, 0x284, URZ ;  /* 0x0000028406167897 */ /* 0x000fe2000fffe03f */
[----:B------:R-:W-:Y:S01]  /*71d0*/  LEA.HI.X.SX32 R21, R7, R31, 0x1, P2 ;  /* 0x0000001f07157211 */ /* 0x000fe200010f0eff */
[C---:B------:R-:W-:Y:S01]  /*71e0*/  IMAD R7, R37.reuse, 0x8, R19 ;  /* 0x0000000825077824 */ /* 0x040fe200078e0213 */
[-C--:B---3--:R-:W-:Y:S01]  /*71f0*/  LEA R24, P0, R28, R29.reuse, 0x1 ;  /* 0x0000001d1c187211 */ /* 0x088fe200078008ff */
[----:B------:R-:W-:Y:S01]  /*7200*/  UIADD3.64 UR26, UR6, 0x2fe, URZ ;  /* 0x000002fe061a7897 */ /* 0x000fe2000fffe03f */
[----:B0-----:R-:W-:Y:S01]  /*7210*/  LEA R22, P1, R0, R29, 0x1 ;  /* 0x0000001d00167211 */ /* 0x001fe200078208ff */
[----:B------:R0:W-:Y:S01]  /*7220*/  STL.64 [R1+0x378], R20 ;  /* 0x0003781401007387 */ /* 0x0001e20000100a00 */
[-C--:B------:R-:W-:Y:S01]  /*7230*/  LEA.HI.X.SX32 R25, R28, R31.reuse, 0x1, P0 ;  /* 0x0000001f1c197211 */ /* 0x080fe200000f0eff */
[----:B------:R-:W-:Y:S01]  /*7240*/  IMAD R8, R37, 0x8, R7 ;  /* 0x0000000825087824 */ /* 0x000fe200078e0207 */
[----:B------:R-:W-:Y:S01]  /*7250*/  LEA.HI.X.SX32 R23, R0, R31, 0x1, P1 ;  /* 0x0000001f00177211 */ /* 0x000fe200008f0eff */
[----:B------:R-:W-:-:S02]  /*7260*/  UIADD3.64 UR30, UR6, 0x300, URZ ;  /* 0x00000300061e7897 */ /* 0x000fc4000fffe03f */
[----:B------:R1:W-:Y:S01]  /*7270*/  STL.64 [R1+0x370], R24 ;  /* 0x0003701801007387 */ /* 0x0003e20000100a00 */
[----:B------:R-:W-:Y:S01]  /*7280*/  IMAD R0, R37, 0x8, R8 ;  /* 0x0000000825007824 */ /* 0x000fe200078e0208 */
[----:B------:R-:W-:Y:S02]  /*7290*/  UIADD3.64 UR34, UR6, 0x302, URZ ;  /* 0x0000030206227897 */ /* 0x000fe4000fffe03f */
[----:B------:R2:W-:Y:S01]  /*72a0*/  STL.64 [R1+0x368], R22 ;  /* 0x0003681601007387 */ /* 0x0005e20000100a00 */
[----:B------:R-:W-:Y:S01]  /*72b0*/  UIADD3.64 UR38, UR6, 0x304, URZ ;  /* 0x0000030406267897 */ /* 0x000fe2000fffe03f */
[C---:B0-----:R-:W-:Y:S01]  /*72c0*/  LEA R20, P2, R4.reuse, R29, 0x1 ;  /* 0x0000001d04147211 */ /* 0x041fe200078408ff */
[----:B------:R-:W-:Y:S02]  /*72d0*/  UIADD3.64 UR42, UR6, 0x37e, URZ ;  /* 0x0000037e062a7897 */ /* 0x000fe4000fffe03f */
[----:B------:R-:W-:Y:S01]  /*72e0*/  UIADD3.64 UR46, UR6, 0x380, URZ ;  /* 0x00000380062e7897 */ /* 0x000fe2000fffe03f */
[----:B------:R-:W-:Y:S01]  /*72f0*/  LEA.HI.X.SX32 R21, R4, R31, 0x1, P2 ;  /* 0x0000001f04157211 */ /* 0x000fe200010f0eff */
[----:B------:R-:W-:Y:S01]  /*7300*/  UIADD3.64 UR50, UR6, 0x382, URZ ;  /* 0x0000038206327897 */ /* 0x000fe2000fffe03f */
[-C--:B-1----:R-:W-:Y:S01]  /*7310*/  LEA R24, P0, R5, R29.reuse, 0x1 ;  /* 0x0000001d05187211 */ /* 0x082fe200078008ff */
[----:B------:R-:W-:Y:S01]  /*7320*/  UIADD3.64 UR54, UR6, 0x384, URZ ;  /* 0x0000038406367897 */ /* 0x000fe2000fffe03f */
[----:B------:R-:W-:Y:S01]  /*7330*/  LEA R4, R37, R0, 0x3 ;  /* 0x0000000025047211 */ /* 0x000fe200078e18ff */
[----:B------:R0:W-:Y:S01]  /*7340*/  STL.64 [R1+0x360], R20 ;  /* 0x0003601401007387 */ /* 0x0001e20000100a00 */
[----:B--2---:R-:W-:-:S02]  /*7350*/  LEA R22, P1, R6, R29, 0x1 ;  /* 0x0000001d06167211 */ /* 0x004fc400078208ff */
[-C--:B------:R-:W-:Y:S01]  /*7360*/  LEA.HI.X.SX32 R25, R5, R31.reuse, 0x1, P0 ;  /* 0x0000001f05197211 */ /* 0x080fe200000f0eff */
[----:B------:R-:W-:Y:S01]  /*7370*/  IMAD R5, R37, 0x8, R4 ;  /* 0x0000000825057824 */ /* 0x000fe200078e0204 */
[----:B------:R-:W-:-:S03]  /*7380*/  LEA.HI.X.SX32 R23, R6, R31, 0x1, P1 ;  /* 0x0000001f06177211 */ /* 0x000fc600008f0eff */
[----:B------:R1:W-:Y:S01]  /*7390*/  STL.64 [R1+0x358], R24 ;  /* 0x0003581801007387 */ /* 0x0003e20000100a00 */
[----:B------:R-:W-:Y:S01]  /*73a0*/  IMAD R6, R37, 0x8, R5 ;  /* 0x0000000825067824 */ /* 0x000fe200078e0205 */
[C---:B0-----:R-:W-:Y:S02]  /*73b0*/  LEA R20, P2, R9.reuse, R29, 0x1 ;  /* 0x0000001d09147211 */ /* 0x041fe400078408ff */
[----:B------:R0:W-:Y:S02]  /*73c0*/  STL.64 [R1+0x350], R22 ;  /* 0x0003501601007387 */ /* 0x0001e40000100a00 */
[----:B------:R-:W-:Y:S01]  /*73d0*/  LEA.HI.X.SX32 R21, R9, R31, 0x1, P2 ;  /* 0x0000001f09157211 */ /* 0x000fe200010f0eff */
[----:B------:R-:W-:Y:S01]  /*73e0*/  IMAD R9, R37, 0x8, R6 ;  /* 0x0000000825097824 */ /* 0x000fe200078e0206 */
[----:B-1----:R-:W-:-:S03]  /*73f0*/  LEA R24, P0, R10, R29, 0x1 ;  /* 0x0000001d0a187211 */ /* 0x002fc600078008ff */
[----:B------:R1:W-:Y:S01]  /*7400*/  STL.64 [R1+0x348], R20 ;  /* 0x0003481401007387 */ /* 0x0003e20000100a00 */
[----:B------:R-:W-:Y:S01]  /*7410*/  LEA.HI.X.SX32 R25, R10, R31, 0x1, P0 ;  /* 0x0000001f0a197211 */ /* 0x000fe200000f0eff */
[----:B------:R-:W-:Y:S01]  /*7420*/  IMAD R10, R37, 0x8, R9 ;  /* 0x00000008250a7824 */ /* 0x000fe200078e0209 */
[----:B0-----:R-:W-:-:S03]  /*7430*/  LEA R22, P1, R11, R29, 0x1 ;  /* 0x0000001d0b167211 */ /* 0x001fc600078208ff */
[----:B------:R0:W-:Y:S01]  /*7440*/  STL.64 [R1+0x340], R24 ;  /* 0x0003401801007387 */ /* 0x0001e20000100a00 */
        /* <DEDUP_REMOVED lines=8> */
[----:B------:R-:W-:Y:S02]  /*74d0*/  LEA.HI.X.SX32 R25, R13, R31, 0x1, P0 ;  /* 0x0000001f0d197211 */ /* 0x000fe400000f0eff */
[C---:B-1----:R-:W-:Y:S02]  /*74e0*/  LEA R22, P1, R14.reuse, R29, 0x1 ;  /* 0x0000001d0e167211 */ /* 0x042fe400078208ff */
[----:B------:R-:W-:Y:S01]  /*74f0*/  LEA R13, R37, R12, 0x3 ;  /* 0x0000000c250d7211 */ /* 0x000fe200078e18ff */
[----:B------:R1:W-:Y:S01]  /*7500*/  STL.64 [R1+0x328], R24 ;  /* 0x0003281801007387 */ /* 0x0003e20000100a00 */
[----:B------:R-:W-:Y:S02]  /*7510*/  LEA.HI.X.SX32 R23, R14, R31, 0x1, P1 ;  /* 0x0000001f0e177211 */ /* 0x000fe400008f0eff */
[----:B0-----:R-:W-:Y:S01]  /*7520*/  LEA R20, P2, R15, R29, 0x1 ;  /* 0x0000001d0f147211 */ /* 0x001fe200078408ff */
[----:B------:R-:W-:-:S02]  /*7530*/  IMAD R14, R37, 0x8, R13 ;  /* 0x00000008250e7824 */ /* 0x000fc400078e020d */
[----:B------:R0:W-:Y:S01]  /*7540*/  STL.64 [R1+0x320], R22 ;  /* 0x0003201601007387 */ /* 0x0001e20000100a00 */
[----:B------:R-:W-:Y:S02]  /*7550*/  LEA.HI.X.SX32 R21, R15, R31, 0x1, P2 ;  /* 0x0000001f0f157211 */ /* 0x000fe400010f0eff */
[----:B-1----:R-:W-:-:S03]  /*7560*/  LEA R24, P0, R16, R29, 0x1 ;  /* 0x0000001d10187211 */ /* 0x002fc600078008ff */
[----:B------:R1:W-:Y:S01]  /*7570*/  STL.64 [R1+0x318], R20 ;  /* 0x0003181401007387 */ /* 0x0003e20000100a00 */
[----:B------:R-:W-:Y:S02]  /*7580*/  LEA.HI.X.SX32 R25, R16, R31, 0x1, P0 ;  /* 0x0000001f10197211 */ /* 0x000fe400000f0eff */
[----:B0-----:R-:W-:-:S03]  /*7590*/  LEA R22, P1, R17, R29, 0x1 ;  /* 0x0000001d11167211 */ /* 0x001fc600078208ff */
[----:B------:R0:W-:Y:S01]  /*75a0*/  STL.64 [R1+0x310], R24 ;  /* 0x0003101801007387 */ /* 0x0001e20000100a00 */
[----:B------:R-:W-:Y:S02]  /*75b0*/  LEA.HI.X.SX32 R23, R17, R31, 0x1, P1 ;  /* 0x0000001f11177211 */ /* 0x000fe400008f0eff */
[----:B-1----:R-:W-:-:S03]  /*75c0*/  LEA R20, P2, R18, R29, 0x1 ;  /* 0x0000001d12147211 */ /* 0x002fc600078408ff */
[----:B------:R1:W-:Y:S01]  /*75d0*/  STL.64 [R1+0x308], R22 ;  /* 0x0003081601007387 */ /* 0x0003e20000100a00 */
[----:B------:R-:W-:Y:S02]  /*75e0*/  LEA.HI.X.SX32 R21, R18, R31, 0x1, P2 ;  /* 0x0000001f12157211 */ /* 0x000fe400010f0eff */
[C---:B------:R-:W-:Y:S01]  /*75f0*/  LEA R16, P2, R8.reuse, R29, 0x1 ;  /* 0x0000001d08107211 */ /* 0x040fe200078408ff */
[----:B0-----:R-:W-:Y:S02]  /*7600*/  IMAD.MOV.U32 R24, RZ, RZ, RZ ;  /* 0x000000ffff187224 */ /* 0x001fe400078e00ff */
[----:B------:R0:W-:Y:S01]  /*7610*/  STL.64 [R1+0x300], R20 ;  /* 0x0003001401007387 */ /* 0x0001e20000100a00 */
[----:B------:R-:W-:Y:S02]  /*7620*/  LEA.HI.X.SX32 R17, R8, R31, 0x1, P2 ;  /* 0x0000001f08117211 */ /* 0x000fe400010f0eff */
[----:B------:R-:W-:Y:S02]  /*7630*/  MOV R25, RZ ;  /* 0x000000ff00197202 */ /* 0x000fe40000000f00 */
[----:B-1----:R-:W-:-:S04]  /*7640*/  LEA R22, P0, R19, R29, 0x1 ;  /* 0x0000001d13167211 */ /* 0x002fc800078008ff */
[----:B------:R-:W-:Y:S02]  /*7650*/  LEA.HI.X.SX32 R23, R19, R31, 0x1, P0 ;  /* 0x0000001f13177211 */ /* 0x000fe400000f0eff */
[----:B0-----:R-:W-:-:S03]  /*7660*/  LEA R20, P1, R7, R29, 0x1 ;  /* 0x0000001d07147211 */ /* 0x001fc600078208ff */
[----:B------:R0:W-:Y:S01]  /*7670*/  STL.64 [R1+0x2f8], R22 ;  /* 0x0002f81601007387 */ /* 0x0001e20000100a00 */
[----:B------:R-:W-:Y:S01]  /*7680*/  LEA.HI.X.SX32 R21, R7, R31, 0x1, P1 ;  /* 0x0000001f07157211 */ /* 0x000fe200008f0eff */
[----:B------:R-:W-:Y:S01]  /*7690*/  IMAD R7, R37, 0x8, R14 ;  /* 0x0000000825077824 */ /* 0x000fe200078e020e */
[----:B------:R-:W-:-:S03]  /*76a0*/  LEA R18, P1, R4, R29, 0x1 ;  /* 0x0000001d04127211 */ /* 0x000fc600078208ff */
[----:B------:R1:W-:Y:S01]  /*76b0*/  STL.64 [R1+0x2f0], R20 ;  /* 0x0002f01401007387 */ /* 0x0003e20000100a00 */
[----:B------:R-:W-:Y:S01]  /*76c0*/  LEA.HI.X.SX32 R19, R4, R31, 0x1, P1 ;  /* 0x0000001f04137211 */ /* 0x000fe200008f0eff */
[----:B------:R-:W-:Y:S02]  /*76d0*/  IMAD R8, R37, 0x8, R7 ;  /* 0x0000000825087824 */ /* 0x000fe400078e0207 */
[----:B------:R2:W-:Y:S01]  /*76e0*/  STL.64 [R1+0x2e8], R16 ;  /* 0x0002e81001007387 */ /* 0x0005e20000100a00 */
[C---:B0-----:R-:W-:Y:S02]  /*76f0*/  IMAD R22, R181.reuse, 0xa, RZ ;  /* 0x0000000ab5167824 */ /* 0x041fe400078e02ff */
[----:B------:R-:W-:Y:S01]  /*7700*/  IMAD R23, R181, 0xb, RZ ;  /* 0x0000000bb5177824 */ /* 0x000fe200078e02ff */
[-C--:B-1----:R-:W-:Y:S02]  /*7710*/  LEA R20, P0, R0, R29.reuse, 0x1 ;  /* 0x0000001d00147211 */ /* 0x082fe400078008ff */
[----:B--2---:R-:W-:-:S02]  /*7720*/  LEA R16, P2, R5, R29, 0x1 ;  /* 0x0000001d05107211 */ /* 0x004fc400078408ff */
[-C--:B------:R-:W-:Y:S01]  /*7730*/  LEA.HI.X.SX32 R21, R0, R31.reuse, 0x1, P0 ;  /* 0x0000001f00157211 */ /* 0x080fe200000f0eff */
[----:B------:R-:W-:Y:S01]  /*7740*/  IMAD R0, R37, 0x8, R8 ;  /* 0x0000000825007824 */ /* 0x000fe200078e0208 */
[----:B------:R-:W-:-:S03]  /*7750*/  LEA.HI.X.SX32 R17, R5, R31, 0x1, P2 ;  /* 0x0000001f05117211 */ /* 0x000fc600010f0eff */
[----:B------:R0:W-:Y:S01]  /*7760*/  STL.64 [R1+0x2e0], R20 ;  /* 0x0002e01401007387 */ /* 0x0001e20000100a00 */
[----:B------:R-:W-:-:S03]  /*7770*/  IMAD R4, R37, 0x8, R0 ;  /* 0x0000000825047824 */ /* 0x000fc600078e0200 */
[----:B------:R1:W-:Y:S01]  /*7780*/  STL.64 [R1+0x2d8], R18 ;  /* 0x0002d81201007387 */ /* 0x0003e20000100a00 */
[----:B------:R-:W-:-:S03]  /*7790*/  IMAD R5, R37, 0x8, R4 ;  /* 0x0000000825057824 */ /* 0x000fc600078e0204 */
[----:B------:R2:W-:Y:S01]  /*77a0*/  STL.64 [R1+0x2d0], R16 ;  /* 0x0002d01001007387 */ /* 0x0005e20000100a00 */
[CC--:B0-----:R-:W-:Y:S02]  /*77b0*/  LEA R20, P0, R6.reuse, R29.reuse, 0x1 ;  /* 0x0000001d06147211 */ /* 0x0c1fe400078008ff */
[C---:B-1----:R-:W-:Y:S02]  /*77c0*/  LEA R18, P1, R9.reuse, R29, 0x1 ;  /* 0x0000001d09127211 */ /* 0x042fe400078208ff */
[----:B------:R-:W-:Y:S02]  /*77d0*/  LEA.HI.X.SX32 R21, R6, R31, 0x1, P0 ;  /* 0x0000001f06157211 */ /* 0x000fe400000f0eff */
[C---:B--2---:R-:W-:Y:S02]  /*77e0*/  LEA R16, P2, R10.reuse, R29, 0x1 ;  /* 0x0000001d0a107211 */ /* 0x044fe400078408ff */
[-C--:B------:R-:W-:Y:S01]  /*77f0*/  LEA.HI.X.SX32 R19, R9, R31.reuse, 0x1, P1 ;  /* 0x0000001f09137211 */ /* 0x080fe200008f0eff */
[----:B------:R0:W-:Y:S01]  /*7800*/  STL.64 [R1+0x2c8], R20 ;  /* 0x0002c81401007387 */ /* 0x0001e20000100a00 */
[----:B------:R-:W-:-:S02]  /*7810*/  LEA.HI.X.SX32 R17, R10, R31, 0x1, P2 ;  /* 0x0000001f0a117211 */ /* 0x000fc400010f0eff */
[C---:B------:R-:W-:Y:S01]  /*7820*/  LEA R6, R37.reuse, R5, 0x3 ;  /* 0x0000000525067211 */ /* 0x040fe200078e18ff */
[----:B------:R1:W-:Y:S04]  /*7830*/  STL.64 [R1+0x2c0], R18 ;  /* 0x0002c01201007387 */ /* 0x0003e80000100a00 */
[----:B------:R2:W-:Y:S01]  /*7840*/  STL.64 [R1+0x2b8], R16 ;  /* 0x0002b81001007387 */ /* 0x0005e20000100a00 */
[----:B------:R-:W-:Y:S01]  /*7850*/  IMAD R9, R37, 0x8, R6 ;  /* 0x0000000825097824 */ /* 0x000fe200078e0206 */
[----:B0-----:R-:W-:-:S03]  /*7860*/  LEA R20, P0, R11, R29, 0x1 ;  /* 0x0000001d0b147211 */ /* 0x001fc600078008ff */
[----:B------:R-:W-:Y:S01]  /*7870*/  IMAD R10, R37, 0x8, R9 ;  /* 0x00000008250a7824 */ /* 0x000fe200078e0209 */
[C---:B-1----:R-:W-:Y:S02]  /*7880*/  LEA R18, P1, R12.reuse, R29, 0x1 ;  /* 0x0000001d0c127211 */ /* 0x042fe400078208ff */
[----:B------:R-:W-:Y:S02]  /*7890*/  LEA.HI.X.SX32 R21, R11, R31, 0x1, P0 ;  /* 0x0000001f0b157211 */ /* 0x000fe400000f0eff */
[C---:B--2---:R-:W-:Y:S02]  /*78a0*/  LEA R16, P2, R13.reuse, R29, 0x1 ;  /* 0x0000001d0d107211 */ /* 0x044fe400078408ff */
[-C--:B------:R-:W-:Y:S01]  /*78b0*/  LEA.HI.X.SX32 R19, R12, R31.reuse, 0x1, P1 ;  /* 0x0000001f0c137211 */ /* 0x080fe200008f0eff */
[----:B------:R0:W-:Y:S01]  /*78c0*/  STL.64 [R1+0x2b0], R20 ;  /* 0x0002b01401007387 */ /* 0x0001e20000100a00 */
[----:B------:R-:W-:-:S03]  /*78d0*/  LEA.HI.X.SX32 R17, R13, R31, 0x1, P2 ;  /* 0x0000001f0d117211 */ /* 0x000fc600010f0eff */
[----:B------:R1:W-:Y:S04]  /*78e0*/  STL.64 [R1+0x2a8], R18 ;  /* 0x0002a81201007387 */ /* 0x0003e80000100a00 */
[----:B------:R2:W-:Y:S01]  /*78f0*/  STL.64 [R1+0x2a0], R16 ;  /* 0x0002a01001007387 */ /* 0x0005e20000100a00 */
[----:B0-----:R-:W-:-:S04]  /*7900*/  LEA R20, P0, R14, R29, 0x1 ;  /* 0x0000001d0e147211 */ /* 0x001fc800078008ff */
[----:B------:R-:W-:Y:S02]  /*7910*/  LEA.HI.X.SX32 R21, R14, R31, 0x1, P0 ;  /* 0x0000001f0e157211 */ /* 0x000fe400000f0eff */
[CC--:B-1----:R-:W-:Y:S02]  /*7920*/  LEA R18, P1, R7.reuse, R29.reuse, 0x1 ;  /* 0x0000001d07127211 */ /* 0x0c2fe400078208ff */
[C---:B--2---:R-:W-:Y:S01]  /*7930*/  LEA R16, P2, R8.reuse, R29, 0x1 ;  /* 0x0000001d08107211 */ /* 0x044fe200078408ff */
[----:B------:R0:W-:Y:S01]  /*7940*/  STL.64 [R1+0x298], R20 ;  /* 0x0002981401007387 */ /* 0x0001e20000100a00 */
[-C--:B------:R-:W-:Y:S01]  /*7950*/  LEA.HI.X.SX32 R19, R7, R31.reuse, 0x1, P1 ;  /* 0x0000001f07137211 */ /* 0x080fe200008f0eff */
[C---:B------:R-:W-:Y:S01]  /*7960*/  IMAD R7, R37.reuse, 0x8, R10 ;  /* 0x0000000825077824 */ /* 0x040fe200078e020a */
[----:B------:R-:W-:Y:S02]  /*7970*/  LEA.HI.X.SX32 R17, R8, R31, 0x1, P2 ;  /* 0x0000001f08117211 */ /* 0x000fe400010f0eff */
[CC--:B------:R-:W-:Y:S01]  /*7980*/  LEA R14, P1, R4.reuse, R29.reuse, 0x1 ;  /* 0x0000001d040e7211 */ /* 0x0c0fe200078208ff */
[----:B------:R-:W-:Y:S01]  /*7990*/  IMAD R8, R37, 0x8, R7 ;  /* 0x0000000825087824 */ /* 0x000fe200078e0207 */
[----:B------:R-:W-:Y:S01]  /*79a0*/  LEA R12, P2, R5, R29, 0x1 ;  /* 0x0000001d050c7211 */ /* 0x000fe200078408ff */
[----:B------:R1:W-:Y:S01]  /*79b0*/  STL.64 [R1+0x288], R16 ;  /* 0x0002881001007387 */ /* 0x0003e20000100a00 */
[----:B------:R-:W-:-:S02]  /*79c0*/  LEA.HI.X.SX32 R15, R4, R31, 0x1, P1 ;  /* 0x0000001f040f7211 */ /* 0x000fc400008f0eff */
[----:B------:R-:W-:Y:S01]  /*79d0*/  LEA.HI.X.SX32 R13, R5, R31, 0x1, P2 ;  /* 0x0000001f050d7211 */ /* 0x000fe200010f0eff */
[----:B------:R2:W-:Y:S01]  /*79e0*/  STL.64 [R1+0x290], R18 ;  /* 0x0002901201007387 */ /* 0x0005e20000100a00 */
[C---:B0-----:R-:W-:Y:S02]  /*79f0*/  IMAD.SHL.U32 R20, R181.reuse, 0x8, RZ ;  /* 0x00000008b5147824 */ /* 0x041fe400078e00ff */
[----:B------:R-:W-:Y:S01]  /*7a00*/  IMAD R21, R181, 0x9, RZ ;  /* 0x00000009b5157824 */ /* 0x000fe200078e02ff */
[----:B-1----:R-:W-:-:S04]  /*7a10*/  LEA R16, P0, R0, R29, 0x1 ;  /* 0x0000001d00107211 */ /* 0x002fc800078008ff */
[----:B------:R-:W-:Y:S01]  /*7a20*/  LEA.HI.X.SX32 R17, R0, R31, 0x1, P0 ;  /* 0x0000001f00117211 */ /* 0x000fe200000f0eff */
[----:B------:R-:W-:Y:S02]  /*7a30*/  IMAD R0, R37, 0x8, R8 ;  /* 0x0000000825007824 */ /* 0x000fe400078e0208 */
[----:B--2---:R-:W-:Y:S02]  /*7a40*/  IMAD R18, R181, 0x6, RZ ;  /* 0x00000006b5127824 */ /* 0x004fe400078e02ff */
[----:B------:R0:W-:Y:S01]  /*7a50*/  STL.64 [R1+0x280], R16 ;  /* 0x0002801001007387 */ /* 0x0001e20000100a00 */
[----:B------:R-:W-:Y:S02]  /*7a60*/  IMAD R4, R37, 0x8, R0 ;  /* 0x0000000825047824 */ /* 0x000fe400078e0200 */
[----:B------:R-:W-:Y:S01]  /*7a70*/  IMAD R19, R181, 0x7, RZ ;  /* 0x00000007b5137824 */ /* 0x000fe200078e02ff */
[----:B------:R1:W-:Y:S02]  /*7a80*/  STL.64 [R1+0x278], R14 ;  /* 0x0002780e01007387 */ /* 0x0003e40000100a00 */
[----:B------:R-:W-:-:S02]  /*7a90*/  LEA R5, R37, R4, 0x3 ;  /* 0x0000000425057211 */ /* 0x000fc400078e18ff */
[----:B------:R2:W-:Y:S01]  /*7aa0*/  STL.64 [R1+0x270], R12 ;  /* 0x0002700c01007387 */ /* 0x0005e20000100a00 */
[CC--:B0-----:R-:W-:Y:S02]  /*7ab0*/  LEA R16, P0, R6.reuse, R29.reuse, 0x1 ;  /* 0x0000001d06107211 */ /* 0x0c1fe400078008ff */
[----:B-1----:R-:W-:Y:S02]  /*7ac0*/  LEA R14, P1, R9, R29, 0x1 ;  /* 0x0000001d090e7211 */ /* 0x002fe400078208ff */
[----:B------:R-:W-:Y:S01]  /*7ad0*/  LEA.HI.X.SX32 R17, R6, R31, 0x1, P0 ;  /* 0x0000001f06117211 */ /* 0x000fe200000f0eff */
[----:B------:R-:W-:Y:S01]  /*7ae0*/  IMAD R6, R37, 0x8, R5 ;  /* 0x0000000825067824 */ /* 0x000fe200078e0205 */
[C---:B--2---:R-:W-:Y:S02]  /*7af0*/  LEA R12, P2, R10.reuse, R29, 0x1 ;  /* 0x0000001d0a0c7211 */ /* 0x044fe400078408ff */
[-C--:B------:R-:W-:Y:S01]  /*7b00*/  LEA.HI.X.SX32 R15, R9, R31.reuse, 0x1, P1 ;  /* 0x0000001f090f7211 */ /* 0x080fe200008f0eff */
[----:B------:R0:W-:Y:S01]  /*7b10*/  STL.64 [R1+0x268], R16 ;  /* 0x0002681001007387 */ /* 0x0001e20000100a00 */
[----:B------:R-:W-:-:S03]  /*7b20*/  LEA.HI.X.SX32 R13, R10, R31, 0x1, P2 ;  /* 0x0000001f0a0d7211 */ /* 0x000fc600010f0eff */
[----:B------:R1:W-:Y:S04]  /*7b30*/  STL.64 [R1+0x260], R14 ;  /* 0x0002600e01007387 */ /* 0x0003e80000100a00 */
[----:B------:R2:W-:Y:S01]  /*7b40*/  STL.64 [R1+0x258], R12 ;  /* 0x0002580c01007387 */ /* 0x0005e20000100a00 */
[CC--:B0-----:R-:W-:Y:S02]  /*7b50*/  LEA R16, P0, R7.reuse, R29.reuse, 0x1 ;  /* 0x0000001d07107211 */ /* 0x0c1fe400078008ff */
[----:B-1----:R-:W-:Y:S02]  /*7b60*/  LEA R14, P1, R8, R29, 0x1 ;  /* 0x0000001d080e7211 */ /* 0x002fe400078208ff */
[----:B------:R-:W-:Y:S01]  /*7b70*/  LEA.HI.X.SX32 R17, R7, R31, 0x1, P0 ;  /* 0x0000001f07117211 */ /* 0x000fe200000f0eff */
[----:B------:R-:W-:Y:S01]  /*7b80*/  IMAD R7, R181, 0x3, RZ ;  /* 0x00000003b5077824 */ /* 0x000fe200078e02ff */
[----:B--2---:R-:W-:-:S02]  /*7b90*/  LEA R12, P2, R0, R29, 0x1 ;  /* 0x0000001d000c7211 */ /* 0x004fc400078408ff */
[-C--:B------:R-:W-:Y:S01]  /*7ba0*/  LEA.HI.X.SX32 R15, R8, R31.reuse, 0x1, P1 ;  /* 0x0000001f080f7211 */ /* 0x080fe200008f0eff */
[----:B------:R-:W-:Y:S01]  /*7bb0*/  STL.64 [R1+0x250], R16 ;  /* 0x0002501001007387 */ /* 0x000fe20000100a00 */
[----:B------:R-:W-:Y:S01]  /*7bc0*/  LEA.HI.X.SX32 R13, R0, R31, 0x1, P2 ;  /* 0x0000001f000d7211 */ /* 0x000fe200010f0eff */
[----:B------:R-:W-:Y:S01]  /*7bd0*/  IMAD R0, R37, 0x8, R6 ;  /* 0x0000000825007824 */ /* 0x000fe200078e0206 */
[-C--:B------:R-:W-:Y:S01]  /*7be0*/  LEA R10, P2, R6, R29.reuse, 0x1 ;  /* 0x0000001d060a7211 */ /* 0x080fe200078408ff */
[----:B------:R0:W-:Y:S01]  /*7bf0*/  STL.64 [R1+0x248], R14 ;  /* 0x0002480e01007387 */ /* 0x0001e20000100a00 */
[----:B------:R-:W-:Y:S02]  /*7c00*/  CS2R R36, SRZ ;  /* 0x0000000000247805 */ /* 0x000fe4000001ff00 */
[----:B------:R-:W-:Y:S01]  /*7c10*/  LEA R8, P3, R0, R29, 0x1 ;  /* 0x0000001d00087211 */ /* 0x000fe200078608ff */
[----:B------:R1:W-:Y:S01]  /*7c20*/  STL.64 [R1+0x240], R12 ;  /* 0x0002400c01007387 */ /* 0x0003e20000100a00 */
[-C--:B------:R-:W-:Y:S01]  /*7c30*/  LEA.HI.X.SX32 R11, R6, R31.reuse, 0x1, P2 ;  /* 0x0000001f060b7211 */ /* 0x080fe200010f0eff */
[----:B------:R-:W-:Y:S01]  /*7c40*/  IMAD.SHL.U32 R6, R181, 0x2, RZ ;  /* 0x00000002b5067824 */ /* 0x000fe200078e00ff */
[----:B------:R-:W-:Y:S01]  /*7c50*/  LEA.HI.X.SX32 R9, R0, R31, 0x1, P3 ;  /* 0x0000001f00097211 */ /* 0x000fe200018f0eff */
[----:B------:R-:W-:-:S02]  /*7c60*/  IMAD.MOV.U32 R0, RZ, RZ, 0x3f800000 ;  /* 0x3f800000ff007424 */ /* 0x000fc400078e00ff */
[----:B------:R-:W-:Y:S01]  /*7c70*/  IMAD.WIDE R156, R6, 0x2, R192 ;  /* 0x00000002069c7825 */ /* 0x000fe200078e02c0 */
[----:B0-----:R-:W-:-:S03]  /*7c80*/  LEA R14, P0, R4, R29, 0x1 ;  /* 0x0000001d040e7211 */ /* 0x001fc600078008ff */
[----:B------:R-:W-:Y:S01]  /*7c90*/  IMAD.SHL.U32 R16, R181, 0x4, RZ ;  /* 0x00000004b5107824 */ /* 0x000fe200078e00ff */
[----:B-1----:R-:W-:Y:S01]  /*7ca0*/  LEA R12, P1, R5, R29, 0x1 ;  /* 0x0000001d050c7211 */ /* 0x002fe200078208ff */
[----:B------:R-:W-:Y:S01]  /*7cb0*/  IMAD R17, R181, 0x5, RZ ;  /* 0x00000005b5117824 */ /* 0x000fe200078e02ff */
[-C--:B------:R-:W-:Y:S01]  /*7cc0*/  LEA.HI.X.SX32 R15, R4, R31.reuse, 0x1, P0 ;  /* 0x0000001f040f7211 */ /* 0x080fe200000f0eff */
[----:B------:R-:W-:Y:S01]  /*7cd0*/  IMAD.MOV.U32 R4, RZ, RZ, 0x3f800000 ;  /* 0x3f800000ff047424 */ /* 0x000fe200078e00ff */
[----:B------:R-:W-:Y:S01]  /*7ce0*/  LEA.HI.X.SX32 R13, R5, R31, 0x1, P1 ;  /* 0x0000001f050d7211 */ /* 0x000fe200008f0eff */
[----:B------:R-:W-:Y:S01]  /*7cf0*/  IMAD.U32 R5, RZ, RZ, UR9 ;  /* 0x00000009ff057e24 */ /* 0x000fe2000f8e00ff */
[----:B------:R-:W-:Y:S01]  /*7d00*/  CS2R R28, SRZ ;  /* 0x00000000001c7805 */ /* 0x000fe2000001ff00 */
[----:B------:R-:W-:Y:S01]  /*7d10*/  STL.64 [R1+0x238], R14 ;  /* 0x0002380e01007387 */ /* 0x000fe20000100a00 */
[----:B------:R-:W-:-:S03]  /*7d20*/  CS2R R30, SRZ ;  /* 0x00000000001e7805 */ /* 0x000fc6000001ff00 */
[----:B------:R-:W-:Y:S04]  /*7d30*/  STL.64 [R1+0x230], R12 ;  /* 0x0002300c01007387 */ /* 0x000fe80000100a00 */
[----:B------:R0:W-:Y:S04]  /*7d40*/  STL.64 [R1+0x220], R8 ;  /* 0x0002200801007387 */ /* 0x0001e80000100a00 */
[----:B------:R-:W-:Y:S04]  /*7d50*/  STL.64 [R1+0x228], R10 ;  /* 0x0002280a01007387 */ /* 0x000fe80000100a00 */
[----:B------:R1:W-:Y:S04]  /*7d60*/  STL [R1+0x210], R0 ;  /* 0x0002100001007387 */ /* 0x0003e80000100800 */
[----:B------:R-:W-:Y:S01]  /*7d70*/  STL [R1], RZ ;  /* 0x000000ff01007387 */ /* 0x000fe20000100800 */
[----:B0-----:R-:W-:-:S02]  /*7d80*/  IMAD R8, R152, 0x20, R174 ;  /* 0x0000002098087824 */ /* 0x001fc400078e02ae */
[----:B------:R-:W-:Y:S01]  /*7d90*/  IMAD R152, R181, 0xc, RZ ;  /* 0x0000000cb5987824 */ /* 0x000fe200078e02ff */
[----:B------:R0:W-:Y:S01]  /*7da0*/  STL [R1+0x20c], R4 ;  /* 0x00020c0401007387 */ /* 0x0001e20000100800 */
[----:B------:R-:W-:Y:S01]  /*7db0*/  IMAD.IADD R15, R158, 0x1, R8 ;  /* 0x000000019e0f7824 */ /* 0x000fe200078e0208 */
[C---:B------:R-:W-:Y:S01]  /*7dc0*/  LOP3.LUT R14, R8.reuse, 0x10, RZ, 0x3c, !PT ;  /* 0x00000010080e7812 */ /* 0x040fe200078e3cff */
[----:B-1----:R-:W-:Y:S01]  /*7dd0*/  IMAD.MOV.U32 R0, RZ, RZ, RZ ;  /* 0x000000ffff007224 */ /* 0x002fe200078e00ff */
[----:B------:R-:W-:Y:S01]  /*7de0*/  STL [R1+0x4], RZ ;  /* 0x000004ff01007387 */ /* 0x000fe20000100800 */
[C---:B------:R-:W-:Y:S02]  /*7df0*/  LOP3.LUT R13, R8.reuse, 0x20, RZ, 0x3c, !PT ;  /* 0x00000020080d7812 */ /* 0x040fe400078e3cff */
[C---:B------:R-:W-:Y:S01]  /*7e00*/  LOP3.LUT R12, R8.reuse, 0x30, RZ, 0x3c, !PT ;  /* 0x00000030080c7812 */ /* 0x040fe200078e3cff */
[----:B------:R-:W-:Y:S01]  /*7e10*/  STL [R1+0x8], RZ ;  /* 0x000008ff01007387 */ /* 0x000fe20000100800 */
[----:B------:R-:W-:Y:S01]  /*7e20*/  LOP3.LUT R11, R8, 0x40, RZ, 0x3c, !PT ;  /* 0x00000040080b7812 */ /* 0x000fe200078e3cff */
[----:B------:R-:W-:Y:S01]  /*7e30*/  IMAD.IADD R14, R158, 0x1, R14 ;  /* 0x000000019e0e7824 */ /* 0x000fe200078e020e */
[C---:B------:R-:W-:Y:S01]  /*7e40*/  LOP3.LUT R10, R8.reuse, 0x50, RZ, 0x3c, !PT ;  /* 0x00000050080a7812 */ /* 0x040fe200078e3cff */
[----:B------:R-:W-:Y:S01]  /*7e50*/  STL [R1+0xc], RZ ;  /* 0x00000cff01007387 */ /* 0x000fe20000100800 */
[----:B------:R-:W-:Y:S01]  /*7e60*/  LOP3.LUT R9, R8, 0x60, RZ, 0x3c, !PT ;  /* 0x0000006008097812 */ /* 0x000fe200078e3cff */
[----:B------:R-:W-:Y:S01]  /*7e70*/  IMAD.IADD R13, R158, 0x1, R13 ;  /* 0x000000019e0d7824 */ /* 0x000fe200078e020d */
[----:B------:R-:W-:Y:S01]  /*7e80*/  LOP3.LUT R8, R8, 0x70, RZ, 0x3c, !PT ;  /* 0x0000007008087812 */ /* 0x000fe200078e3cff */
[----:B------:R-:W-:Y:S01]  /*7e90*/  STL [R1+0x10], RZ ;  /* 0x000010ff01007387 */ /* 0x000fe20000100800 */
[----:B0-----:R-:W-:Y:S01]  /*7ea0*/  LOP3.LUT R4, R160, 0x8, RZ, 0xfc, !PT ;  /* 0x00000008a0047812 */ /* 0x001fe200078efcff */
[----:B------:R-:W-:Y:S01]  /*7eb0*/  IMAD.U32 R4, RZ, RZ, UR8 ;  /* 0x00000008ff047e24 */ /* 0x000fe2000f8e00ff */
[C---:B------:R-:W-:Y:S01]  /*7ec0*/  IADD3 R12, R158.reuse, R12, RZ ;  /* 0x0000000c9e0c7210 */ /* 0x040fe20007ffe0ff */
[----:B------:R-:W-:Y:S01]  /*7ed0*/  STL [R1+0x14], RZ ;  /* 0x000014ff01007387 */ /* 0x000fe20000100800 */
[C---:B------:R-:W-:Y:S01]  /*7ee0*/  IMAD.IADD R11, R158.reuse, 0x1, R11 ;  /* 0x000000019e0b7824 */ /* 0x040fe200078e020b */
[----:B------:R-:W-:Y:S01]  /*7ef0*/  UIADD3.64 UR8, UR4, 0x180, URZ ;  /* 0x0000018004087897 */ /* 0x000fe2000fffe03f */
[C---:B------:R-:W-:Y:S01]  /*7f00*/  IMAD.IADD R10, R158.reuse, 0x1, R10 ;  /* 0x000000019e0a7824 */ /* 0x040fe200078e020a */
[----:B------:R-:W-:Y:S01]  /*7f10*/  STL [R1+0x18], RZ ;  /* 0x000018ff01007387 */ /* 0x000fe20000100800 */
[C---:B------:R-:W-:Y:S01]  /*7f20*/  IMAD.IADD R9, R158.reuse, 0x1, R9 ;  /* 0x000000019e097824 */ /* 0x040fe200078e0209 */
[----:B------:R-:W-:Y:S01]  /*7f30*/  UIADD3.64 UR8, UR4, 0x280, URZ ;  /* 0x0000028004087897 */ /* 0x000fe2000fffe03f */
[----:B------:R-:W-:Y:S01]  /*7f40*/  IMAD.IADD R8, R158, 0x1, R8 ;  /* 0x000000019e087824 */ /* 0x000fe200078e0208 */
[----:B------:R-:W-:Y:S01]  /*7f50*/  STL [R1+0x1c], RZ ;  /* 0x00001cff01007387 */ /* 0x000fe20000100800 */
[----:B------:R-:W-:Y:S01]  /*7f60*/  MOV R158, UR12 ;  /* 0x0000000c009e7c02 */ /* 0x000fe20008000f00 */
[----:B------:R-:W-:-:S02]  /*7f70*/  UIADD3.64 UR8, UR4, 0x380, URZ ;  /* 0x0000038004087897 */ /* 0x000fc4000fffe03f */
[----:B------:R-:W-:Y:S01]  /*7f80*/  STL [R1+0x20], RZ ;  /* 0x000020ff01007387 */ /* 0x000fe20000100800 */
[----:B------:R-:W-:Y:S02]  /*7f90*/  UIADD3.64 UR8, UR4, 0x480, URZ ;  /* 0x0000048004087897 */ /* 0x000fe4000fffe03f */
[----:B------:R-:W-:Y:S01]  /*7fa0*/  UIADD3.64 UR8, UR4, 0x580, URZ ;  /* 0x0000058004087897 */ /* 0x000fe2000fffe03f */
[----:B------:R-:W-:Y:S01]  /*7fb0*/  STL [R1+0x24], RZ ;  /* 0x000024ff01007387 */ /* 0x000fe20000100800 */
[----:B------:R-:W-:Y:S02]  /*7fc0*/  UIADD3.64 UR8, UR4, 0x680, URZ ;  /* 0x0000068004087897 */ /* 0x000fe4000fffe03f */
[----:B------:R-:W-:Y:S01]  /*7fd0*/  UIADD3.64 UR8, UR4, 0x780, URZ ;  /* 0x0000078004087897 */ /* 0x000fe2000fffe03f */
[----:B------:R-:W-:Y:S01]  /*7fe0*/  STL [R1+0x28], RZ ;  /* 0x000028ff01007387 */ /* 0x000fe20000100800 */
[----:B------:R-:W-:Y:S02]  /*7ff0*/  UIADD3.64 UR8, UR4, 0x880, URZ ;  /* 0x0000088004087897 */ /* 0x000fe4000fffe03f */
[----:B------:R-:W-:Y:S01]  /*8000*/  UIADD3.64 UR8, UR4, 0x980, URZ ;  /* 0x0000098004087897 */ /* 0x000fe2000fffe03f */
[----:B------:R-:W-:Y:S01]  /*8010*/  STL [R1+0x2c], RZ ;  /* 0x00002cff01007387 */ /* 0x000fe20000100800 */
[----:B------:R-:W-:-:S03]  /*8020*/  UIADD3.64 UR12, UR4, 0xa00, URZ ;  /* 0x00000a00040c7897 */ /* 0x000fc6000fffe03f */
        /* <DEDUP_REMOVED lines=116> */
[----:B------:R0:W-:Y:S04]  /*8770*/  STL.64 [R1+0x5e0], R4 ;  /* 0x0005e00401007387 */ /* 0x0001e80000100a00 */
[----:B------:R1:W-:Y:S04]  /*8780*/  STL.64 [R1+0x680], R158 ;  /* 0x0006809e01007387 */ /* 0x0003e80000100a00 */
[----:B------:R2:W-:Y:S01]  /*8790*/  STL.64 [R1+0x5d8], R156 ;  /* 0x0005d89c01007387 */ /* 0x0005e20000100a00 */
[----:B0-----:R-:W-:-:S02]  /*87a0*/  IMAD.U32 R4, RZ, RZ, UR10 ;  /* 0x0000000aff047e24 */ /* 0x001fc4000f8e00ff */
[----:B------:R-:W-:Y:S01]  /*87b0*/  IMAD.U32 R5, RZ, RZ, UR11 ;  /* 0x0000000bff057e24 */ /* 0x000fe2000f8e00ff */
[----:B------:R-:W-:Y:S01]  /*87c0*/  UIADD3.64 UR10, UR4, 0x200, URZ ;  /* 0x00000200040a7897 */ /* 0x000fe2000fffe03f */
[----:B-1----:R-:W-:Y:S01]  /*87d0*/  IMAD.WIDE R158, R7, 0x2, R188 ;  /* 0x00000002079e7825 */ /* 0x002fe200078e02bc */
[----:B------:R-:W-:Y:S02]  /*87e0*/  UIADD3.64 UR10, UR4, 0x300, URZ ;  /* 0x00000300040a7897 */ /* 0x000fe4000fffe03f */
[----:B------:R0:W-:Y:S01]  /*87f0*/  STL.64 [R1+0x670], R4 ;  /* 0x0006700401007387 */ /* 0x0001e20000100a00 */
[----:B--2---:R-:W-:Y:S01]  /*8800*/  IMAD.WIDE R156, R6, 0x2, R190 ;  /* 0x00000002069c7825 */ /* 0x004fe200078e02be */
[----:B------:R-:W-:Y:S02]  /*8810*/  UIADD3.64 UR10, UR4, 0x400, URZ ;  /* 0x00000400040a7897 */ /* 0x000fe4000fffe03f */
[----:B------:R-:W-:Y:S02]  /*8820*/  UIADD3.64 UR10, UR4, 0x500, URZ ;  /* 0x00000500040a7897 */ /* 0x000fe4000fffe03f */
[----:B------:R1:W-:Y:S01]  /*8830*/  STL.64 [R1+0x5d0], R156 ;  /* 0x0005d09c01007387 */ /* 0x0003e20000100a00 */
[----:B------:R-:W-:-:S02]  /*8840*/  UIADD3.64 UR10, UR4, 0x600, URZ ;  /* 0x00000600040a7897 */ /* 0x000fc4000fffe03f */
[----:B------:R-:W-:Y:S02]  /*8850*/  UIADD3.64 UR10, UR4, 0x700, URZ ;  /* 0x00000700040a7897 */ /* 0x000fe4000fffe03f */
[----:B------:R-:W-:Y:S01]  /*8860*/  UIADD3.64 UR10, UR4, 0x800, URZ ;  /* 0x00000800040a7897 */ /* 0x000fe2000fffe03f */
[C---:B0-----:R-:W-:Y:S01]  /*8870*/  IMAD.WIDE R4, R7.reuse, 0x2, R192 ;  /* 0x0000000207047825 */ /* 0x041fe200078e02c0 */
[----:B------:R-:W-:Y:S02]  /*8880*/  UIADD3.64 UR10, UR4, 0x900, URZ ;  /* 0x00000900040a7897 */ /* 0x000fe4000fffe03f */
[----:B------:R-:W-:Y:S02]  /*8890*/  UIADD3.64 UR10, UR6, 0x2, URZ ;  /* 0x00000002060a7897 */ /* 0x000fe4000fffe03f */
[----:B------:R0:W-:Y:S01]  /*88a0*/  STL.64 [R1+0x5b8], R4 ;  /* 0x0005b80401007387 */ /* 0x0001e20000100a00 */
[----:B-1----:R-:W-:-:S05]  /*88b0*/  IMAD.WIDE R156, R7, 0x2, R190 ;  /* 0x00000002079c7825 */ /* 0x002fca00078e02be */
[----:B------:R1:W-:Y:S01]  /*88c0*/  STL.64 [R1+0x5b0], R156 ;  /* 0x0005b09c01007387 */ /* 0x0003e20000100a00 */
[----:B0-----:R-:W-:-:S05]  /*88d0*/  IMAD.WIDE R4, R16, 0x2, R192 ;  /* 0x0000000210047825 */ /* 0x001fca00078e02c0 */
        /* <DEDUP_REMOVED lines=34> */
[----:B------:R1:W-:Y:S04]  /*8b00*/  STL.64 [R1+0x5c8], R156 ;  /* 0x0005c89c01007387 */ /* 0x0003e80000100a00 */
[----:B------:R2:W-:Y:S01]  /*8b10*/  STL.64 [R1+0x5a8], R158 ;  /* 0x0005a89e01007387 */ /* 0x0005e20000100a00 */
[----:B0-----:R-:W-:-:S05]  /*8b20*/  IMAD.WIDE R4, R16, 0x2, R188 ;  /* 0x0000000210047825 */ /* 0x001fca00078e02bc */
[----:B------:R0:W-:Y:S01]  /*8b30*/  STL.64 [R1+0x588], R4 ;  /* 0x0005880401007387 */ /* 0x0001e20000100a00 */
[----:B-1----:R-:W-:-:S04]  /*8b40*/  IMAD.WIDE R156, R17, 0x2, R188 ;  /* 0x00000002119c7825 */ /* 0x002fc800078e02bc */
[--C-:B--2---:R-:W-:Y:S01]  /*8b50*/  IMAD.WIDE R158, R18, 0x2, R188.reuse ;  /* 0x00000002129e7825 */ /* 0x104fe200078e02bc */
        /* <DEDUP_REMOVED lines=13> */
[----:B------:R-:W-:Y:S01]  /*8c30*/  STL.64 [R1+0x5c0], R158 ;  /* 0x0005c09e01007387 */ /* 0x000fe20000100a00 */
[----:B0-----:R-:W-:-:S04]  /*8c40*/  IMAD.WIDE R4, R7, 0x2, R186 ;  /* 0x0000000207047825 */ /* 0x001fc800078e02ba */
[--C-:B------:R-:W-:Y:S01]  /*8c50*/  IMAD.WIDE R6, R17, 0x2, R186.reuse ;  /* 0x0000000211067825 */ /* 0x100fe200078e02ba */
[----:B------:R0:W-:Y:S03]  /*8c60*/  STL.64 [R1+0x5a0], R4 ;  /* 0x0005a00401007387 */ /* 0x0001e60000100a00 */
[----:B-1----:R-:W-:-:S04]  /*8c70*/  IMAD.WIDE R156, R16, 0x2, R186 ;  /* 0x00000002109c7825 */ /* 0x002fc800078e02ba */
[--C-:B------:R-:W-:Y:S01]  /*8c80*/  IMAD.WIDE R16, R19, 0x2, R186.reuse ;  /* 0x0000000213107825 */ /* 0x100fe200078e02ba */
[----:B------:R-:W-:Y:S03]  /*8c90*/  STL.64 [R1+0x580], R156 ;  /* 0x0005809c01007387 */ /* 0x000fe60000100a00 */
[--C-:B0-----:R-:W-:Y:S01]  /*8ca0*/  IMAD.WIDE R4, R18, 0x2, R186.reuse ;  /* 0x0000000212047825 */ /* 0x101fe200078e02ba */
[----:B------:R0:W-:Y:S04]  /*8cb0*/  STL.64 [R1+0x560], R6 ;  /* 0x0005600601007387 */ /* 0x0001e80000100a00 */
[----:B------:R1:W-:Y:S04]  /*8cc0*/  STL.64 [R1+0x540], R4 ;  /* 0x0005400401007387 */ /* 0x0003e80000100a00 */
[----:B------:R2:W-:Y:S01]  /*8cd0*/  STL.64 [R1+0x520], R16 ;  /* 0x0005201001007387 */ /* 0x0005e20000100a00 */
[----:B0-----:R-:W-:-:S04]  /*8ce0*/  IMAD.WIDE R6, R20, 0x2, R186 ;  /* 0x0000000214067825 */ /* 0x001fc800078e02ba */
[--C-:B-1----:R-:W-:Y:S01]  /*8cf0*/  IMAD.WIDE R4, R21, 0x2, R186.reuse ;  /* 0x0000000215047825 */ /* 0x102fe200078e02ba */
[----:B------:R0:W-:Y:S03]  /*8d00*/  STL.64 [R1+0x500], R6 ;  /* 0x0005000601007387 */ /* 0x0001e60000100a00 */
[--C-:B--2---:R-:W-:Y:S01]  /*8d10*/  IMAD.WIDE R16, R22, 0x2, R186.reuse ;  /* 0x0000000216107825 */ /* 0x104fe200078e02ba */
[----:B------:R1:W-:Y:S04]  /*8d20*/  STL.64 [R1+0x4e0], R4 ;  /* 0x0004e00401007387 */ /* 0x0003e80000100a00 */
[----:B------:R2:W-:Y:S01]  /*8d30*/  STL.64 [R1+0x4c0], R16 ;  /* 0x0004c01001007387 */ /* 0x0005e20000100a00 */
[----:B0-----:R-:W-:-:S04]  /*8d40*/  IMAD.WIDE R6, R23, 0x2, R186 ;  /* 0x0000000217067825 */ /* 0x001fc800078e02ba */
[C---:B-1----:R-:W-:Y:S01]  /*8d50*/  IMAD.WIDE R4, R152.reuse, 0x2, R190 ;  /* 0x0000000298047825 */ /* 0x042fe200078e02be */
[----:B------:R0:W-:Y:S03]  /*8d60*/  STL.64 [R1+0x4a0], R6 ;  /* 0x0004a00601007387 */ /* 0x0001e60000100a00 */
[C---:B--2---:R-:W-:Y:S01]  /*8d70*/  IMAD.WIDE R16, R152.reuse, 0x2, R188 ;  /* 0x0000000298107825 */ /* 0x044fe200078e02bc */
        /* <DEDUP_REMOVED lines=9> */
[----:B-1----:R-:W-:Y:S01]  /*8e10*/  IMAD.WIDE R4, R153, 0x2, R186 ;  /* 0x0000000299047825 */ /* 0x002fe200078e02ba */
[----:B------:R0:W-:Y:S03]  /*8e20*/  STL.64 [R1+0x468], R6 ;  /* 0x0004680601007387 */ /* 0x0001e60000100a00 */
[C---:B--2---:R-:W-:Y:S01]  /*8e30*/  IMAD.WIDE R16, R154.reuse, 0x2, R192 ;  /* 0x000000029a107825 */ /* 0x044fe200078e02c0 */
[----:B------:R1:W-:Y:S04]  /*8e40*/  STL.64 [R1+0x460], R4 ;  /* 0x0004600401007387 */ /* 0x0003e80000100a00 */
[----:B------:R2:W-:Y:S01]  /*8e50*/  STL.64 [R1+0x458], R16 ;  /* 0x0004581001007387 */ /* 0x0005e20000100a00 */
[----:B0-----:R-:W-:-:S04]  /*8e60*/  IMAD.WIDE R6, R154, 0x2, R190 ;  /* 0x000000029a067825 */ /* 0x001fc800078e02be */
[C---:B-1----:R-:W-:Y:S01]  /*8e70*/  IMAD.WIDE R4, R154.reuse, 0x2, R188 ;  /* 0x000000029a047825 */ /* 0x042fe200078e02bc */
[----:B------:R0:W-:Y:S03]  /*8e80*/  STL.64 [R1+0x450], R6 ;  /* 0x0004500601007387 */ /* 0x0001e60000100a00 */
[----:B--2---:R-:W-:Y:S01]  /*8e90*/  IMAD.WIDE R16, R154, 0x2, R186 ;  /* 0x000000029a107825 */ /* 0x004fe200078e02ba */
        /* <DEDUP_REMOVED lines=13> */
[----:B------:R-:W-:Y:S01]  /*8f70*/  STL.64 [R1+0x6a0], R16 ;  /* 0x0006a01001007387 */ /* 0x000fe20000100a00 */
[----:B0-----:R-:W-:-:S04]  /*8f80*/  IMAD.WIDE R6, R181, 0x2, R188 ;  /* 0x00000002b5067825 */ /* 0x001fc800078e02bc */
[----:B-1----:R-:W-:Y:S01]  /*8f90*/  IMAD.WIDE R4, R181, 0x2, R186 ;  /* 0x00000002b5047825 */ /* 0x002fe200078e02ba */
[----:B------:R0:W-:Y:S04]  /*8fa0*/  STL.64 [R1+0x698], R6 ;  /* 0x0006980601007387 */ /* 0x0001e80000100a00 */
[----:B------:R1:W-:Y:S01]  /*8fb0*/  STL.64 [R1+0x690], R4 ;  /* 0x0006900401007387 */ /* 0x0003e20000100a00 */
[----:B0-----:R-:W-:Y:S02]  /*8fc0*/  IMAD.U32 R6, RZ, RZ, UR10 ;  /* 0x0000000aff067e24 */ /* 0x001fe4000f8e00ff */
[----:B------:R-:W-:Y:S01]  /*8fd0*/  IMAD.U32 R7, RZ, RZ, UR11 ;  /* 0x0000000bff077e24 */ /* 0x000fe2000f8e00ff */
[----:B------:R-:W-:Y:S01]  /*8fe0*/  UIADD3.64 UR10, UR6, 0x80, URZ ;  /* 0x00000080060a7897 */ /* 0x000fe2000fffe03f */
[----:B-1----:R-:W-:Y:S01]  /*8ff0*/  IMAD.U32 R4, RZ, RZ, UR14 ;  /* 0x0000000eff047e24 */ /* 0x002fe2000f8e00ff */
[----:B------:R-:W-:Y:S01]  /*9000*/  MOV R5, UR15 ;  /* 0x0000000f00057c02 */ /* 0x000fe20008000f00 */
[----:B------:R-:W-:Y:S01]  /*9010*/  UIADD3.64 UR14, UR6, 0x82, URZ ;  /* 0x00000082060e7897 */ /* 0x000fe2000fffe03f */
[----:B------:R0:W-:Y:S04]  /*9020*/  STL.64 [R1+0x678], R6 ;  /* 0x0006780601007387 */ /* 0x0001e80000100a00 */
[----:B------:R1:W-:Y:S01]  /*9030*/  STL.64 [R1+0x668], R4 ;  /* 0x0006680401007387 */ /* 0x0003e20000100a00 */
[----:B0-----:R-:W-:-:S02]  /*9040*/  IMAD.U32 R6, RZ, RZ, UR18 ;  /* 0x00000012ff067e24 */ /* 0x001fc4000f8e00ff */
[----:B------:R-:W-:Y:S01]  /*9050*/  IMAD.U32 R7, RZ, RZ, UR19 ;  /* 0x00000013ff077e24 */ /* 0x000fe2000f8e00ff */
[----:B------:R-:W-:Y:S01]  /*9060*/  UIADD3.64 UR18, UR6, 0x84, URZ ;  /* 0x0000008406127897 */ /* 0x000fe2000fffe03f */
[----:B-1----:R-:W-:Y:S02]  /*9070*/  IMAD.U32 R4, RZ, RZ, UR10 ;  /* 0x0000000aff047e24 */ /* 0x002fe4000f8e00ff */
[----:B------:R-:W-:Y:S01]  /*9080*/  IMAD.U32 R5, RZ, RZ, UR11 ;  /* 0x0000000bff057e24 */ /* 0x000fe2000f8e00ff */
[----:B------:R0:W-:Y:S01]  /*9090*/  STL.64 [R1+0x660], R6 ;  /* 0x0006600601007387 */ /* 0x0001e20000100a00 */
[----:B------:R-:W-:-:S03]  /*90a0*/  UIADD3.64 UR10, UR6, 0xfe, URZ ;  /* 0x000000fe060a7897 */ /* 0x000fc6000fffe03f */
[----:B------:R1:W-:Y:S01]  /*90b0*/  STL.64 [R1+0x658], R4 ;  /* 0x0006580401007387 */ /* 0x0003e20000100a00 */
[----:B0-----:R-:W-:Y:S02]  /*90c0*/  IMAD.U32 R6, RZ, RZ, UR14 ;  /* 0x0000000eff067e24 */ /* 0x001fe4000f8e00ff */
[----:B------:R-:W-:Y:S01]  /*90d0*/  IMAD.U32 R7, RZ, RZ, UR15 ;  /* 0x0000000fff077e24 */ /* 0x000fe2000f8e00ff */
[----:B------:R-:W-:Y:S01]  /*90e0*/  UIADD3.64 UR14, UR6, 0x100, URZ ;  /* 0x00000100060e7897 */ /* 0x000fe2000fffe03f */
[----:B-1----:R-:W-:Y:S01]  /*90f0*/  MOV R4, UR18 ;  /* 0x0000001200047c02 */ /* 0x002fe20008000f00 */
[----:B------:R-:W-:Y:S01]  /*9100*/  IMAD.U32 R5, RZ, RZ, UR19 ;  /* 0x00000013ff057e24 */ /* 0x000fe2000f8e00ff */
        /* <DEDUP_REMOVED lines=11> */
[----:B0-----:R-:W-:Y:S01]  /*91c0*/  IMAD.U32 R6, RZ, RZ, UR18 ;  /* 0x00000012ff067e24 */ /* 0x001fe2000f8e00ff */
[----:B------:R-:W-:Y:S01]  /*91d0*/  MOV R7, UR19 ;  /* 0x0000001300077c02 */ /* 0x000fe20008000f00 */
        /* <DEDUP_REMOVED lines=9> */
[----:B-1----:R-:W-:Y:S02]  /*9270*/  IMAD.U32 R4, RZ, RZ, UR18 ;  /* 0x00000012ff047e24 */ /* 0x002fe4000f8e00ff */
[----:B------:R-:W-:Y:S01]  /*9280*/  IMAD.U32 R5, RZ, RZ, UR19 ;  /* 0x00000013ff057e24 */ /* 0x000fe2000f8e00ff */
[----:B------:R0:W-:Y:S01]  /*9290*/  STL.64 [R1+0x620], R6 ;  /* 0x0006200601007387 */ /* 0x0001e20000100a00 */
[----:B------:R-:W-:-:S03]  /*92a0*/  UIADD3.64 UR18, UR6, 0x1fe, URZ ;  /* 0x000001fe06127897 */ /* 0x000fc6000fffe03f */
[----:B------:R1:W-:Y:S01]  /*92b0*/  STL.64 [R1+0x618], R4 ;  /* 0x0006180401007387 */ /* 0x0003e20000100a00 */
[----:B0-----:R-:W-:Y:S01]  /*92c0*/  MOV R6, UR10 ;  /* 0x0000000a00067c02 */ /* 0x001fe20008000f00 */
        /* <DEDUP_REMOVED lines=22> */
[----:B------:R0:W-:Y:S09]  /*9430*/  STL.64 [R1+0x5e8], R4 ;  /* 0x0005e80401007387 */ /* 0x0001f20000100a00 */
.L_x_1:
[----:B0-----:R-:W2:Y:S04]  /*9440*/  LDL.64 R6, [R1+0x680] ;  /* 0x0006800001067983 */ /* 0x001ea80000100a00 */
[----:B------:R-:W3:Y:S04]  /*9450*/  LDL.64 R4, [R1+0x678] ;  /* 0x0006780001047983 */ /* 0x000ee80000100a00 */
[----:B------:R0:W-:Y:S04]  /*9460*/  STL.64 [R1+0x8b0], R150 ;  /* 0x0008b09601007387 */ /* 0x0001e80000100a00 */
[----:B------:R1:W-:Y:S04]  /*9470*/  STL.64 [R1+0x8a8], R148 ;  /* 0x0008a89401007387 */ /* 0x0003e80000100a00 */
[----:B------:R-:W-:Y:S04]  /*9480*/  STL.64 [R1+0x8a0], R146 ;  /* 0x0008a09201007387 */ /* 0x000fe80000100a00 */
[----:B------:R-:W-:Y:S01]  /*9490*/  STL.64 [R1+0x898], R144 ;  /* 0x0008989001007387 */ /* 0x000fe20000100a00 */
[----:B------:R-:W-:Y:S01]  /*94a0*/  IMAD.WIDE R16, R2, 0x2, R190 ;  /* 0x0000000202107825 */ /* 0x000fe200078e02be */
[----:B0-----:R-:W-:-:S02]  /*94b0*/  MOV R150, UR9 ;  /* 0x0000000900967c02 */ /* 0x001fc40008000f00 */
[----:B------:R-:W-:Y:S01]  /*94c0*/  STL.64 [R1+0x890], R142 ;  /* 0x0008908e01007387 */ /* 0x000fe20000100a00 */
[----:B------:R-:W-:Y:S02]  /*94d0*/  MOV R151, UR8 ;  /* 0x0000000800977c02 */ /* 0x000fe40008000f00 */
[----:B-1----:R-:W-:Y:S01]  /*94e0*/  MOV R148, UR11 ;  /* 0x0000000b00947c02 */ /* 0x002fe20008000f00 */
[----:B------:R-:W-:Y:S01]  /*94f0*/  STL.64 [R1+0x888], R140 ;  /* 0x0008888c01007387 */ /* 0x000fe20000100a00 */
[----:B------:R-:W-:-:S03]  /*9500*/  MOV R149, UR10 ;  /* 0x0000000a00957c02 */ /* 0x000fc60008000f00 */
[----:B------:R-:W-:Y:S04]  /*9510*/  STL.64 [R1+0x880], R138 ;  /* 0x0008808a01007387 */ /* 0x000fe80000100a00 */
        /* <DEDUP_REMOVED lines=51> */
[----:B------:R0:W-:Y:S04]  /*9850*/  STL.64 [R1+0x6e0], R34 ;  /* 0x0006e02201007387 */ /* 0x0001e80000100a00 */
[----:B------:R-:W-:Y:S04]  /*9860*/  STL.64 [R1+0x6d8], R32 ;  /* 0x0006d82001007387 */ /* 0x000fe80000100a00 */
[----:B------:R-:W-:Y:S04]  /*9870*/  STL.64 [R1+0x6d0], R30 ;  /* 0x0006d01e01007387 */ /* 0x000fe80000100a00 */
[----:B------:R1:W-:Y:S04]  /*9880*/  STL.64 [R1+0x6c8], R28 ;  /* 0x0006c81c01007387 */ /* 0x0003e80000100a00 */
[----:B------:R4:W-:Y:S04]  /*9890*/  STL.64 [R1+0x6c0], R26 ;  /* 0x0006c01a01007387 */ /* 0x0009e80000100a00 */
[----:B------:R-:W-:Y:S04]  /*98a0*/  STL.64 [R1+0x6b8], R24 ;  /* 0x0006b81801007387 */ /* 0x000fe80000100a00 */
[----:B0-----:R-:W5:Y:S04]  /*98b0*/  LDL.64 R34, [R1+0x698] ;  /* 0x0006980001227983 */ /* 0x001f680000100a00 */
[----:B------:R-:W4:Y:S04]  /*98c0*/  LDL.64 R20, [R1+0x6a8] ;  /* 0x0006a80001147983 */ /* 0x000f280000100a00 */
[----:B------:R-:W4:Y:S04]  /*98d0*/  LDL.64 R42, [R1+0x690] ;  /* 0x00069000012a7983 */ /* 0x000f280000100a00 */
[----:B------:R-:W4:Y:S04]  /*98e0*/  LDL.64 R22, [R1+0x5d0] ;  /* 0x0005d00001167983 */ /* 0x000f280000100a00 */
[----:B------:R-:W4:Y:S04]  /*98f0*/  LDL.64 R40, [R1+0x5d8] ;  /* 0x0005d80001287983 */ /* 0x000f280000100a00 */
[----:B------:R-:W4:Y:S04]  /*9900*/  LDL.64 R38, [R1+0x5b8] ;  /* 0x0005b80001267983 */ /* 0x000f280000100a00 */
[----:B------:R-:W4:Y:S04]  /*9910*/  LDL.64 R52, [R1+0x6a0] ;  /* 0x0006a00001347983 */ /* 0x000f280000100a00 */
[----:B------:R-:W4:Y:S04]  /*9920*/  LDL.64 R50, [R1+0x5c8] ;  /* 0x0005c80001327983 */ /* 0x000f280000100a00 */
[----:B------:R-:W4:Y:S04]  /*9930*/  LDL.64 R48, [R1+0x5c0] ;  /* 0x0005c00001307983 */ /* 0x000f280000100a00 */
[----:B------:R-:W4:Y:S01]  /*9940*/  LDL.64 R36, [R1+0x5a0] ;  /* 0x0005a00001247983 */ /* 0x000f220000100a00 */
[----:B--2---:R-:W-:-:S02]  /*9950*/  R2UR UR8, R6 ;  /* 0x00000000060872ca */ /* 0x004fc400000e0000 */
[----:B------:R-:W-:Y:S01]  /*9960*/  R2UR UR9, R7 ;  /* 0x00000000070972ca */ /* 0x000fe200000e0000 */
[----:B------:R5:W2:Y:S01]  /*9970*/  LDG.E.U16 R215, desc[UR60][R16.64] ;  /* 0x0000003c10d77981 */ /* 0x000aa2000c1e1500 */
[----:B---3--:R-:W-:Y:S02]  /*9980*/  R2UR UR10, R4 ;  /* 0x00000000040a72ca */ /* 0x008fe400000e0000 */
[----:B------:R-:W-:Y:S01]  /*9990*/  R2UR UR11, R5 ;  /* 0x00000000050b72ca */ /* 0x000fe200000e0000 */
[----:B------:R-:W3:Y:S01]  /*99a0*/  LDL.64 R46, [R1+0x5b0] ;  /* 0x0005b000012e7983 */ /* 0x000ee20000100a00 */
[----:B------:R-:W-:-:S03]  /*99b0*/  IMAD.WIDE R6, R2, 0x2, R188 ;  /* 0x0000000202067825 */ /* 0x000fc600078e02bc */
[----:B------:R-:W2:Y:S04]  /*99c0*/  LDL.64 R44, [R1+0x5a8] ;  /* 0x0005a800012c7983 */ /* 0x000ea80000100a00 */
[----:B------:R0:W2:Y:S01]  /*99d0*/  LDG.E.U16 R214, desc[UR60][R6.64] ;  /* 0x0000003c06d67981 */ /* 0x0000a2000c1e1500 */
[----:B------:R-:W-:-:S03]  /*99e0*/  IMAD.WIDE R4, R2, 0x2, R186 ;  /* 0x0000000202047825 */ /* 0x000fc600078e02ba */
[----:B------:R-:W2:Y:S04]  /*99f0*/  LDL.64 R56, [R1+0x558] ;  /* 0x0005580001387983 */ /* 0x000ea80000100a00 */
[----:B------:R1:W2:Y:S01]  /*9a00*/  LDG.E.U16 R213, desc[UR60][R4.64] ;  /* 0x0000003c04d57981 */ /* 0x0002a2000c1e1500 */
[----:B------:R-:W-:-:S03]  /*9a10*/  IMAD.WIDE R18, R2, 0x2, R192 ;  /* 0x0000000202127825 */ /* 0x000fc600078e02c0 */
[----:B------:R-:W2:Y:S04]  /*9a20*/  LDL.64 R54, [R1+0x530] ;  /* 0x0005300001367983 */ /* 0x000ea80000100a00 */
[----:B------:R-:W2:Y:S04]  /*9a30*/  LDG.E.U16 R216, desc[UR60][R18.64] ;  /* 0x0000003c12d87981 */ /* 0x000ea8000c1e1500 */
[----:B------:R-:W2:Y:S04]  /*9a40*/  LDL.64 R66, [R1+0x670] ;  /* 0x0006700001427983 */ /* 0x000ea80000100a00 */
[----:B------:R-:W2:Y:S01]  /*9a50*/  LDL.64 R64, [R1+0x668] ;  /* 0x0006680001407983 */ /* 0x000ea20000100a00 */
[----:B------:R-:W-:Y:S01]  /*9a60*/  UMOV UR57, 0x40000040 ;  /* 0x4000004000397882 */ /* 0x000fe20000000000 */
[----:B------:R-:W-:-:S02]  /*9a70*/  UMOV UR59, 0x40000040 ;  /* 0x40000040003b7882 */ /* 0x000fc40000000000 */
[----:B------:R-:W2:Y:S04]  /*9a80*/  LDL.64 R60, [R1+0x640] ;  /* 0x00064000013c7983 */ /* 0x000ea80000100a00 */
[----:B------:R-:W2:Y:S04]  /*9a90*/  LDL.64 R58, [R1+0x650] ;  /* 0x00065000013a7983 */ /* 0x000ea80000100a00 */
[----:B------:R-:W2:Y:S01]  /*9aa0*/  LDL.64 R62, [R1+0x648] ;  /* 0x00064800013e7983 */ /* 0x000ea20000100a00 */
[----:B-----5:R-:W-:-:S03]  /*9ab0*/  IMAD.WIDE R16, R2, 0x2, R34 ;  /* 0x0000000202107825 */ /* 0x020fc600078e0222 */
[----:B------:R-:W5:Y:S01]  /*9ac0*/  LDL.64 R34, [R1+0x598] ;  /* 0x0005980001227983 */ /* 0x000f620000100a00 */
[----:B----4-:R-:W-:-:S03]  /*9ad0*/  IMAD.WIDE R20, R2, 0x2, R20 ;  /* 0x0000000202147825 */ /* 0x010fc600078e0214 */
[----:B------:R-:W4:Y:S01]  /*9ae0*/  LDG.E.U16 R210, desc[UR60][R16.64] ;  /* 0x0000003c10d27981 */ /* 0x000f22000c1e1500 */
[----:B0-----:R-:W-:-:S03]  /*9af0*/  IMAD.WIDE R6, R2, 0x2, R42 ;  /* 0x0000000202067825 */ /* 0x001fc600078e022a */
[----:B------:R-:W4:Y:S04]  /*9b00*/  LDL.64 R42, [R1+0x588] ;  /* 0x00058800012a7983 */ /* 0x000f280000100a00 */
[----:B------:R0:W4:Y:S01]  /*9b10*/  LDG.E.U16 R212, desc[UR60][R20.64] ;  /* 0x0000003c14d47981 */ /* 0x000122000c1e1500 */
[----:B-1----:R-:W-:-:S03]  /*9b20*/  IMAD.WIDE R4, R2, 0x2, R40 ;  /* 0x0000000202047825 */ /* 0x002fc600078e0228 */
[----:B------:R-:W4:Y:S04]  /*9b30*/  LDL.64 R40, [R1+0x580] ;  /* 0x0005800001287983 */ /* 0x000f280000100a00 */
[----:B------:R1:W4:Y:S01]  /*9b40*/  LDG.E.U16 R209, desc[UR60][R6.64] ;  /* 0x0000003c06d17981 */ /* 0x000322000c1e1500 */
[----:B0-----:R-:W-:-:S03]  /*9b50*/  IMAD.WIDE R20, R2, 0x2, R22 ;  /* 0x0000000202147825 */ /* 0x001fc600078e0216 */
[----:B------:R-:W4:Y:S01]  /*9b60*/  LDL.64 R22, [R1+0x578] ;  /* 0x0005780001167983 */ /* 0x000f220000100a00 */
[----:B------:R-:W-:-:S03]  /*9b70*/  IMAD.WIDE R18, R2, 0x2, R52 ;  /* 0x0000000202127825 */ /* 0x000fc600078e0234 */
[----:B------:R-:W4:Y:S01]  /*9b80*/  LDL.64 R52, [R1+0x590] ;  /* 0x0005900001347983 */ /* 0x000f220000100a00 */
[----:B-1----:R-:W-:-:S03]  /*9b90*/  IMAD.WIDE R6, R2, 0x2, R38 ;  /* 0x0000000202067825 */ /* 0x002fc600078e0226 */
[----:B------:R-:W4:Y:S01]  /*9ba0*/  LDL.64 R38, [R1+0x560] ;  /* 0x0005600001267983 */ /* 0x000f220000100a00 */
[----:B------:R-:W-:-:S03]  /*9bb0*/  IMAD.WIDE R16, R2, 0x2, R48 ;  /* 0x0000000202107825 */ /* 0x000fc600078e0230 */
[----:B------:R0:W4:Y:S04]  /*9bc0*/  LDG.E.U16 R211, desc[UR60][R18.64] ;  /* 0x0000003c12d37981 */ /* 0x000128000c1e1500 */
[----:B------:R-:W4:Y:S04]  /*9bd0*/  LDL.64 R48, [R1+0x568] ;  /* 0x0005680001307983 */ /* 0x000f280000100a00 */
[----:B------:R-:W4:Y:S01]  /*9be0*/  LDG.E.U16 R205, desc[UR60][R16.64] ;  /* 0x0000003c10cd7981 */ /* 0x000f22000c1e1500 */
[----:B0-----:R-:W-:-:S03]  /*9bf0*/  IMAD.WIDE R18, R2, 0x2, R50 ;  /* 0x0000000202127825 */ /* 0x001fc600078e0232 */
[----:B------:R-:W4:Y:S04]  /*9c00*/  LDG.E.U16 R208, desc[UR60][R4.64] ;  /* 0x0000003c04d07981 */ /* 0x000f28000c1e1500 */
[----:B------:R0:W4:Y:S04]  /*9c10*/  LDG.E.U16 R206, desc[UR60][R18.64] ;  /* 0x0000003c12ce7981 */ /* 0x000128000c1e1500 */
[----:B------:R-:W4:Y:S04]  /*9c20*/  LDL.64 R50, [R1+0x570] ;  /* 0x0005700001327983 */ /* 0x000f280000100a00 */
[----:B------:R2:W4:Y:S01]  /*9c30*/  LDG.E.U16 R207, desc[UR60][R20.64] ;  /* 0x0000003c14cf7981 */ /* 0x000522000c1e1500 */
[----:B0-----:R-:W-:-:S03]  /*9c40*/  IMAD.WIDE R18, R2, 0x2, R36 ;  /* 0x0000000202127825 */ /* 0x001fc600078e0224 */
[----:B------:R-:W4:Y:S01]  /*9c50*/  LDL.64 R36, [R1+0x540] ;  /* 0x0005400001247983 */ /* 0x000f220000100a00 */
[----:B---3--:R-:W-:-:S03]  /*9c60*/  IMAD.WIDE R4, R2, 0x2, R46 ;  /* 0x0000000202047825 */ /* 0x008fc600078e022e */
[----:B------:R-:W3:Y:S01]  /*9c70*/  LDL.64 R46, [R1+0x550] ;  /* 0x00055000012e7983 */ /* 0x000ee20000100a00 */
[----:B--2---:R-:W-:-:S03]  /*9c80*/  IMAD.WIDE R20, R2, 0x2, R44 ;  /* 0x0000000202147825 */ /* 0x004fc600078e022c */
[----:B------:R-:W2:Y:S04]  /*9c90*/  LDL.64 R44, [R1+0x548] ;  /* 0x00054800012c7983 */ /* 0x000ea80000100a00 */
[----:B------:R4:W2:Y:S04]  /*9ca0*/  LDG.E.U16 R203, desc[UR60][R4.64] ;  /* 0x0000003c04cb7981 */ /* 0x0008a8000c1e1500 */
[----:B------:R0:W2:Y:S04]  /*9cb0*/  LDG.E.U16 R201, desc[UR60][R18.64] ;  /* 0x0000003c12c97981 */ /* 0x0000a8000c1e1500 */
[----:B------:R1:W2:Y:S04]  /*9cc0*/  LDG.E.U16 R202, desc[UR60][R20.64] ;  /* 0x0000003c14ca7981 */ /* 0x0002a8000c1e1500 */
[----:B------:R-:W2:Y:S01]  /*9cd0*/  LDG.E.U16 R204, desc[UR60][R6.64] ;  /* 0x0000003c06cc7981 */ /* 0x000ea2000c1e1500 */
[----:B-----5:R-:W-:-:S03]  /*9ce0*/  IMAD.WIDE R16, R2, 0x2, R34 ;  /* 0x0000000202107825 */ /* 0x020fc600078e0222 */
[----:B------:R-:W5:Y:S04]  /*9cf0*/  LDL.64 R34, [R1+0x538] ;  /* 0x0005380001227983 */ /* 0x000f680000100a00 */
[----:B------:R-:W5:Y:S01]  /*9d00*/  LDG.E.U16 R200, desc[UR60][R16.64] ;  /* 0x0000003c10c87981 */ /* 0x000f62000c1e1500 */
[----:B----4-:R-:W-:-:S03]  /*9d10*/  IMAD.WIDE R4, R2, 0x2, R42 ;  /* 0x0000000202047825 */ /* 0x010fc600078e022a */
[----:B------:R-:W4:Y:S04]  /*9d20*/  LDL.64 R42, [R1+0x528] ;  /* 0x00052800012a7983 */ /* 0x000f280000100a00 */
[----:B------:R1:W4:Y:S01]  /*9d30*/  LDG.E.U16 R198, desc[UR60][R4.64] ;  /* 0x0000003c04c67981 */ /* 0x000322000c1e1500 */
[----:B0-----:R-:W-:-:S03]  /*9d40*/  IMAD.WIDE R18, R2, 0x2, R22 ;  /* 0x0000000202127825 */ /* 0x001fc600078e0216 */
[----:B------:R-:W4:Y:S01]  /*9d50*/  LDL.64 R22, [R1+0x510] ;  /* 0x0005100001167983 */ /* 0x000f220000100a00 */
[----:B-1----:R-:W-:-:S03]  /*9d60*/  IMAD.WIDE R20, R2, 0x2, R40 ;  /* 0x0000000202147825 */ /* 0x002fc600078e0228 */
[----:B------:R-:W4:Y:S01]  /*9d70*/  LDL.64 R40, [R1+0x518] ;  /* 0x0005180001287983 */ /* 0x000f220000100a00 */
[----:B------:R-:W-:-:S03]  /*9d80*/  IMAD.WIDE R4, R2, 0x2, R38 ;  /* 0x0000000202047825 */ /* 0x000fc600078e0226 */
[----:B------:R-:W4:Y:S01]  /*9d90*/  LDL.64 R38, [R1+0x4f8] ;  /* 0x0004f80001267983 */ /* 0x000f220000100a00 */
[----:B------:R-:W-:-:S03]  /*9da0*/  IMAD.WIDE R6, R2, 0x2, R52 ;  /* 0x0000000202067825 */ /* 0x000fc600078e0234 */
[----:B------:R-:W4:Y:S04]  /*9db0*/  LDG.E.U16 R185, desc[UR60][R4.64] ;  /* 0x0000003c04b97981 */ /* 0x000f28000c1e1500 */
[----:B------:R0:W4:Y:S04]  /*9dc0*/  LDG.E.U16 R199, desc[UR60][R6.64] ;  /* 0x0000003c06c77981 */ /* 0x000128000c1e1500 */
[----:B------:R-:W4:Y:S04]  /*9dd0*/  LDL.64 R52, [R1+0x520] ;  /* 0x0005200001347983 */ /* 0x000f280000100a00 */
[----:B------:R-:W4:Y:S01]  /*9de0*/  LDG.E.U16 R196, desc[UR60][R18.64] ;  /* 0x0000003c12c47981 */ /* 0x000f22000c1e1500 */
[----:B0-----:R-:W-:-:S03]  /*9df0*/  IMAD.WIDE R6, R2, 0x2, R48 ;  /* 0x0000000202067825 */ /* 0x001fc600078e0230 */
[----:B------:R-:W4:Y:S04]  /*9e00*/  LDL.64 R48, [R1+0x500] ;  /* 0x0005000001307983 */ /* 0x000f280000100a00 */
[----:B------:R0:W4:Y:S01]  /*9e10*/  LDG.E.U16 R194, desc[UR60][R6.64] ;  /* 0x0000003c06c27981 */ /* 0x000122000c1e1500 */
[----:B------:R-:W-:-:S03]  /*9e20*/  IMAD.WIDE R16, R2, 0x2, R50 ;  /* 0x0000000202107825 */ /* 0x000fc600078e0232 */
        /* <DEDUP_REMOVED lines=9> */
[----:B------:R-:W2:Y:S04]  /*9ec0*/  LDG.E.U16 R180, desc[UR60][R6.64] ;  /* 0x0000003c06b47981 */ /* 0x000ea8000c1e1500 */
[----:B------:R-:W2:Y:S04]  /*9ed0*/  LDG.E.U16 R197, desc[UR60][R20.64] ;  /* 0x0000003c14c57981 */ /* 0x000ea8000c1e1500 */
[----:B------:R-:W2:Y:S01]  /*9ee0*/  LDG.E.U16 R182, desc[UR60][R16.64] ;  /* 0x0000003c10b67981 */ /* 0x000ea2000c1e1500 */
[----:B-----5:R-:W-:-:S03]  /*9ef0*/  IMAD.WIDE R4, R2, 0x2, R34 ;  /* 0x0000000202047825 */ /* 0x020fc600078e0222 */
[----:B------:R-:W5:Y:S04]  /*9f00*/  LDL.64 R34, [R1+0x4e8] ;  /* 0x0004e80001227983 */ /* 0x000f680000100a00 */
[----:B------:R0:W2:Y:S01]  /*9f10*/  LDG.E.U16 R179, desc[UR60][R4.64] ;  /* 0x0000003c04b37981 */ /* 0x0000a2000c1e1500 */
[----:B----4-:R-:W-:-:S03]  /*9f20*/  IMAD.WIDE R18, R2, 0x2, R42 ;  /* 0x0000000202127825 */ /* 0x010fc600078e022a */
[----:B------:R-:W4:Y:S04]  /*9f30*/  LDL.64 R42, [R1+0x4d0] ;  /* 0x0004d000012a7983 */ /* 0x000f280000100a00 */
[----:B------:R-:W4:Y:S01]  /*9f40*/  LDG.E.U16 R177, desc[UR60][R18.64] ;  /* 0x0000003c12b17981 */ /* 0x000f22000c1e1500 */
[----:B0-----:R-:W-:-:S03]  /*9f50*/  IMAD.WIDE R4, R2, 0x2, R22 ;  /* 0x0000000202047825 */ /* 0x001fc600078e0216 */
[----:B------:R-:W4:Y:S04]  /*9f60*/  LDL.64 R18, [R1+0x4b8] ;  /* 0x0004b80001127983 */ /* 0x000f280000100a00 */
[----:B------:R-:W4:Y:S01]  /*9f70*/  LDL.64 R22, [R1+0x4c8] ;  /* 0x0004c80001167983 */ /* 0x000f220000100a00 */
[----:B------:R-:W-:-:S03]  /*9f80*/  IMAD.WIDE R6, R2, 0x2, R40 ;  /* 0x0000000202067825 */ /* 0x000fc600078e0228 */
[----:B------:R-:W4:Y:S04]  /*9f90*/  LDL.64 R40, [R1+0x4c0] ;  /* 0x0004c00001287983 */ /* 0x000f280000100a00 */
[----:B------:R0:W4:Y:S04]  /*9fa0*/  LDG.E.U16 R174, desc[UR60][R4.64] ;  /* 0x0000003c04ae7981 */ /* 0x000128000c1e1500 */
[----:B------:R1:W4:Y:S01]  /*9fb0*/  LDG.E.U16 R175, desc[UR60][R6.64] ;  /* 0x0000003c06af7981 */ /* 0x000322000c1e1500 */
[----:B0-----:R-:W-:-:S03]  /*9fc0*/  IMAD.WIDE R4, R2, 0x2, R38 ;  /* 0x0000000202047825 */ /* 0x001fc600078e0226 */
[----:B------:R-:W4:Y:S01]  /*9fd0*/  LDL.64 R38, [R1+0x4b0] ;  /* 0x0004b00001267983 */ /* 0x000f220000100a00 */
[----:B-1----:R-:W-:-:S03]  /*9fe0*/  IMAD.WIDE R6, R2, 0x2, R48 ;  /* 0x0000000202067825 */ /* 0x002fc600078e0230 */
[----:B------:R-:W4:Y:S04]  /*9ff0*/  LDG.E.U16 R171, desc[UR60][R4.64] ;  /* 0x0000003c04ab7981 */ /* 0x000f28000c1e1500 */
[----:B------:R0:W4:Y:S01]  /*a000*/  LDG.E.U16 R172, desc[UR60][R6.64] ;  /* 0x0000003c06ac7981 */ /* 0x000122000c1e1500 */
[----:B------:R-:W-:-:S03]  /*a010*/  IMAD.WIDE R20, R2, 0x2, R56 ;  /* 0x0000000202147825 */ /* 0x000fc600078e0238 */
[----:B------:R-:W4:Y:S04]  /*a020*/  LDL.64 R48, [R1+0x480] ;  /* 0x0004800001307983 */ /* 0x000f280000100a00 */
[----:B------:R1:W4:Y:S01]  /*a030*/  LDG.E.U16 R184, desc[UR60][R20.64] ;  /* 0x0000003c14b87981 */ /* 0x000322000c1e1500 */
[----:B0-----:R-:W-:-:S03]  /*a040*/  IMAD.WIDE R6, R2, 0x2, R36 ;  /* 0x0000000202067825 */ /* 0x001fc600078e0224 */
[----:B------:R-:W4:Y:S04]  /*a050*/  LDL.64 R56, [R1+0x658] ;  /* 0x0006580001387983 */ /* 0x000f280000100a00 */
[----:B------:R-:W4:Y:S01]  /*a060*/  LDL.64 R36, [R1+0x4a8] ;  /* 0x0004a80001247983 */ /* 0x000f220000100a00 */
[----:B-1----:R-:W-:-:S03]  /*a070*/  IMAD.WIDE R20, R2, 0x2, R54 ;  /* 0x0000000202147825 */ /* 0x002fc600078e0236 */
[----:B------:R-:W4:Y:S01]  /*a080*/  LDL.64 R54, [R1+0x498] ;  /* 0x0004980001367983 */ /* 0x000f220000100a00 */
[----:B------:R-:W-:-:S03]  /*a090*/  IMAD.WIDE R16, R2, 0x2, R52 ;  /* 0x0000000202107825 */ /* 0x000fc600078e0234 */
[----:B------:R-:W4:Y:S04]  /*a0a0*/  LDL.64 R52, [R1+0x490] ;  /* 0x0004900001347983 */ /* 0x000f280000100a00 */
[----:B------:R0:W4:Y:S04]  /*a0b0*/  LDG.E.U16 R176, desc[UR60][R16.64] ;  /* 0x0000003c10b07981 */ /* 0x000128000c1e1500 */
[----:B------:R-:W4:Y:S04]  /*a0c0*/  LDG.E.U16 R178, desc[UR60][R20.64] ;  /* 0x0000003c14b27981 */ /* 0x000f28000c1e1500 */
[----:B------:R-:W4:Y:S01]  /*a0d0*/  LDG.E.U16 R170, desc[UR60][R6.64] ;  /* 0x0000003c06aa7981 */ /* 0x000f22000c1e1500 */
[----:B-----5:R-:W-:-:S03]  /*a0e0*/  IMAD.WIDE R4, R2, 0x2, R34 ;  /* 0x0000000202047825 */ /* 0x020fc600078e0222 */
[----:B------:R-:W5:Y:S04]  /*a0f0*/  LDL.64 R20, [R1+0x460] ;  /* 0x0004600001147983 */ /* 0x000f680000100a00 */
[----:B------:R-:W5:Y:S01]  /*a100*/  LDL.64 R34, [R1+0x4a0] ;  /* 0x0004a00001227983 */ /* 0x000f620000100a00 */
[----:B0-----:R-:W-:-:S03]  /*a110*/  IMAD.WIDE R16, R2, 0x2, R50 ;  /* 0x0000000202107825 */ /* 0x001fc600078e0232 */
[----:B------:R3:W5:Y:S04]  /*a120*/  LDG.E.U16 R169, desc[UR60][R4.64] ;  /* 0x0000003c04a97981 */ /* 0x000768000c1e1500 */
[----:B------:R-:W5:Y:S04]  /*a130*/  LDL.64 R50, [R1+0x488] ;  /* 0x0004880001327983 */ /* 0x000f680000100a00 */
[----:B------:R-:W5:Y:S01]  /*a140*/  LDG.E.U16 R173, desc[UR60][R16.64] ;  /* 0x0000003c10ad7981 */ /* 0x000f62000c1e1500 */
[----:B---3--:R-:W-:-:S03]  /*a150*/  IMAD.WIDE R4, R2, 0x2, R46 ;  /* 0x0000000202047825 */ /* 0x008fc600078e022e */
[----:B------:R-:W3:Y:S04]  /*a160*/  LDL.64 R46, [R1+0x478] ;  /* 0x00047800012e7983 */ /* 0x000ee80000100a00 */
[----:B------:R2:W3:Y:S04]  /*a170*/  LDG.E.U16 R168, desc[UR60][R4.64] ;  /* 0x0000003c04a87981 */ /* 0x0004e8000c1e1500 */
[----:B------:R-:W3:Y:S04]  /*a180*/  LDL.64 R16, [R1+0x440] ;  /* 0x0004400001107983 */ /* 0x000ee80000100a00 */
[----:B------:R-:W3:Y:S01]  /*a190*/  LDL.64 R6, [R1+0x430] ;  /* 0x0004300001067983 */ /* 0x000ee20000100a00 */
[----:B--2---:R-:W-:-:S03]  /*a1a0*/  IMAD.WIDE R4, R2, 0x2, R44 ;  /* 0x0000000202047825 */ /* 0x004fc600078e022c */
[----:B------:R-:W2:Y:S04]  /*a1b0*/  LDL.64 R44, [R1+0x468] ;  /* 0x00046800012c7983 */ /* 0x000ea80000100a00 */
[----:B------:R4:W2:Y:S02]  /*a1c0*/  LDG.E.U16 R167, desc[UR60][R4.64] ;  /* 0x0000003c04a77981 */ /* 0x0008a4000c1e1500 */
[C---:B----4-:R-:W-:Y:S02]  /*a1d0*/  IMAD.WIDE R4, R2.reuse, 0x2, R42 ;  /* 0x0000000202047825 */ /* 0x050fe400078e022a */
[----:B------:R-:W4:Y:S04]  /*a1e0*/  LDL.64 R42, [R1+0x458] ;  /* 0x00045800012a7983 */ /* 0x000f280000100a00 */
[----:B------:R0:W4:Y:S02]  /*a1f0*/  LDG.E.U16 R166, desc[UR60][R4.64] ;  /* 0x0000003c04a67981 */ /* 0x000124000c1e1500 */
[----:B0-----:R-:W-:-:S02]  /*a200*/  IMAD.WIDE R4, R2, 0x2, R22 ;  /* 0x0000000202047825 */ /* 0x001fc400078e0216 */
[----:B------:R-:W2:Y:S04]  /*a210*/  LDL.64 R22, [R1+0x470] ;  /* 0x0004700001167983 */ /* 0x000ea80000100a00 */
[----:B------:R0:W4:Y:S02]  /*a220*/  LDG.E.U16 R165, desc[UR60][R4.64] ;  /* 0x0000003c04a57981 */ /* 0x000124000c1e1500 */
[C---:B0-----:R-:W-:Y:S02]  /*a230*/  IMAD.WIDE R4, R2.reuse, 0x2, R40 ;  /* 0x0000000202047825 */ /* 0x041fe400078e0228 */
[----:B------:R-:W4:Y:S04]  /*a240*/  LDL.64 R40, [R1+0x448] ;  /* 0x0004480001287983 */ /* 0x000f280000100a00 */
[----:B------:R0:W4:Y:S02]  /*a250*/  LDG.E.U16 R164, desc[UR60][R4.64] ;  /* 0x0000003c04a47981 */ /* 0x000124000c1e1500 */
[----:B0-----:R-:W-:-:S02]  /*a260*/  IMAD.WIDE R4, R2, 0x2, R18 ;  /* 0x0000000202047825 */ /* 0x001fc400078e0212 */
[----:B------:R-:W4:Y:S04]  /*a270*/  LDL.64 R18, [R1+0x450] ;  /* 0x0004500001127983 */ /* 0x000f280000100a00 */
[----:B------:R0:W4:Y:S02]  /*a280*/  LDG.E.U16 R163, desc[UR60][R4.64] ;  /* 0x0000003c04a37981 */ /* 0x000124000c1e1500 */
[C---:B0-----:R-:W-:Y:S02]  /*a290*/  IMAD.WIDE R4, R2.reuse, 0x2, R38 ;  /* 0x0000000202047825 */ /* 0x041fe400078e0226 */
[----:B------:R-:W4:Y:S04]  /*a2a0*/  LDL.64 R38, [R1+0x438] ;  /* 0x0004380001267983 */ /* 0x000f280000100a00 */
[----:B------:R0:W4:Y:S02]  /*a2b0*/  LDG.E.U16 R159, desc[UR60][R4.64] ;  /* 0x0000003c049f7981 */ /* 0x000124000c1e1500 */
[----:B0-----:R-:W-:-:S02]  /*a2c0*/  IMAD.WIDE R4, R2, 0x2, R36 ;  /* 0x0000000202047825 */ /* 0x001fc400078e0224 */
[----:B------:R-:W4:Y:S04]  /*a2d0*/  LDL.64 R36, [R1+0x428] ;  /* 0x0004280001247983 */ /* 0x000f280000100a00 */
[----:B------:R5:W4:Y:S02]  /*a2e0*/  LDG.E.U16 R158, desc[UR60][R4.64] ;  /* 0x0000003c049e7981 */ /* 0x000b24000c1e1500 */
[C---:B-----5:R-:W-:Y:S02]  /*a2f0*/  IMAD.WIDE R4, R2.reuse, 0x2, R34 ;  /* 0x0000000202047825 */ /* 0x060fe400078e0222 */
[----:B------:R-:W5:Y:S04]  /*a300*/  LDL.64 R34, [R1+0x420] ;  /* 0x0004200001227983 */ /* 0x000f680000100a00 */
[----:B------:R0:W5:Y:S02]  /*a310*/  LDG.E.U16 R157, desc[UR60][R4.64] ;  /* 0x0000003c049d7981 */ /* 0x000164000c1e1500 */
[----:B0-----:R-:W-:-:S02]  /*a320*/  IMAD.WIDE R4, R2, 0x2, R54 ;  /* 0x0000000202047825 */ /* 0x001fc400078e0236 */
[----:B------:R-:W5:Y:S04]  /*a330*/  LDL.64 R54, [R1+0x630] ;  /* 0x0006300001367983 */ /* 0x000f680000100a00 */
[----:B------:R0:W5:Y:S02]  /*a340*/  LDG.E.U16 R156, desc[UR60][R4.64] ;  /* 0x0000003c049c7981 */ /* 0x000164000c1e1500 */
[C---:B0-----:R-:W-:Y:S02]  /*a350*/  IMAD.WIDE R4, R2.reuse, 0x2, R52 ;  /* 0x0000000202047825 */ /* 0x041fe400078e0234 */
[----:B------:R-:W5:Y:S04]  /*a360*/  LDL.64 R52, [R1+0x660] ;  /* 0x0006600001347983 */ /* 0x000f680000100a00 */
[----:B------:R0:W5:Y:S02]  /*a370*/  LDG.E.U16 R155, desc[UR60][R4.64] ;  /* 0x0000003c049b7981 */ /* 0x000164000c1e1500 */
[C---:B0-----:R-:W-:Y:S01]  /*a380*/  IMAD.WIDE R4, R2.reuse, 0x2, R50 ;  /* 0x0000000202047825 */ /* 0x041fe200078e0232 */
[----:B------:R-:W-:Y:S01]  /*a390*/  MOV R29, UR19 ;  /* 0x00000013001d7c02 */ /* 0x000fe20008000f00 */
[----:B------:R-:W5:Y:S04]  /*a3a0*/  LDL.64 R50, [R1+0x628] ;  /* 0x0006280001327983 */ /* 0x000f680000100a00 */
[----:B------:R0:W5:Y:S02]  /*a3b0*/  LDG.E.U16 R154, desc[UR60][R4.64] ;  /* 0x0000003c049a7981 */ /* 0x000164000c1e1500 */
[C---:B0-----:R-:W-:Y:S01]  /*a3c0*/  IMAD.WIDE R4, R2.reuse, 0x2, R48 ;  /* 0x0000000202047825 */ /* 0x041fe200078e0230 */
[----:B------:R-:W-:Y:S01]  /*a3d0*/  MOV R28, UR18 ;  /* 0x00000012001c7c02 */ /* 0x000fe20008000f00 */
[----:B------:R-:W5:Y:S04]  /*a3e0*/  LDL.64 R48, [R1+0x620] ;  /* 0x0006200001307983 */ /* 0x000f680000100a00 */
[----:B------:R3:W5:Y:S02]  /*a3f0*/  LDG.E.U16 R153, desc[UR60][R4.64] ;  /* 0x0000003c04997981 */ /* 0x000764000c1e1500 */
[C---:B---3--:R-:W-:Y:S01]  /*a400*/  IMAD.WIDE R4, R2.reuse, 0x2, R46 ;  /* 0x0000000202047825 */ /* 0x048fe200078e022e */
[----:B------:R-:W-:Y:S01]  /*a410*/  MOV R33, UR15 ;  /* 0x0000000f00217c02 */ /* 0x000fe20008000f00 */
[----:B------:R-:W3:Y:S04]  /*a420*/  LDL.64 R46, [R1+0x618] ;  /* 0x00061800012e7983 */ /* 0x000ee80000100a00 */
[----:B------:R2:W3:Y:S02]  /*a430*/  LDG.E.U16 R152, desc[UR60][R4.64] ;  /* 0x0000003c04987981 */ /* 0x0004e4000c1e1500 */
[----:B--2---:R-:W-:-:S05]  /*a440*/  IMAD.WIDE R4, R2, 0x2, R22 ;  /* 0x0000000202047825 */ /* 0x004fca00078e0216 */
[----:B------:R0:W2:Y:S02]  /*a450*/  LDG.E.U16 R23, desc[UR60][R4.64] ;  /* 0x0000003c04177981 */ /* 0x0000a4000c1e1500 */
[C---:B0-----:R-:W-:Y:S01]  /*a460*/  IMAD.WIDE R4, R2.reuse, 0x2, R44 ;  /* 0x0000000202047825 */ /* 0x041fe200078e022c */
[----:B------:R-:W-:Y:S01]  /*a470*/  MOV R27, UR17 ;  /* 0x00000011001b7c02 */ /* 0x000fe20008000f00 */
[----:B------:R-:W2:Y:S04]  /*a480*/  LDL.64 R44, [R1+0x610] ;  /* 0x00061000012c7983 */ /* 0x000ea80000100a00 */
[----:B------:R0:W2:Y:S02]  /*a490*/  LDG.E.U16 R22, desc[UR60][R4.64] ;  /* 0x0000003c04167981 */ /* 0x0000a4000c1e1500 */
[----:B0-----:R-:W-:-:S05]  /*a4a0*/  IMAD.WIDE R4, R2, 0x2, R20 ;  /* 0x0000000202047825 */ /* 0x001fca00078e0214 */
[----:B------:R4:W2:Y:S02]  /*a4b0*/  LDG.E.U16 R21, desc[UR60][R4.64] ;  /* 0x0000003c04157981 */ /* 0x0008a4000c1e1500 */
[C---:B----4-:R-:W-:Y:S01]  /*a4c0*/  IMAD.WIDE R4, R2.reuse, 0x2, R42 ;  /* 0x0000000202047825 */ /* 0x050fe200078e022a */
[----:B------:R-:W-:Y:S01]  /*a4d0*/  MOV R26, UR16 ;  /* 0x00000010001a7c02 */ /* 0x000fe20008000f00 */
[----:B------:R-:W4:Y:S04]  /*a4e0*/  LDL.64 R42, [R1+0x608] ;  /* 0x00060800012a7983 */ /* 0x000f280000100a00 */
[----:B------:R0:W4:Y:S02]  /*a4f0*/  LDG.E.U16 R20, desc[UR60][R4.64] ;  /* 0x0000003c04147981 */ /* 0x000124000c1e1500 */
[----:B0-----:R-:W-:-:S05]  /*a500*/  IMAD.WIDE R4, R2, 0x2, R18 ;  /* 0x0000000202047825 */ /* 0x001fca00078e0212 */
[----:B------:R0:W4:Y:S02]  /*a510*/  LDG.E.U16 R19, desc[UR60][R4.64] ;  /* 0x0000003c04137981 */ /* 0x000124000c1e1500 */
[C---:B0-----:R-:W-:Y:S01]  /*a520*/  IMAD.WIDE R4, R2.reuse, 0x2, R40 ;  /* 0x0000000202047825 */ /* 0x041fe200078e0228 */
        /* <DEDUP_REMOVED lines=11> */
[----:B0-----:R-:W-:-:S05]  /*a5e0*/  IMAD.WIDE R4, R2, 0x2, R36 ;  /* 0x0000000202047825 */ /* 0x001fca00078e0224 */
[----:B------:R5:W4:Y:S02]  /*a5f0*/  LDG.E.U16 R6, desc[UR60][R4.64] ;  /* 0x0000003c04067981 */ /* 0x000b24000c1e1500 */
[----:B-----5:R-:W-:Y:S02]  /*a600*/  IMAD.WIDE R4, R2, 0x2, R34 ;  /* 0x0000000202047825 */ /* 0x020fe400078e0222 */
[----:B------:R-:W5:Y:S04]  /*a610*/  LDL.64 R34, [R1+0x218] ;  /* 0x0002180001227983 */ /* 0x000f680000100a00 */
[----:B------:R-:W5:Y:S01]  /*a620*/  LDG.E.U16 R4, desc[UR60][R4.64] ;  /* 0x0000003c04047981 */ /* 0x000f62000c1e1500 */
[----:B------:R-:W-:Y:S06]  /*a630*/  BAR.SYNC.DEFER_BLOCKING 0x0 ;  /* 0x0000000000007b1d */ /* 0x000fec0000010000 */
        /* <DEDUP_REMOVED lines=44> */
[----:B---3--:R-:W-:Y:S04]  /*a900*/  STS.U16 [R10+0x10680], R152 ;  /* 0x010680980a007388 */ /* 0x008fe80000000400 */
[----:B--2---:R-:W-:Y:S04]  /*a910*/  STS.U16 [R10+0x11680], R23 ;  /* 0x011680170a007388 */ /* 0x004fe80000000400 */
[----:B------:R-:W-:Y:S04]  /*a920*/  STS.U16 [R10+0x12680], R22 ;  /* 0x012680160a007388 */ /* 0x000fe80000000400 */
[----:B------:R-:W-:Y:S04]  /*a930*/  STS.U16 [R10+0x13680], R21 ;  /* 0x013680150a007388 */ /* 0x000fe80000000400 */
[----:B------:R-:W-:Y:S04]  /*a940*/  STS.U16 [R9+0x10300], R184 ;  /* 0x010300b809007388 */ /* 0x000fe80000000400 */
[----:B------:R-:W-:Y:S04]  /*a950*/  STS.U16 [R9+0x11300], R183 ;  /* 0x011300b709007388 */ /* 0x000fe80000000400 */
[----:B------:R-:W-:Y:S04]  /*a960*/  STS.U16 [R9+0x12300], R182 ;  /* 0x012300b609007388 */ /* 0x000fe80000000400 */
[----:B------:R-:W-:Y:S04]  /*a970*/  STS.U16 [R9+0x13300], R180 ;  /* 0x013300b409007388 */ /* 0x000fe80000000400 */
[----:B----4-:R-:W-:Y:S04]  /*a980*/  STS.U16 [R9+0x10700], R20 ;  /* 0x0107001409007388 */ /* 0x010fe80000000400 */
[----:B------:R-:W-:Y:S04]  /*a990*/  STS.U16 [R9+0x11700], R19 ;  /* 0x0117001309007388 */ /* 0x000fe80000000400 */
[----:B------:R-:W-:Y:S04]  /*a9a0*/  STS.U16 [R9+0x12700], R18 ;  /* 0x0127001209007388 */ /* 0x000fe80000000400 */
[----:B------:R-:W-:Y:S04]  /*a9b0*/  STS.U16 [R9+0x13700], R17 ;  /* 0x0137001109007388 */ /* 0x000fe80000000400 */
[----:B------:R0:W-:Y:S04]  /*a9c0*/  STS.U16 [R8+0x10780], R16 ;  /* 0x0107801008007388 */ /* 0x0001e80000000400 */
[----:B0-----:R-:W2:Y:S01]  /*a9d0*/  LDL.64 R16, [R1+0x638] ;  /* 0x0006380001107983 */ /* 0x001ea20000100a00 */
[----:B------:R-:W0:Y:S03]  /*a9e0*/  S2R R37, SR_CgaCtaId ;  /* 0x0000000000257919 */ /* 0x000e260000008800 */
[----:B------:R-:W-:Y:S04]  /*a9f0*/  STS.U16 [R8+0x10380], R179 ;  /* 0x010380b308007388 */ /* 0x000fe80000000400 */
[----:B------:R-:W-:Y:S04]  /*aa00*/  STS.U16 [R8+0x11380], R178 ;  /* 0x011380b208007388 */ /* 0x000fe80000000400 */
[----:B------:R-:W-:Y:S04]  /*aa10*/  STS.U16 [R8+0x12380], R177 ;  /* 0x012380b108007388 */ /* 0x000fe80000000400 */
[----:B------:R-:W-:Y:S04]  /*aa20*/  STS.U16 [R8+0x13380], R176 ;  /* 0x013380b008007388 */ /* 0x000fe80000000400 */
[----:B------:R1:W-:Y:S04]  /*aa30*/  STS.U16 [R8+0x11780], R7 ;  /* 0x0117800708007388 */ /* 0x0003e80000000400 */
[----:B------:R3:W-:Y:S04]  /*aa40*/  STS.U16 [R8+0x12780], R6 ;  /* 0x0127800608007388 */ /* 0x0007e80000000400 */
[----:B-----5:R4:W-:Y:S01]  /*aa50*/  STS.U16 [R8+0x13780], R4 ;  /* 0x0137800408007388 */ /* 0x0209e20000000400 */
[----:B------:R5:W-:Y:S06]  /*aa60*/  MEMBAR.ALL.CTA ;  /* 0x0000000000007992 */ /* 0x000bec0000008000 */
[----:B-----5:R-:W5:Y:S01]  /*aa70*/  FENCE.VIEW.ASYNC.S ;  /* 0x00000000000073c6 */ /* 0x020f620000000000 */
[----:B------:R-:W-:-:S04]  /*aa80*/  MOV R36, 0x400 ;  /* 0x0000040000247802 */ /* 0x000fc80000000f00 */
[----:B0-----:R-:W-:-:S04]  /*aa90*/  LEA R36, R37, R36, 0x18 ;  /* 0x0000002425247211 */ /* 0x001fc800078ec0ff */
[----:B------:R-:W-:Y:S01]  /*aaa0*/  SHF.R.U32.HI R36, RZ, 0x4, R36 ;  /* 0x00000004ff247819 */ /* 0x000fe20000011624 */
[----:B-----5:R-:W-:Y:S03]  /*aab0*/  BAR.SYNC.DEFER_BLOCKING 0x0 ;  /* 0x0000000000007b1d */ /* 0x020fe60000010000 */
[----:B------:R-:W-:Y:S02]  /*aac0*/  SGXT.U32 R36, R36, 0xe ;  /* 0x0000000e2424781a */ /* 0x000fe40000000000 */
[----:B------:R-:W-:Y:S02]  /*aad0*/  R2UR UR58, R34 ;  /* 0x00000000223a72ca */ /* 0x000fe400000e0000 */
[----:B------:R-:W-:Y:S02]  /*aae0*/  R2UR UR56, R36 ;  /* 0x00000000243872ca */ /* 0x000fe400000e0000 */
[----:B------:R-:W-:Y:S01]  /*aaf0*/  MOV R22, UR7 ;  /* 0x0000000700167c02 */ /* 0x000fe20008000f00 */
[----:B------:R-:W5:Y:S01]  /*ab00*/  LDL.64 R34, [R1+0x5e8] ;  /* 0x0005e80001227983 */ /* 0x000f620000100a00 */
[----:B------:R-:W-:-:S02]  /*ab10*/  MOV R21, UR6 ;  /* 0x0000000600157c02 */ /* 0x000fc40008000f00 */
[----:B------:R-:W-:Y:S01]  /*ab20*/  MOV R20, UR5 ;  /* 0x0000000500147c02 */ /* 0x000fe20008000f00 */
[----:B------:R-:W5:Y:S01]  /*ab30*/  LDL.64 R36, [R1+0x5f0] ;  /* 0x0005f00001247983 */ /* 0x000f620000100a00 */
[----:B------:R-:W-:-:S06]  /*ab40*/  WARPGROUP.ARRIVE ;  /* 0x00000000000079c5 */ /* 0x000fcc0000000000 */
[----:B------:R-:W-:Y:S03]  /*ab50*/  HGMMA.64x16x16.F32 R152, gdesc[UR56].tnspA, RZ, !UPT, gsb0 ;  /* 0x20200000389879f0 */ /* 0x000fe6000c0008ff */
[----:B------:R-:W-:Y:S02]  /*ab60*/  WARPGROUP.DEPBAR.LE gsb0, 0x0 ;  /* 0x00008000000079c5 */ /* 0x000fe40000010000 */
[----:B------:R-:W-:-:S06]  /*ab70*/  WARPGROUP.ARRIVE ;  /* 0x00000000000079c5 */ /* 0x000fcc0000000000 */
[----:B------:R-:W-:Y:S03]  /*ab80*/  HGMMA.64x16x16.F32 R152, gdesc[UR4].tnspA, R152, gsb0 ;  /* 0x20200000049879f0 */ /* 0x000fe60008000898 */
[----:B------:R-:W-:Y:S02]  /*ab90*/  WARPGROUP.DEPBAR.LE gsb0, 0x0 ;  /* 0x00008000000079c5 */ /* 0x000fe40000010000 */
[----:B------:R-:W-:-:S06]  /*aba0*/  WARPGROUP.ARRIVE ;  /* 0x00000000000079c5 */ /* 0x000fcc0000000000 */
[----:B------:R-:W-:Y:S01]  /*abb0*/  HGMMA.64x16x16.F32 R152, gdesc[UR8].tnspA, R152, gsb0 ;  /* 0x20200000089879f0 */ /* 0x000fe20008000898 */
[----:B------:R-:W-:Y:S02]  /*abc0*/  MOV R19, UR4 ;  /* 0x0000000400137c02 */ /* 0x000fe40008000f00 */
[----:B------:R-:W-:Y:S02]  /*abd0*/  R2UR UR4, R66 ;  /* 0x00000000420472ca */ /* 0x000fe400000e0000 */
[----:B------:R-:W-:Y:S02]  /*abe0*/  R2UR UR5, R67 ;  /* 0x00000000430572ca */ /* 0x000fe400000e0000 */
[----:B------:R-:W-:Y:S02]  /*abf0*/  R2UR UR6, R64 ;  /* 0x00000000400672ca */ /* 0x000fe400000e0000 */
[----:B------:R-:W-:Y:S02]  /*ac00*/  R2UR UR7, R65 ;  /* 0x00000000410772ca */ /* 0x000fe400000e0000 */
[----:B------:R-:W-:-:S02]  /*ac10*/  R2UR UR18, R54 ;  /* 0x00000000361272ca */ /* 0x000fc400000e0000 */
[----:B------:R-:W-:Y:S01]  /*ac20*/  R2UR UR19, R55 ;  /* 0x00000000371372ca */ /* 0x000fe200000e0000 */
[----:B------:R-:W-:Y:S02]  /*ac30*/  WARPGROUP.DEPBAR.LE gsb0, 0x0 ;  /* 0x00008000000079c5 */ /* 0x000fe40000010000 */
[----:B------:R-:W-:-:S06]  /*ac40*/  WARPGROUP.ARRIVE ;  /* 0x00000000000079c5 */ /* 0x000fcc0000000000 */
[----:B------:R-:W-:Y:S01]  /*ac50*/  HGMMA.64x16x16.F32 R152, gdesc[UR4].tnspA, R152, gsb0 ;  /* 0x20200000049879f0 */ /* 0x000fe20008000898 */
[----:B------:R-:W-:Y:S02]  /*ac60*/  R2UR UR5, R20 ;  /* 0x00000000140572ca */ /* 0x000fe400000e0000 */
[----:B------:R-:W-:Y:S02]  /*ac70*/  R2UR UR4, R19 ;  /* 0x00000000130472ca */ /* 0x000fe400000e0000 */
[----:B------:R-:W-:Y:S02]  /*ac80*/  MOV R18, UR19 ;  /* 0x0000001300127c02 */ /* 0x000fe40008000f00 */
[----:B------:R-:W-:-:S09]  /*ac90*/  R2UR UR19, R53 ;  /* 0x00000000351372ca */ /* 0x000fd200000e0000 */
[----:B------:R-:W-:Y:S01]  /*aca0*/  UIADD3.64 UR16, UR4, 0x180, URZ ;  /* 0x0000018004107897 */ /* 0x000fe2000fffe03f */
[----:B--2---:R-:W-:Y:S02]  /*acb0*/  R2UR UR15, R17 ;  /* 0x00000000110f72ca */ /* 0x004fe400000e0000 */
[----:B------:R-:W-:Y:S02]  /*acc0*/  MOV R17, UR18 ;  /* 0x0000001200117c02 */ /* 0x000fe40008000f00 */
[----:B------:R-:W-:Y:S01]  /*acd0*/  R2UR UR18, R52 ;  /* 0x00000000341272ca */ /* 0x000fe200000e0000 */
[----:B------:R-:W-:Y:S02]  /*ace0*/  WARPGROUP.DEPBAR.LE gsb0, 0x0 ;  /* 0x00008000000079c5 */ /* 0x000fe40000010000 */
[----:B------:R-:W-:-:S10]  /*acf0*/  WARPGROUP.ARRIVE ;  /* 0x00000000000079c5 */ /* 0x000fd40000000000 */
[----:B------:R-:W-:Y:S01]  /*ad00*/  HGMMA.64x16x16.F32 R152, gdesc[UR16].tnspA, R152, gsb0 ;  /* 0x20200000109879f0 */ /* 0x000fe20008000898 */
[----:B------:R-:W-:Y:S02]  /*ad10*/  R2UR UR14, R16 ;  /* 0x00000000100e72ca */ /* 0x000fe400000e0000 */
[----:B------:R-:W-:Y:S02]  /*ad20*/  MOV R16, UR15 ;  /* 0x0000000f00107c02 */ /* 0x000fe40008000f00 */
[----:B------:R-:W-:Y:S02]  /*ad30*/  R2UR UR15, R57 ;  /* 0x00000000390f72ca */ /* 0x000fe400000e0000 */
[----:B------:R-:W-:Y:S01]  /*ad40*/  MOV R30, UR12 ;  /* 0x0000000c001e7c02 */ /* 0x000fe20008000f00 */
[----:B------:R-:W-:-:S06]  /*ad50*/  UIADD3.64 UR12, UR4, 0x200, URZ ;  /* 0x00000200040c7897 */ /* 0x000fcc000fffe03f */
[----:B-1----:R-:W-:Y:S02]  /*ad60*/  MOV R7, UR14 ;  /* 0x0000000e00077c02 */ /* 0x002fe40008000f00 */
[----:B------:R-:W-:Y:S01]  /*ad70*/  R2UR UR14, R56 ;  /* 0x00000000380e72ca */ /* 0x000fe200000e0000 */
[----:B------:R-:W-:Y:S02]  /*ad80*/  WARPGROUP.DEPBAR.LE gsb0, 0x0 ;  /* 0x00008000000079c5 */ /* 0x000fe40000010000 */
[----:B------:R-:W-:-:S10]  /*ad90*/  WARPGROUP.ARRIVE ;  /* 0x00000000000079c5 */ /* 0x000fd40000000000 */
[----:B------:R-:W-:Y:S01]  /*ada0*/  HGMMA.64x16x16.F32 R152, gdesc[UR12].tnspA, R152, gsb0 ;  /* 0x202000000c9879f0 */ /* 0x000fe20008000898 */
[----:B------:R-:W-:Y:S02]  /*adb0*/  R2UR UR10, R60 ;  /* 0x000000003c0a72ca */ /* 0x000fe400000e0000 */
[----:B------:R-:W-:Y:S01]  /*adc0*/  R2UR UR11, R61 ;  /* 0x000000003d0b72ca */ /* 0x000fe200000e0000 */
[----:B------:R-:W-:-:S10]  /*add0*/  UIADD3.64 UR8, UR4, 0x280, URZ ;  /* 0x0000028004087897 */ /* 0x000fd4000fffe03f */
[----:B------:R-:W-:Y:S02]  /*ade0*/  MOV R5, UR10 ;  /* 0x0000000a00057c02 */ /* 0x000fe40008000f00 */
[----:B---3--:R-:W-:Y:S02]  /*adf0*/  MOV R6, UR11 ;  /* 0x0000000b00067c02 */ /* 0x008fe40008000f00 */
[----:B------:R-:W-:Y:S02]  /*ae00*/  R2UR UR10, R58 ;  /* 0x000000003a0a72ca */ /* 0x000fe400000e0000 */
[----:B------:R-:W-:Y:S01]  /*ae10*/  R2UR UR11, R59 ;  /* 0x000000003b0b72ca */ /* 0x000fe200000e0000 */
[----:B------:R-:W-:Y:S02]  /*ae20*/  WARPGROUP.DEPBAR.LE gsb0, 0x0 ;  /* 0x00008000000079c5 */ /* 0x000fe40000010000 */
[----:B------:R-:W-:-:S10]  /*ae30*/  WARPGROUP.ARRIVE ;  /* 0x00000000000079c5 */ /* 0x000fd40000000000 */
[----:B------:R-:W-:Y:S01]  /*ae40*/  HGMMA.64x16x16.F32 R152, gdesc[UR8].tnspA, R152, gsb0 ;  /* 0x20200000089879f0 */ /* 0x000fe20008000898 */
[----:B----4-:R-:W-:Y:S02]  /*ae50*/  MOV R4, UR58 ;  /* 0x0000003a00047c02 */ /* 0x010fe40008000f00 */
[----:B------:R-:W-:Y:S02]  /*ae60*/  R2UR UR58, R62 ;  /* 0x000000003e3a72ca */ /* 0x000fe400000e0000 */
[----:B------:R-:W-:Y:S01]  /*ae70*/  R2UR UR59, R63 ;  /* 0x000000003f3b72ca */ /* 0x000fe200000e0000 */
[----:B------:R-:W-:Y:S01]  /*ae80*/  UIADD3.64 UR56, UR4, 0x300, URZ ;  /* 0x0000030004387897 */ /* 0x000fe2000fffe03f */
[----:B------:R-:W-:Y:S02]  /*ae90*/  WARPGROUP.DEPBAR.LE gsb0, 0x0 ;  /* 0x00008000000079c5 */ /* 0x000fe40000010000 */
[----:B------:R-:W-:-:S09]  /*aea0*/  WARPGROUP.ARRIVE ;  /* 0x00000000000079c5 */ /* 0x000fd20000000000 */
[----:B------:R-:W-:Y:S01]  /*aeb0*/  HGMMA.64x16x16.F32 R152, gdesc[UR56].tnspA, R152, gsb0 ;  /* 0x20200000389879f0 */ /* 0x000fe20008000898 */
        /* <DEDUP_REMOVED lines=9> */
[----:B------:R-:W-:Y:S01]  /*af50*/  R2UR UR19, R18 ;  /* 0x00000000121372ca */ /* 0x000fe200000e0000 */
[----:B------:R-:W-:Y:S01]  /*af60*/  UIADD3.64 UR16, UR4, 0x480, URZ ;  /* 0x0000048004107897 */ /* 0x000fe2000fffe03f */
[----:B------:R-:W-:Y:S01]  /*af70*/  R2UR UR18, R17 ;  /* 0x00000000111272ca */ /* 0x000fe200000e0000 */
[----:B------:R-:W2:Y:S01]  /*af80*/  LDL.64 R6, [R1+0x3f8] ;  /* 0x0003f80001067983 */ /* 0x000ea20000100a00 */
[----:B------:R-:W-:Y:S01]  /*af90*/  MOV R25, UR23 ;  /* 0x0000001700197c02 */ /* 0x000fe20008000f00 */
[----:B------:R-:W-:-:S02]  /*afa0*/  WARPGROUP.DEPBAR.LE gsb0, 0x0 ;  /* 0x00008000000079c5 */ /* 0x000fc40000010000 */
[----:B------:R-:W-:Y:S01]  /*afb0*/  WARPGROUP.ARRIVE ;  /* 0x00000000000079c5 */ /* 0x000fe20000000000 */
[----:B------:R-:W-:Y:S01]  /*afc0*/  MOV R24, UR22 ;  /* 0x0000001600187c02 */ /* 0x000fe20008000f00 */
[----:B------:R-:W3:Y:S04]  /*afd0*/  LDL.64 R16, [R1+0x400] ;  /* 0x0004000001107983 */ /* 0x000ee80000100a00 */
[----:B------:R-:W-:Y:S01]  /*afe0*/  HGMMA.64x16x16.F32 R152, gdesc[UR12].tnspA, R152, gsb0 ;  /* 0x202000000c9879f0 */ /* 0x000fe20008000898 */
[----:B------:R-:W-:Y:S01]  /*aff0*/  MOV R252, UR21 ;  /* 0x0000001500fc7c02 */ /* 0x000fe20008000f00 */
[----:B------:R-:W4:Y:S01]  /*b000*/  LDL.64 R18, [R1+0x408] ;  /* 0x0004080001127983 */ /* 0x000f220000100a00 */
[----:B------:R-:W-:Y:S02]  /*b010*/  WARPGROUP.DEPBAR.LE gsb0, 0x0 ;  /* 0x00008000000079c5 */ /* 0x000fe40000010000 */
[----:B------:R-:W-:-:S06]  /*b020*/  WARPGROUP.ARRIVE ;  /* 0x00000000000079c5 */ /* 0x000fcc0000000000 */
[----:B------:R-:W-:Y:S01]  /*b030*/  HGMMA.64x16x16.F32 R152, gdesc[UR16].tnspA, R152, gsb0 ;  /* 0x20200000109879f0 */ /* 0x000fe20008000898 */
[----:B------:R-:W-:Y:S02]  /*b040*/  R2UR UR22, R50 ;  /* 0x00000000321672ca */ /* 0x000fe400000e0000 */
[----:B------:R-:W-:Y:S02]  /*b050*/  R2UR UR23, R51 ;  /* 0x00000000331772ca */ /* 0x000fe400000e0000 */
[----:B------:R-:W-:Y:S01]  /*b060*/  MOV R251, UR20 ;  /* 0x0000001400fb7c02 */ /* 0x000fe20008000f00 */
[----:B------:R-:W-:Y:S01]  /*b070*/  UIADD3.64 UR20, UR4, 0x500, URZ ;  /* 0x0000050004147897 */ /* 0x000fe2000fffe03f */
[----:B------:R-:W-:Y:S02]  /*b080*/  WARPGROUP.DEPBAR.LE gsb0, 0x0 ;  /* 0x00008000000079c5 */ /* 0x000fe40000010000 */
[----:B------:R-:W-:-:S07]  /*b090*/  WARPGROUP.ARRIVE ;  /* 0x00000000000079c5 */ /* 0x000fce0000000000 */
[----:B------:R-:W-:Y:S01]  /*b0a0*/  HGMMA.64x16x16.F32 R152, gdesc[UR20].tnspA, R152, gsb0 ;  /* 0x20200000149879f0 */ /* 0x000fe20008000898 */
[----:B------:R-:W-:Y:S02]  /*b0b0*/  MOV R250, UR27 ;  /* 0x0000001b00fa7c02 */ /* 0x000fe40008000f00 */
[----:B------:R-:W-:Y:S02]  /*b0c0*/  MOV R249, UR26 ;  /* 0x0000001a00f97c02 */ /* 0x000fe40008000f00 */
[----:B------:R-:W-:Y:S02]  /*b0d0*/  R2UR UR26, R48 ;  /* 0x00000000301a72ca */ /* 0x000fe400000e0000 */
[----:B------:R-:W-:Y:S02]  /*b0e0*/  R2UR UR27, R49 ;  /* 0x00000000311b72ca */ /* 0x000fe400000e0000 */
[----:B------:R-:W-:Y:S01]  /*b0f0*/  MOV R248, UR25 ;  /* 0x0000001900f87c02 */ /* 0x000fe20008000f00 */
[----:B------:R-:W4:Y:S01]  /*b100*/  LDL.64 R48, [R1+0x3c0] ;  /* 0x0003c00001307983 */ /* 0x000f220000100a00 */
[----:B------:R-:W-:Y:S01]  /*b110*/  MOV R247, UR24 ;  /* 0x0000001800f77c02 */ /* 0x000fe20008000f00 */
[----:B------:R-:W-:Y:S01]  /*b120*/  UIADD3.64 UR24, UR4, 0x580, URZ ;  /* 0x0000058004187897 */ /* 0x000fe2000fffe03f */
[----:B------:R-:W-:-:S02]  /*b130*/  R2UR UR58, R4 ;  /* 0x00000000043a72ca */ /* 0x000fc400000e0000 */
[----:B------:R-:W4:Y:S01]  /*b140*/  LDL.64 R4, [R1+0x418] ;  /* 0x0004180001047983 */ /* 0x000f220000100a00 */
[----:B------:R-:W-:Y:S02]  /*b150*/  WARPGROUP.DEPBAR.LE gsb0, 0x0 ;  /* 0x00008000000079c5 */ /* 0x000fe40000010000 */
[----:B------:R-:W-:-:S06]  /*b160*/  WARPGROUP.ARRIVE ;  /* 0x00000000000079c5 */ /* 0x000fcc0000000000 */
[----:B------:R-:W-:Y:S01]  /*b170*/  HGMMA.64x16x16.F32 R152, gdesc[UR24].tnspA, R152, gsb0 ;  /* 0x20200000189879f0 */ /* 0x000fe20008000898 */
[----:B------:R-:W-:Y:S02]  /*b180*/  R2UR UR7, R22 ;  /* 0x00000000160772ca */ /* 0x000fe400000e0000 */
[----:B------:R-:W4:Y:S01]  /*b190*/  LDL.64 R22, [R1+0x3f0] ;  /* 0x0003f00001167983 */ /* 0x000f220000100a00 */
[----:B------:R-:W-:-:S03]  /*b1a0*/  R2UR UR6, R21 ;  /* 0x00000000150672ca */ /* 0x000fc600000e0000 */
[----:B------:R-:W4:Y:S01]  /*b1b0*/  LDL.64 R20, [R1+0x410] ;  /* 0x0004100001147983 */ /* 0x000f220000100a00 */
[----:B------:R-:W-:Y:S02]  /*b1c0*/  MOV R220, UR55 ;  /* 0x0000003700dc7c02 */ /* 0x000fe40008000f00 */
[----:B------:R-:W-:Y:S02]  /*b1d0*/  MOV R219, UR54 ;  /* 0x0000003600db7c02 */ /* 0x000fe40008000f00 */
[----:B-----5:R-:W-:Y:S02]  /*b1e0*/  R2UR UR54, R34 ;  /* 0x00000000223672ca */ /* 0x020fe400000e0000 */
[----:B------:R-:W-:Y:S02]  /*b1f0*/  R2UR UR55, R35 ;  /* 0x00000000233772ca */ /* 0x000fe400000e0000 */
[----:B------:R-:W-:Y:S01]  /*b200*/  R2UR UR13, R31 ;  /* 0x000000001f0d72ca */ /* 0x000fe200000e0000 */
[----:B------:R-:W5:Y:S01]  /*b210*/  LDL.64 R34, [R1+0x3e8] ;  /* 0x0003e80001227983 */ /* 0x000f620000100a00 */
[----:B------:R-:W-:-:S02]  /*b220*/  R2UR UR12, R30 ;  /* 0x000000001e0c72ca */ /* 0x000fc400000e0000 */
[----:B------:R-:W-:Y:S01]  /*b230*/  MOV R246, UR31 ;  /* 0x0000001f00f67c02 */ /* 0x000fe20008000f00 */
[----:B------:R-:W5:Y:S01]  /*b240*/  LDL.64 R30, [R1+0x3d8] ;  /* 0x0003d800011e7983 */ /* 0x000f620000100a00 */
[----:B------:R-:W-:Y:S02]  /*b250*/  MOV R245, UR30 ;  /* 0x0000001e00f57c02 */ /* 0x000fe40008000f00 */
[----:B------:R-:W-:Y:S02]  /*b260*/  R2UR UR30, R46 ;  /* 0x000000002e1e72ca */ /* 0x000fe400000e0000 */
[----:B------:R-:W-:Y:S02]  /*b270*/  R2UR UR31, R47 ;  /* 0x000000002f1f72ca */ /* 0x000fe400000e0000 */
[----:B------:R-:W-:Y:S01]  /*b280*/  MOV R244, UR29 ;  /* 0x0000001d00f47c02 */ /* 0x000fe20008000f00 */
[----:B------:R-:W5:Y:S01]  /*b290*/  LDL.64 R46, [R1+0x3b8] ;  /* 0x0003b800012e7983 */ /* 0x000f620000100a00 */
[----:B------:R-:W-:Y:S01]  /*b2a0*/  MOV R243, UR28 ;  /* 0x0000001c00f37c02 */ /* 0x000fe20008000f00 */
[----:B------:R-:W-:Y:S01]  /*b2b0*/  UIADD3.64 UR28, UR4, 0x600, URZ ;  /* 0x00000600041c7897 */ /* 0x000fe2000fffe03f */
[----:B------:R-:W-:-:S02]  /*b2c0*/  R2UR UR19, R29 ;  /* 0x000000001d1372ca */ /* 0x000fc400000e0000 */
[----:B------:R-:W-:Y:S02]  /*b2d0*/  R2UR UR18, R28 ;  /* 0x000000001c1272ca */ /* 0x000fe400000e0000 */
[----:B------:R-:W-:Y:S01]  /*b2e0*/  R2UR UR15, R33 ;  /* 0x00000000210f72ca */ /* 0x000fe200000e0000 */
[----:B------:R-:W5:Y:S01]  /*b2f0*/  LDL.64 R28, [R1+0x3d0] ;  /* 0x0003d000011c7983 */ /* 0x000f620000100a00 */
[----:B------:R-:W-:-:S03]  /*b300*/  R2UR UR14, R32 ;  /* 0x00000000200e72ca */ /* 0x000fc600000e0000 */
[----:B------:R-:W5:Y:S01]  /*b310*/  LDL.64 R32, [R1+0x3e0] ;  /* 0x0003e00001207983 */ /* 0x000f620000100a00 */
[----:B------:R-:W-:Y:S02]  /*b320*/  R2UR UR23, R25 ;  /* 0x00000000191772ca */ /* 0x000fe400000e0000 */
[----:B------:R-:W-:Y:S02]  /*b330*/  R2UR UR22, R24 ;  /* 0x00000000181672ca */ /* 0x000fe400000e0000 */
[----:B------:R-:W-:Y:S01]  /*b340*/  R2UR UR17, R27 ;  /* 0x000000001b1172ca */ /* 0x000fe200000e0000 */
[----:B------:R-:W5:Y:S01]  /*b350*/  LDL.64 R24, [R1+0x3b0] ;  /* 0x0003b00001187983 */ /* 0x000f620000100a00 */
[----:B------:R-:W-:Y:S02]  /*b360*/  WARPGROUP.DEPBAR.LE gsb0, 0x0 ;  /* 0x00008000000079c5 */ /* 0x000fe40000010000 */
[----:B------:R-:W-:Y:S01]  /*b370*/  WARPGROUP.ARRIVE ;  /* 0x00000000000079c5 */ /* 0x000fe20000000000 */
[----:B------:R-:W-:-:S02]  /*b380*/  R2UR UR16, R26 ;  /* 0x000000001a1072ca */ /* 0x000fc400000e0000 */
[----:B------:R-:W5:Y:S03]  /*b390*/  LDL.64 R26, [R1+0x3c8] ;  /* 0x0003c800011a7983 */ /* 0x000f660000100a00 */
[----:B------:R-:W-:Y:S01]  /*b3a0*/  HGMMA.64x16x16.F32 R152, gdesc[UR28].tnspA, R152, gsb0 ;  /* 0x202000001c9879f0 */ /* 0x000fe20008000898 */
[----:B------:R-:W-:Y:S02]  /*b3b0*/  MOV R242, UR35 ;  /* 0x0000002300f27c02 */ /* 0x000fe40008000f00 */
[----:B------:R-:W-:Y:S02]  /*b3c0*/  MOV R241, UR34 ;  /* 0x0000002200f17c02 */ /* 0x000fe40008000f00 */
[----:B------:R-:W-:Y:S02]  /*b3d0*/  R2UR UR34, R44 ;  /* 0x000000002c2272ca */ /* 0x000fe400000e0000 */
[----:B------:R-:W-:-:S02]  /*b3e0*/  R2UR UR35, R45 ;  /* 0x000000002d2372ca */ /* 0x000fc400000e0000 */
[----:B------:R-:W-:Y:S02]  /*b3f0*/  MOV R240, UR33 ;  /* 0x0000002100f07c02 */ /* 0x000fe40008000f00 */
[----:B------:R-:W-:Y:S01]  /*b400*/  MOV R239, UR32 ;  /* 0x0000002000ef7c02 */ /* 0x000fe20008000f00 */
[----:B------:R-:W-:Y:S01]  /*b410*/  UIADD3.64 UR32, UR4, 0x680, URZ ;  /* 0x0000068004207897 */ /* 0x000fe2000fffe03f */
[----:B------:R-:W-:Y:S02]  /*b420*/  MOV R238, UR39 ;  /* 0x0000002700ee7c02 */ /* 0x000fe40008000f00 */
[----:B------:R-:W-:Y:S02]  /*b430*/  MOV R237, UR38 ;  /* 0x0000002600ed7c02 */ /* 0x000fe40008000f00 */
[----:B------:R-:W-:Y:S02]  /*b440*/  MOV R236, UR37 ;  /* 0x0000002500ec7c02 */ /* 0x000fe40008000f00 */
[----:B------:R-:W-:-:S02]  /*b450*/  MOV R235, UR36 ;  /* 0x0000002400eb7c02 */ /* 0x000fc40008000f00 */
[----:B------:R-:W-:Y:S02]  /*b460*/  MOV R234, UR43 ;  /* 0x0000002b00ea7c02 */ /* 0x000fe40008000f00 */
[----:B------:R-:W-:Y:S02]  /*b470*/  MOV R233, UR42 ;  /* 0x0000002a00e97c02 */ /* 0x000fe40008000f00 */
[----:B------:R-:W-:Y:S02]  /*b480*/  MOV R231, UR41 ;  /* 0x0000002900e77c02 */ /* 0x000fe40008000f00 */
[----:B------:R-:W-:Y:S02]  /*b490*/  MOV R230, UR40 ;  /* 0x0000002800e67c02 */ /* 0x000fe40008000f00 */
[----:B------:R-:W-:Y:S02]  /*b4a0*/  MOV R229, UR47 ;  /* 0x0000002f00e57c02 */ /* 0x000fe40008000f00 */
[----:B------:R-:W-:-:S02]  /*b4b0*/  MOV R228, UR46 ;  /* 0x0000002e00e47c02 */ /* 0x000fc40008000f00 */
[----:B------:R-:W-:Y:S02]  /*b4c0*/  MOV R227, UR45 ;  /* 0x0000002d00e37c02 */ /* 0x000fe40008000f00 */
[----:B------:R-:W-:Y:S02]  /*b4d0*/  MOV R226, UR44 ;  /* 0x0000002c00e27c02 */ /* 0x000fe40008000f00 */
[----:B------:R-:W-:Y:S02]  /*b4e0*/  MOV R225, UR51 ;  /* 0x0000003300e17c02 */ /* 0x000fe40008000f00 */
[----:B------:R-:W-:Y:S01]  /*b4f0*/  MOV R223, UR50 ;  /* 0x0000003200df7c02 */ /* 0x000fe20008000f00 */
[C---:B--2---:R-:W-:Y:S01]  /*b500*/  IMAD.WIDE R6, R0.reuse, 0x2, R6 ;  /* 0x0000000200067825 */ /* 0x044fe200078e0206 */
[----:B------:R-:W-:Y:S02]  /*b510*/  WARPGROUP.DEPBAR.LE gsb0, 0x0 ;  /* 0x00008000000079c5 */ /* 0x000fe40000010000 */
[----:B------:R-:W-:Y:S01]  /*b520*/  WARPGROUP.ARRIVE ;  /* 0x00000000000079c5 */ /* 0x000fe20000000000 */
[----:B------:R-:W-:Y:S01]  /*b530*/  MOV R222, UR49 ;  /* 0x0000003100de7c02 */ /* 0x000fe20008000f00 */
[----:B---3--:R-:W-:Y:S01]  /*b540*/  IMAD.WIDE R16, R0, 0x2, R16 ;  /* 0x0000000200107825 */ /* 0x008fe200078e0210 */
[----:B------:R-:W-:Y:S01]  /*b550*/  MOV R221, UR48 ;  /* 0x0000003000dd7c02 */ /* 0x000fe20008000f00 */
[----:B------:R-:W2:Y:S02]  /*b560*/  LDL.64 R44, [R1+0x3a8] ;  /* 0x0003a800012c7983 */ /* 0x000ea40000100a00 */
[----:B------:R-:W-:Y:S01]  /*b570*/  HGMMA.64x16x16.F32 R152, gdesc[UR32].tnspA, R152, gsb0 ;  /* 0x20200000209879f0 */ /* 0x000fe20008000898 */
[----:B------:R-:W-:-:S02]  /*b580*/  R2UR UR38, R42 ;  /* 0x000000002a2672ca */ /* 0x000fc400000e0000 */
[----:B------:R-:W-:Y:S01]  /*b590*/  R2UR UR39, R43 ;  /* 0x000000002b2772ca */ /* 0x000fe200000e0000 */
[----:B------:R-:W-:Y:S01]  /*b5a0*/  UIADD3.64 UR36, UR4, 0x700, URZ ;  /* 0x0000070004247897 */ /* 0x000fe2000fffe03f */
[----:B------:R-:W-:Y:S02]  /*b5b0*/  R2UR UR42, R40 ;  /* 0x00000000282a72ca */ /* 0x000fe400000e0000 */
[----:B------:R-:W-:Y:S01]  /*b5c0*/  R2UR UR43, R41 ;  /* 0x00000000292b72ca */ /* 0x000fe200000e0000 */
[----:B------:R-:W-:Y:S01]  /*b5d0*/  UIADD3.64 UR40, UR4, 0x780, URZ ;  /* 0x0000078004287897 */ /* 0x000fe2000fffe03f */
[----:B------:R-:W-:Y:S02]  /*b5e0*/  R2UR UR46, R38 ;  /* 0x00000000262e72ca */ /* 0x000fe400000e0000 */
[----:B------:R-:W-:Y:S01]  /*b5f0*/  R2UR UR47, R39 ;  /* 0x00000000272f72ca */ /* 0x000fe200000e0000 */
[----:B------:R-:W-:Y:S01]  /*b600*/  UIADD3.64 UR44, UR4, 0x800, URZ ;  /* 0x00000800042c7897 */ /* 0x000fe2000fffe03f */
[----:B------:R-:W-:-:S02]  /*b610*/  R2UR UR50, R36 ;  /* 0x00000000243272ca */ /* 0x000fc400000e0000 */
[----:B------:R-:W-:Y:S01]  /*b620*/  R2UR UR51, R37 ;  /* 0x00000000253372ca */ /* 0x000fe200000e0000 */
[----:B------:R-:W-:Y:S01]  /*b630*/  UIADD3.64 UR48, UR4, 0x880, URZ ;  /* 0x0000088004307897 */ /* 0x000fe2000fffe03f */
[----:B------:R-:W3:Y:S01]  /*b640*/  LDL.64 R36, [R1+0x398] ;  /* 0x0003980001247983 */ /* 0x000ee20000100a00 */
[----:B----4-:R-:W-:-:S03]  /*b650*/  IMAD.WIDE R18, R0, 0x2, R18 ;  /* 0x0000000200127825 */ /* 0x010fc600078e0212 */
[----:B------:R-:W4:Y:S04]  /*b660*/  LDL.64 R42, [R1+0x390] ;  /* 0x00039000012a7983 */ /* 0x000f280000100a00 */
[----:B------:R-:W3:Y:S04]  /*b670*/  LDL.64 R40, [R1+0x370] ;  /* 0x0003700001287983 */ /* 0x000ee80000100a00 */
[----:B------:R-:W3:Y:S01]  /*b680*/  LDL.64 R38, [R1+0x368] ;  /* 0x0003680001267983 */ /* 0x000ee20000100a00 */
[----:B------:R-:W-:Y:S02]  /*b690*/  WARPGROUP.DEPBAR.LE gsb0, 0x0 ;  /* 0x00008000000079c5 */ /* 0x000fe40000010000 */
[----:B------:R-:W-:-:S06]  /*b6a0*/  WARPGROUP.ARRIVE ;  /* 0x00000000000079c5 */ /* 0x000fcc0000000000 */
[----:B------:R-:W-:Y:S03]  /*b6b0*/  HGMMA.64x16x16.F32 R152, gdesc[UR36].tnspA, R152, gsb0 ;  /* 0x20200000249879f0 */ /* 0x000fe60008000898 */
[----:B------:R-:W-:Y:S02]  /*b6c0*/  WARPGROUP.DEPBAR.LE gsb0, 0x0 ;  /* 0x00008000000079c5 */ /* 0x000fe40000010000 */
[----:B------:R-:W-:-:S06]  /*b6d0*/  WARPGROUP.ARRIVE ;  /* 0x00000000000079c5 */ /* 0x000fcc0000000000 */
[----:B------:R-:W-:Y:S01]  /*b6e0*/  HGMMA.64x16x16.F32 R152, gdesc[UR40].tnspA, R152, gsb0 ;  /* 0x20200000289879f0 */ /* 0x000fe20008000898 */
[----:B------:R-:W-:Y:S02]  /*b6f0*/  R2UR UR37, R236 ;  /* 0x00000000ec2572ca */ /* 0x000fe400000e0000 */
[----:B------:R-:W-:Y:S02]  /*b700*/  WARPGROUP.DEPBAR.LE gsb0, 0x0 ;  /* 0x00008000000079c5 */ /* 0x000fe40000010000 */
[----:B------:R-:W-:-:S06]  /*b710*/  WARPGROUP.ARRIVE ;  /* 0x00000000000079c5 */ /* 0x000fcc0000000000 */
[----:B------:R-:W-:Y:S01]  /*b720*/  HGMMA.64x16x16.F32 R152, gdesc[UR44].tnspA, R152, gsb0 ;  /* 0x202000002c9879f0 */ /* 0x000fe20008000898 */
[----:B------:R-:W-:-:S05]  /*b730*/  IMAD.WIDE R4, R0, 0x2, R4 ;  /* 0x0000000200047825 */ /* 0x000fca00078e0204 */
[----:B------:R0:W3:Y:S01]  /*b740*/  LDG.E.U16 R236, desc[UR60][R4.64] ;  /* 0x0000003c04ec7981 */ /* 0x0000e2000c1e1500 */
[C---:B------:R-:W-:Y:S01]  /*b750*/  IMAD.WIDE R20, R0.reuse, 0x2, R20 ;  /* 0x0000000200147825 */ /* 0x040fe200078e0214 */
[----:B------:R-:W-:Y:S02]  /*b760*/  R2UR UR36, R235 ;  /* 0x00000000eb2472ca */ /* 0x000fe400000e0000 */
[----:B------:R-:W-:Y:S02]  /*b770*/  R2UR UR42, R233 ;  /* 0x00000000e92a72ca */ /* 0x000fe400000e0000 */
[----:B------:R5:W3:Y:S01]  /*b780*/  LDG.E.U16 R235, desc[UR60][R20.64] ;  /* 0x0000003c14eb7981 */ /* 0x000ae2000c1e1500 */
[----:B0-----:R-:W-:-:S03]  /*b790*/  IMAD.WIDE R4, R0, 0x2, R22 ;  /* 0x0000000200047825 */ /* 0x001fc600078e0216 */
[----:B------:R0:W3:Y:S04]  /*b7a0*/  LDG.E.U16 R233, desc[UR60][R16.64] ;  /* 0x0000003c10e97981 */ /* 0x0000e8000c1e1500 */
[----:B------:R-:W3:Y:S01]  /*b7b0*/  LDL.64 R22, [R1+0x3a0] ;  /* 0x0003a00001167983 */ /* 0x000ee20000100a00 */
[----:B-----5:R-:W-:-:S03]  /*b7c0*/  IMAD.WIDE R20, R0, 0x2, R34 ;  /* 0x0000000200147825 */ /* 0x020fc600078e0222 */
[----:B------:R-:W5:Y:S01]  /*b7d0*/  LDL.64 R34, [R1+0x388] ;  /* 0x0003880001227983 */ /* 0x000f620000100a00 */
[----:B0-----:R-:W-:-:S03]  /*b7e0*/  IMAD.WIDE R16, R0, 0x2, R30 ;  /* 0x0000000200107825 */ /* 0x001fc600078e021e */
[----:B------:R-:W5:Y:S01]  /*b7f0*/  LDL.64 R30, [R1+0x378] ;  /* 0x00037800011e7983 */ /* 0x000f620000100a00 */
[----:B------:R-:W-:Y:S02]  /*b800*/  R2UR UR41, R231 ;  /* 0x00000000e72972ca */ /* 0x000fe400000e0000 */
[----:B------:R-:W-:Y:S01]  /*b810*/  R2UR UR43, R234 ;  /* 0x00000000ea2b72ca */ /* 0x000fe200000e0000 */
[----:B------:R0:W5:Y:S04]  /*b820*/  LDG.E.U16 R231, desc[UR60][R6.64] ;  /* 0x0000003c06e77981 */ /* 0x000168000c1e1500 */
[----:B------:R1:W5:Y:S01]  /*b830*/  LDG.E.U16 R234, desc[UR60][R18.64] ;  /* 0x0000003c12ea7981 */ /* 0x000362000c1e1500 */
[----:B------:R-:W-:-:S03]  /*b840*/  R2UR UR40, R230 ;  /* 0x00000000e62872ca */ /* 0x000fc600000e0000 */
[----:B------:R1:W5:Y:S01]  /*b850*/  LDG.E.U16 R230, desc[UR60][R4.64] ;  /* 0x0000003c04e67981 */ /* 0x000362000c1e1500 */
[----:B0-----:R-:W-:-:S03]  /*b860*/  IMAD.WIDE R6, R0, 0x2, R28 ;  /* 0x0000000200067825 */ /* 0x001fc600078e021c */
[----:B------:R-:W5:Y:S01]  /*b870*/  LDL.64 R28, [R1+0x360] ;  /* 0x00036000011c7983 */ /* 0x000f620000100a00 */
[----:B-1----:R-:W-:-:S03]  /*b880*/  IMAD.WIDE R18, R0, 0x2, R32 ;  /* 0x0000000200127825 */ /* 0x002fc600078e0220 */
[----:B------:R-:W5:Y:S01]  /*b890*/  LDL.64 R32, [R1+0x380] ;  /* 0x0003800001207983 */ /* 0x000f620000100a00 */
[----:B------:R-:W-:Y:S02]  /*b8a0*/  WARPGROUP.DEPBAR.LE gsb0, 0x0 ;  /* 0x00008000000079c5 */ /* 0x000fe40000010000 */
[----:B------:R-:W-:-:S06]  /*b8b0*/  WARPGROUP.ARRIVE ;  /* 0x00000000000079c5 */ /* 0x000fcc0000000000 */
[----:B------:R-:W-:Y:S01]  /*b8c0*/  HGMMA.64x16x16.F32 R152, gdesc[UR48].tnspA, R152, gsb0 ;  /* 0x20200000309879f0 */ /* 0x000fe20008000898 */
[----:B------:R-:W-:Y:S02]  /*b8d0*/  R2UR UR50, R223 ;  /* 0x00000000df3272ca */ /* 0x000fe400000e0000 */
[----:B------:R0:W5:Y:S01]  /*b8e0*/  LDG.E.U16 R223, desc[UR60][R16.64] ;  /* 0x0000003c10df7981 */ /* 0x000162000c1e1500 */
[----:B------:R-:W-:-:S03]  /*b8f0*/  IMAD.WIDE R4, R0, 0x2, R26 ;  /* 0x0000000200047825 */ /* 0x000fc600078e021a */
[----:B------:R-:W5:Y:S01]  /*b900*/  LDL.64 R26, [R1+0x358] ;  /* 0x00035800011a7983 */ /* 0x000f620000100a00 */
[----:B0-----:R-:W-:-:S03]  /*b910*/  IMAD.WIDE R16, R0, 0x2, R24 ;  /* 0x0000000200107825 */ /* 0x001fc600078e0218 */
[----:B------:R-:W5:Y:S01]  /*b920*/  LDL.64 R24, [R1+0x350] ;  /* 0x0003500001187983 */ /* 0x000f620000100a00 */
[----:B------:R-:W-:Y:S02]  /*b930*/  MOV R218, UR53 ;  /* 0x0000003500da7c02 */ /* 0x000fe40008000f00 */
[----:B------:R-:W-:Y:S01]  /*b940*/  MOV R217, UR52 ;  /* 0x0000003400d97c02 */ /* 0x000fe20008000f00 */
[----:B------:R-:W-:Y:S01]  /*b950*/  UIADD3.64 UR52, UR4, 0x900, URZ ;  /* 0x0000090004347897 */ /* 0x000fe2000fffe03f */
[----:B------:R-:W-:Y:S02]  /*b960*/  R2UR UR47, R229 ;  /* 0x00000000e52f72ca */ /* 0x000fe400000e0000 */
[----:B------:R0:W5:Y:S01]  /*b970*/  LDG.E.U16 R229, desc[UR60][R20.64] ;  /* 0x0000003c14e57981 */ /* 0x000162000c1e1500 */
[----:B------:R-:W-:-:S03]  /*b980*/  R2UR UR44, R226 ;  /* 0x00000000e22c72ca */ /* 0x000fc600000e0000 */
[----:B------:R1:W5:Y:S01]  /*b990*/  LDG.E.U16 R226, desc[UR60][R18.64] ;  /* 0x0000003c12e27981 */ /* 0x000362000c1e1500 */
[----:B0-----:R-:W-:Y:S01]  /*b9a0*/  IMAD.WIDE R20, R0, 0x2, R48 ;  /* 0x0000000200147825 */ /* 0x001fe200078e0230 */
[----:B------:R-:W-:Y:S02]  /*b9b0*/  R2UR UR46, R228 ;  /* 0x00000000e42e72ca */ /* 0x000fe400000e0000 */
[----:B------:R-:W5:Y:S01]  /*b9c0*/  LDL.64 R48, [R1+0x2a0] ;  /* 0x0002a00001307983 */ /* 0x000f620000100a00 */
[----:B-1----:R-:W-:-:S03]  /*b9d0*/  IMAD.WIDE R18, R0, 0x2, R46 ;  /* 0x0000000200127825 */ /* 0x002fc600078e022e */
[----:B------:R-:W5:Y:S01]  /*b9e0*/  LDL.64 R46, [R1+0x348] ;  /* 0x00034800012e7983 */ /* 0x000f620000100a00 */
[----:B------:R-:W-:Y:S02]  /*b9f0*/  R2UR UR49, R222 ;  /* 0x00000000de3172ca */ /* 0x000fe400000e0000 */
[----:B------:R-:W-:Y:S01]  /*ba00*/  R2UR UR48, R221 ;  /* 0x00000000dd3072ca */ /* 0x000fe200000e0000 */
[----:B------:R-:W5:Y:S04]  /*ba10*/  LDG.E.U16 R228, desc[UR60][R16.64] ;  /* 0x0000003c10e47981 */ /* 0x000f68000c1e1500 */
[----:B------:R2:W5:Y:S01]  /*ba20*/  LDG.E.U16 R221, desc[UR60][R6.64] ;  /* 0x0000003c06dd7981 */ /* 0x000562000c1e1500 */
[----:B------:R-:W-:Y:S02]  /*ba30*/  WARPGROUP.DEPBAR.LE gsb0, 0x0 ;  /* 0x00008000000079c5 */ /* 0x000fe40000010000 */
[----:B------:R-:W-:-:S06]  /*ba40*/  WARPGROUP.ARRIVE ;  /* 0x00000000000079c5 */ /* 0x000fcc0000000000 */
[----:B------:R-:W-:Y:S01]  /*ba50*/  HGMMA.64x16x16.F32 R152, gdesc[UR52].tnspA, R152, gsb0 ;  /* 0x20200000349879f0 */ /* 0x000fe20008000898 */
[----:B------:R-:W-:Y:S02]  /*ba60*/  R2UR UR54, R219 ;  /* 0x00000000db3672ca */ /* 0x000fe400000e0000 */
[----:B------:R-:W5:Y:S01]  /*ba70*/  LDG.E.U16 R219, desc[UR60][R4.64] ;  /* 0x0000003c04db7981 */ /* 0x000f62000c1e1500 */
[C---:B--2---:R-:W-:Y:S01]  /*ba80*/  IMAD.WIDE R6, R0.reuse, 0x2, R44 ;  /* 0x0000000200067825 */ /* 0x044fe200078e022c */
[----:B------:R-:W-:Y:S02]  /*ba90*/  R2UR UR52, R217 ;  /* 0x00000000d93472ca */ /* 0x000fe400000e0000 */
[----:B------:R-:W2:Y:S01]  /*baa0*/  LDL.64 R44, [R1+0x340] ;  /* 0x00034000012c7983 */ /* 0x000ea20000100a00 */
[----:B------:R-:W-:Y:S02]  /*bab0*/  R2UR UR45, R227 ;  /* 0x00000000e32d72ca */ /* 0x000fe400000e0000 */
[----:B------:R-:W-:Y:S01]  /*bac0*/  R2UR UR51, R225 ;  /* 0x00000000e13372ca */ /* 0x000fe200000e0000 */
[----:B------:R4:W2:Y:S04]  /*bad0*/  LDG.E.U16 R227, desc[UR60][R18.64] ;  /* 0x0000003c12e37981 */ /* 0x0008a8000c1e1500 */
[----:B------:R-:W2:Y:S01]  /*bae0*/  LDG.E.U16 R225, desc[UR60][R6.64] ;  /* 0x0000003c06e17981 */ /* 0x000ea2000c1e1500 */
[----:B----4-:R-:W-:-:S03]  /*baf0*/  IMAD.WIDE R18, R0, 0x2, R42 ;  /* 0x0000000200127825 */ /* 0x010fc600078e022a */
[----:B------:R-:W4:Y:S01]  /*bb00*/  LDL.64 R42, [R1+0x318] ;  /* 0x00031800012a7983 */ /* 0x000f220000100a00 */
[----:B------:R-:W-:Y:S02]  /*bb10*/  R2UR UR55, R220 ;  /* 0x00000000dc3772ca */ /* 0x000fe400000e0000 */
[----:B------:R-:W-:Y:S02]  /*bb20*/  R2UR UR53, R218 ;  /* 0x00000000da3572ca */ /* 0x000fe400000e0000 */
[----:B------:R3:W4:Y:S02]  /*bb30*/  LDG.E.U16 R218, desc[UR60][R18.64] ;  /* 0x0000003c12da7981 */ /* 0x000724000c1e1500 */
[C---:B---3--:R-:W-:Y:S02]  /*bb40*/  IMAD.WIDE R18, R0.reuse, 0x2, R38 ;  /* 0x0000000200127825 */ /* 0x048fe400078e0226 */
[----:B------:R-:W3:Y:S04]  /*bb50*/  LDL.64 R38, [R1+0x2f8] ;  /* 0x0002f80001267983 */ /* 0x000ee80000100a00 */
[----:B------:R-:W3:Y:S04]  /*bb60*/  LDG.E.U16 R213, desc[UR60][R18.64] ;  /* 0x0000003c12d57981 */ /* 0x000ee8000c1e1500 */
[----:B------:R-:W3:Y:S01]  /*bb70*/  LDL.64 R18, [R1+0x2d8] ;  /* 0x0002d80001127983 */ /* 0x000ee20000100a00 */
[----:B------:R-:W-:-:S03]  /*bb80*/  IMAD.WIDE R4, R0, 0x2, R22 ;  /* 0x0000000200047825 */ /* 0x000fc600078e0216 */
[----:B------:R0:W3:Y:S01]  /*bb90*/  LDG.E.U16 R23, desc[UR60][R20.64] ;  /* 0x0000003c14177981 */ /* 0x0000e2000c1e1500 */
[----:B-----5:R-:W-:-:S03]  /*bba0*/  IMAD.WIDE R16, R0, 0x2, R34 ;  /* 0x0000000200107825 */ /* 0x020fc600078e0222 */
[----:B------:R1:W5:Y:S04]  /*bbb0*/  LDG.E.U16 R222, desc[UR60][R4.64] ;  /* 0x0000003c04de7981 */ /* 0x000368000c1e1500 */
[----:B------:R-:W4:Y:S01]  /*bbc0*/  LDL.64 R34, [R1+0x330] ;  /* 0x0003300001227983 */ /* 0x000f220000100a00 */
[----:B0-----:R-:W-:-:S03]  /*bbd0*/  IMAD.WIDE R20, R0, 0x2, R36 ;  /* 0x0000000200147825 */ /* 0x001fc600078e0224 */
[----:B------:R-:W3:Y:S01]  /*bbe0*/  LDL.64 R36, [R1+0x338] ;  /* 0x0003380001247983 */ /* 0x000ee20000100a00 */
[----:B-1----:R-:W-:-:S03]  /*bbf0*/  IMAD.WIDE R4, R0, 0x2, R30 ;  /* 0x0000000200047825 */ /* 0x002fc600078e021e */
[----:B------:R-:W5:Y:S04]  /*bc00*/  LDL.64 R30, [R1+0x320] ;  /* 0x00032000011e7983 */ /* 0x000f680000100a00 */
[----:B------:R0:W5:Y:S04]  /*bc10*/  LDG.E.U16 R217, desc[UR60][R16.64] ;  /* 0x0000003c10d97981 */ /* 0x000168000c1e1500 */
[----:B------:R-:W5:Y:S01]  /*bc20*/  LDG.E.U16 R215, desc[UR60][R4.64] ;  /* 0x0000003c04d77981 */ /* 0x000f62000c1e1500 */
[----:B------:R-:W-:-:S03]  /*bc30*/  IMAD.WIDE R6, R0, 0x2, R32 ;  /* 0x0000000200067825 */ /* 0x000fc600078e0220 */
[----:B------:R-:W5:Y:S01]  /*bc40*/  LDL.64 R32, [R1+0x328] ;  /* 0x0003280001207983 */ /* 0x000f620000100a00 */
[----:B0-----:R-:W-:-:S03]  /*bc50*/  IMAD.WIDE R16, R0, 0x2, R28 ;  /* 0x0000000200107825 */ /* 0x001fc600078e021c */
[----:B------:R-:W5:Y:S04]  /*bc60*/  LDL.64 R28, [R1+0x308] ;  /* 0x00030800011c7983 */ /* 0x000f680000100a00 */
[----:B------:R0:W5:Y:S04]  /*bc70*/  LDG.E.U16 R216, desc[UR60][R6.64] ;  /* 0x0000003c06d87981 */ /* 0x000168000c1e1500 */
[----:B------:R1:W5:Y:S04]  /*bc80*/  LDG.E.U16 R220, desc[UR60][R20.64] ;  /* 0x0000003c14dc7981 */ /* 0x000368000c1e1500 */
[----:B------:R1:W5:Y:S01]  /*bc90*/  LDG.E.U16 R212, desc[UR60][R16.64] ;  /* 0x0000003c10d47981 */ /* 0x000362000c1e1500 */
[----:B0-----:R-:W-:-:S03]  /*bca0*/  IMAD.WIDE R6, R0, 0x2, R26 ;  /* 0x0000000200067825 */ /* 0x001fc600078e021a */
[----:B------:R-:W5:Y:S01]  /*bcb0*/  LDL.64 R26, [R1+0x300] ;  /* 0x00030000011a7983 */ /* 0x000f620000100a00 */
[----:B------:R-:W-:-:S03]  /*bcc0*/  IMAD.WIDE R4, R0, 0x2, R24 ;  /* 0x0000000200047825 */ /* 0x000fc600078e0218 */
[----:B------:R2:W5:Y:S04]  /*bcd0*/  LDG.E.U16 R211, desc[UR60][R6.64] ;  /* 0x0000003c06d37981 */ /* 0x000568000c1e1500 */
[----:B------:R-:W5:Y:S01]  /*bce0*/  LDL.64 R24, [R1+0x2f0] ;  /* 0x0002f00001187983 */ /* 0x000f620000100a00 */
[----:B-1----:R-:W-:-:S03]  /*bcf0*/  IMAD.WIDE R20, R0, 0x2, R40 ;  /* 0x0000000200147825 */ /* 0x002fc600078e0228 */
[----:B------:R-:W5:Y:S04]  /*bd00*/  LDL.64 R40, [R1+0x310] ;  /* 0x0003100001287983 */ /* 0x000f680000100a00 */
[----:B------:R-:W5:Y:S04]  /*bd10*/  LDG.E.U16 R214, desc[UR60][R20.64] ;  /* 0x0000003c14d67981 */ /* 0x000f68000c1e1500 */
[----:B------:R3:W5:Y:S04]  /*bd20*/  LDG.E.U16 R210, desc[UR60][R4.64] ;  /* 0x0000003c04d27981 */ /* 0x000768000c1e1500 */
[----:B------:R-:W5:Y:S01]  /*bd30*/  LDL.64 R20, [R1+0x2e0] ;  /* 0x0002e00001147983 */ /* 0x000f620000100a00 */
[----:B------:R-:W-:Y:S01]  /*bd40*/  IMAD.WIDE R16, R0, 0x2, R46 ;  /* 0x0000000200107825 */ /* 0x000fe200078e022e */
[----:B------:R-:W-:-:S02]  /*bd50*/  R2UR UR11, R148 ;  /* 0x00000000940b72ca */ /* 0x000fc400000e0000 */
[----:B------:R-:W-:Y:S02]  /*bd60*/  R2UR UR10, R149 ;  /* 0x00000000950a72ca */ /* 0x000fe400000e0000 */
[----:B------:R-:W-:Y:S01]  /*bd70*/  R2UR UR9, R150 ;  /* 0x00000000960972ca */ /* 0x000fe200000e0000 */
[----:B------:R4:W5:Y:S01]  /*bd80*/  LDG.E.U16 R209, desc[UR60][R16.64] ;  /* 0x0000003c10d17981 */ /* 0x000962000c1e1500 */
[----:B------:R-:W-:Y:S01]  /*bd90*/  R2UR UR8, R151 ;  /* 0x00000000970872ca */ /* 0x000fe200000e0000 */
[----:B------:R-:W-:Y:S02]  /*bda0*/  WARPGROUP.DEPBAR.LE gsb0, 0x0 ;  /* 0x00008000000079c5 */ /* 0x000fe40000010000 */
[----:B--2---:R-:W-:Y:S01]  /*bdb0*/  IMAD.WIDE R6, R0, 0x2, R44 ;  /* 0x0000000200067825 */ /* 0x004fe200078e022c */
[----:B------:R-:W-:Y:S01]  /*bdc0*/  WARPGROUP.ARRIVE ;  /* 0x00000000000079c5 */ /* 0x000fe20000000000 */
[----:B------:R-:W-:Y:S01]  /*bdd0*/  R2UR UR21, R252 ;  /* 0x00000000fc1572ca */ /* 0x000fe200000e0000 */
[----:B------:R-:W2:Y:S04]  /*bde0*/  LDL.64 R44, [R1+0x280] ;  /* 0x00028000012c7983 */ /* 0x000ea80000100a00 */
[----:B------:R-:W2:Y:S03]  /*bdf0*/  LDG.E.U16 R208, desc[UR60][R6.64] ;  /* 0x0000003c06d07981 */ /* 0x000ea6000c1e1500 */
[----:B------:R-:W-:Y:S01]  /*be00*/  HGMMA.64x16x16.F32 R152, gdesc[UR8].tnspA, R152, gsb0 ;  /* 0x20200000089879f0 */ /* 0x000fe20008000898 */
[----:B------:R-:W-:Y:S01]  /*be10*/  R2UR UR20, R251 ;  /* 0x00000000fb1472ca */ /* 0x000fe200000e0000 */
[----:B------:R-:W2:Y:S01]  /*be20*/  LDL.64 R46, [R1+0x288] ;  /* 0x00028800012e7983 */ /* 0x000ea20000100a00 */
[----:B---3--:R-:W-:-:S03]  /*be30*/  IMAD.WIDE R4, R0, 0x2, R36 ;  /* 0x0000000200047825 */ /* 0x008fc600078e0224 */
[----:B------:R-:W3:Y:S01]  /*be40*/  LDL.64 R36, [R1+0x2e8] ;  /* 0x0002e80001247983 */ /* 0x000ee20000100a00 */
[----:B----4-:R-:W-:-:S03]  /*be50*/  IMAD.WIDE R16, R0, 0x2, R34 ;  /* 0x0000000200107825 */ /* 0x010fc600078e0222 */
[----:B------:R5:W4:Y:S04]  /*be60*/  LDG.E.U16 R205, desc[UR60][R4.64] ;  /* 0x0000003c04cd7981 */ /* 0x000b28000c1e1500 */
[----:B------:R0:W4:Y:S04]  /*be70*/  LDG.E.U16 R203, desc[UR60][R16.64] ;  /* 0x0000003c10cb7981 */ /* 0x000128000c1e1500 */
[----:B------:R-:W2:Y:S01]  /*be80*/  LDL.64 R34, [R1+0x2d0] ;  /* 0x0002d00001227983 */ /* 0x000ea20000100a00 */
[----:B-----5:R-:W-:-:S03]  /*be90*/  IMAD.WIDE R4, R0, 0x2, R30 ;  /* 0x0000000200047825 */ /* 0x020fc600078e021e */
[----:B------:R-:W5:Y:S01]  /*bea0*/  LDL.64 R30, [R1+0x2c0] ;  /* 0x0002c000011e7983 */ /* 0x000f620000100a00 */
[----:B------:R-:W-:-:S03]  /*beb0*/  IMAD.WIDE R6, R0, 0x2, R32 ;  /* 0x0000000200067825 */ /* 0x000fc600078e0220 */
[----:B------:R1:W4:Y:S01]  /*bec0*/  LDG.E.U16 R198, desc[UR60][R4.64] ;  /* 0x0000003c04c67981 */ /* 0x000322000c1e1500 */
[----:B0-----:R-:W-:-:S03]  /*bed0*/  IMAD.WIDE R16, R0, 0x2, R42 ;  /* 0x0000000200107825 */ /* 0x001fc600078e022a */
[----:B------:R-:W4:Y:S04]  /*bee0*/  LDL.64 R32, [R1+0x2c8] ;  /* 0x0002c80001207983 */ /* 0x000f280000100a00 */
[----:B------:R0:W4:Y:S01]  /*bef0*/  LDG.E.U16 R195, desc[UR60][R16.64] ;  /* 0x0000003c10c37981 */ /* 0x000122000c1e1500 */
[----:B-1----:R-:W-:-:S03]  /*bf00*/  IMAD.WIDE R4, R0, 0x2, R28 ;  /* 0x0000000200047825 */ /* 0x002fc600078e021c */
[----:B------:R-:W4:Y:S04]  /*bf10*/  LDG.E.U16 R199, desc[UR60][R6.64] ;  /* 0x0000003c06c77981 */ /* 0x000f28000c1e1500 */
[----:B------:R1:W4:Y:S01]  /*bf20*/  LDG.E.U16 R202, desc[UR60][R4.64] ;  /* 0x0000003c04ca7981 */ /* 0x000322000c1e1500 */
[----:B0-----:R-:W-:-:S03]  /*bf30*/  IMAD.WIDE R16, R0, 0x2, R26 ;  /* 0x0000000200107825 */ /* 0x001fc600078e021a */
[----:B------:R-:W4:Y:S04]  /*bf40*/  LDL.64 R26, [R1+0x2b0] ;  /* 0x0002b000011a7983 */ /* 0x000f280000100a00 */
[----:B------:R-:W4:Y:S01]  /*bf50*/  LDL.64 R28, [R1+0x2b8] ;  /* 0x0002b800011c7983 */ /* 0x000f220000100a00 */
[----:B-1----:R-:W-:-:S03]  /*bf60*/  IMAD.WIDE R4, R0, 0x2, R24 ;  /* 0x0000000200047825 */ /* 0x002fc600078e0218 */
[----:B------:R-:W4:Y:S01]  /*bf70*/  LDL.64 R24, [R1+0x2a8] ;  /* 0x0002a80001187983 */ /* 0x000f220000100a00 */
[----:B------:R-:W-:-:S03]  /*bf80*/  IMAD.WIDE R6, R0, 0x2, R40 ;  /* 0x0000000200067825 */ /* 0x000fc600078e0228 */
[----:B------:R-:W4:Y:S04]  /*bf90*/  LDG.E.U16 R206, desc[UR60][R4.64] ;  /* 0x0000003c04ce7981 */ /* 0x000f28000c1e1500 */
[----:B------:R0:W4:Y:S01]  /*bfa0*/  LDG.E.U16 R200, desc[UR60][R6.64] ;  /* 0x0000003c06c87981 */ /* 0x000122000c1e1500 */
[----:B------:R-:W-:-:S03]  /*bfb0*/  WARPGROUP.DEPBAR.LE gsb0, 0x0 ;  /* 0x00008000000079c5 */ /* 0x000fc60000010000 */
[----:B------:R-:W4:Y:S04]  /*bfc0*/  LDL.64 R42, [R1+0x278] ;  /* 0x00027800012a7983 */ /* 0x000f280000100a00 */
[----:B------:R-:W4:Y:S01]  /*bfd0*/  LDG.E.U16 R204, desc[UR60][R16.64] ;  /* 0x0000003c10cc7981 */ /* 0x000f22000c1e1500 */
[----:B0-----:R-:W-:-:S03]  /*bfe0*/  IMAD.WIDE R6, R0, 0x2, R38 ;  /* 0x0000000200067825 */ /* 0x001fc600078e0226 */
[----:B------:R-:W4:Y:S01]  /*bff0*/  LDL.64 R40, [R1+0x270] ;  /* 0x0002700001287983 */ /* 0x000f220000100a00 */
[----:B------:R-:W-:-:S03]  /*c000*/  IMAD.WIDE R4, R0, 0x2, R18 ;  /* 0x0000000200047825 */ /* 0x000fc600078e0212 */
[----:B------:R0:W4:Y:S04]  /*c010*/  LDG.E.U16 R207, desc[UR60][R6.64] ;  /* 0x0000003c06cf7981 */ /* 0x000128000c1e1500 */
[----:B------:R-:W4:Y:S01]  /*c020*/  LDL.64 R18, [R1+0x290] ;  /* 0x0002900001127983 */ /* 0x000f220000100a00 */
[----:B------:R-:W-:-:S03]  /*c030*/  WARPGROUP.ARRIVE ;  /* 0x00000000000079c5 */ /* 0x000fc60000000000 */
[----:B------:R-:W4:Y:S01]  /*c040*/  LDL.64 R38, [R1+0x268] ;  /* 0x0002680001267983 */ /* 0x000f220000100a00 */
[----:B0-----:R-:W-:Y:S02]  /*c050*/  IMAD.WIDE R6, R0, 0x2, R20 ;  /* 0x0000000200067825 */ /* 0x001fe400078e0214 */
[----:B------:R-:W-:Y:S01]  /*c060*/  HGMMA.64x16x16.F32 R152, gdesc[UR12].tnspA, R152, gsb0 ;  /* 0x202000000c9879f0 */ /* 0x000fe20008000898 */
[----:B------:R-:W4:Y:S04]  /*c070*/  LDL.64 R20, [R1+0x298] ;  /* 0x0002980001147983 */ /* 0x000f280000100a00 */
[----:B------:R5:W4:Y:S04]  /*c080*/  LDG.E.U16 R196, desc[UR60][R4.64] ;  /* 0x0000003c04c47981 */ /* 0x000b28000c1e1500 */
[----:B------:R-:W4:Y:S01]  /*c090*/  LDG.E.U16 R197, desc[UR60][R6.64] ;  /* 0x0000003c06c57981 */ /* 0x000f22000c1e1500 */
[----:B------:R-:W-:-:S02]  /*c0a0*/  WARPGROUP.DEPBAR.LE gsb0, 0x0 ;  /* 0x00008000000079c5 */ /* 0x000fc40000010000 */
[----:B------:R-:W-:-:S06]  /*c0b0*/  WARPGROUP.ARRIVE ;  /* 0x00000000000079c5 */ /* 0x000fcc0000000000 */
[----:B------:R-:W-:Y:S03]  /*c0c0*/  HGMMA.64x16x16.F32 R152, gdesc[UR16].tnspA, R152, gsb0 ;  /* 0x20200000109879f0 */ /* 0x000fe60008000898 */
[----:B------:R-:W-:Y:S02]  /*c0d0*/  WARPGROUP.DEPBAR.LE gsb0, 0x0 ;  /* 0x00008000000079c5 */ /* 0x000fe40000010000 */
[----:B------:R-:W-:-:S06]  /*c0e0*/  WARPGROUP.ARRIVE ;  /* 0x00000000000079c5 */ /* 0x000fcc0000000000 */
[----:B------:R-:W-:Y:S01]  /*c0f0*/  HGMMA.64x16x16.F32 R152, gdesc[UR20].tnspA, R152, gsb0 ;  /* 0x20200000149879f0 */ /* 0x000fe20008000898 */
[----:B------:R-:W-:Y:S02]  /*c100*/  R2UR UR27, R250 ;  /* 0x00000000fa1b72ca */ /* 0x000fe400000e0000 */
[----:B------:R-:W-:Y:S02]  /*c110*/  R2UR UR26, R249 ;  /* 0x00000000f91a72ca */ /* 0x000fe400000e0000 */
[----:B------:R-:W-:Y:S02]  /*c120*/  R2UR UR25, R248 ;  /* 0x00000000f81972ca */ /* 0x000fe400000e0000 */
[----:B------:R-:W-:Y:S01]  /*c130*/  R2UR UR24, R247 ;  /* 0x00000000f71872ca */ /* 0x000fe200000e0000 */
[----:B------:R-:W-:Y:S02]  /*c140*/  WARPGROUP.DEPBAR.LE gsb0, 0x0 ;  /* 0x00008000000079c5 */ /* 0x000fe40000010000 */
[----:B------:R-:W-:-:S10]  /*c150*/  WARPGROUP.ARRIVE ;  /* 0x00000000000079c5 */ /* 0x000fd40000000000 */
[----:B------:R-:W-:Y:S01]  /*c160*/  HGMMA.64x16x16.F32 R152, gdesc[UR24].tnspA, R152, gsb0 ;  /* 0x20200000189879f0 */ /* 0x000fe20008000898 */
[C---:B---3--:R-:W-:Y:S02]  /*c170*/  IMAD.WIDE R16, R0.reuse, 0x2, R36 ;  /* 0x0000000200107825 */ /* 0x048fe400078e0224 */
[----:B------:R-:W3:Y:S04]  /*c180*/  LDL.64 R36, [R1+0x260] ;  /* 0x0002600001247983 */ /* 0x000ee80000100a00 */
[----:B------:R2:W3:Y:S01]  /*c190*/  LDG.E.U16 R201, desc[UR60][R16.64] ;  /* 0x0000003c10c97981 */ /* 0x0004e2000c1e1500 */
[----:B-----5:R-:W-:-:S03]  /*c1a0*/  IMAD.WIDE R4, R0, 0x2, R30 ;  /* 0x0000000200047825 */ /* 0x020fc600078e021e */
[----:B------:R-:W5:Y:S01]  /*c1b0*/  LDL.64 R30, [R1+0x248] ;  /* 0x00024800011e7983 */ /* 0x000f620000100a00 */
[----:B--2---:R-:W-:-:S03]  /*c1c0*/  IMAD.WIDE R16, R0, 0x2, R34 ;  /* 0x0000000200107825 */ /* 0x004fc600078e0222 */
[----:B------:R-:W2:Y:S01]  /*c1d0*/  LDL.64 R34, [R1+0x258] ;  /* 0x0002580001227983 */ /* 0x000ea20000100a00 */
[----:B----4-:R-:W-:-:S03]  /*c1e0*/  IMAD.WIDE R6, R0, 0x2, R32 ;  /* 0x0000000200067825 */ /* 0x010fc600078e0220 */
[----:B------:R-:W4:Y:S04]  /*c1f0*/  LDL.64 R32, [R1+0x250] ;  /* 0x0002500001207983 */ /* 0x000f280000100a00 */
[----:B------:R-:W4:Y:S04]  /*c200*/  LDG.E.U16 R184, desc[UR60][R4.64] ;  /* 0x0000003c04b87981 */ /* 0x000f28000c1e1500 */
[----:B------:R0:W4:Y:S04]  /*c210*/  LDG.E.U16 R185, desc[UR60][R6.64] ;  /* 0x0000003c06b97981 */ /* 0x000128000c1e1500 */
[----:B------:R1:W4:Y:S01]  /*c220*/  LDG.E.U16 R194, desc[UR60][R16.64] ;  /* 0x0000003c10c27981 */ /* 0x000322000c1e1500 */
[----:B0-----:R-:W-:-:S03]  /*c230*/  IMAD.WIDE R6, R0, 0x2, R26 ;  /* 0x0000000200067825 */ /* 0x001fc600078e021a */
[----:B------:R-:W4:Y:S01]  /*c240*/  LDL.64 R26, [R1+0x238] ;  /* 0x00023800011a7983 */ /* 0x000f220000100a00 */
[----:B------:R-:W-:-:S03]  /*c250*/  IMAD.WIDE R4, R0, 0x2, R24 ;  /* 0x0000000200047825 */ /* 0x000fc600078e0218 */
[----:B------:R-:W4:Y:S01]  /*c260*/  LDL.64 R24, [R1+0x230] ;  /* 0x0002300001187983 */ /* 0x000f220000100a00 */
[----:B-1----:R-:W-:-:S03]  /*c270*/  IMAD.WIDE R16, R0, 0x2, R28 ;  /* 0x0000000200107825 */ /* 0x002fc600078e021c */
[----:B------:R-:W4:Y:S04]  /*c280*/  LDL.64 R28, [R1+0x240] ;  /* 0x00024000011c7983 */ /* 0x000f280000100a00 */
[----:B------:R-:W4:Y:S04]  /*c290*/  LDG.E.U16 R182, desc[UR60][R6.64] ;  /* 0x0000003c06b67981 */ /* 0x000f28000c1e1500 */
[----:B------:R0:W4:Y:S01]  /*c2a0*/  LDG.E.U16 R180, desc[UR60][R4.64] ;  /* 0x0000003c04b47981 */ /* 0x000122000c1e1500 */
[----:B------:R-:W-:Y:S02]  /*c2b0*/  R2UR UR31, R246 ;  /* 0x00000000f61f72ca */ /* 0x000fe400000e0000 */
[----:B------:R-:W-:-:S02]  /*c2c0*/  R2UR UR30, R245 ;  /* 0x00000000f51e72ca */ /* 0x000fc400000e0000 */
[----:B------:R-:W-:Y:S02]  /*c2d0*/  R2UR UR29, R244 ;  /* 0x00000000f41d72ca */ /* 0x000fe400000e0000 */
[----:B------:R-:W-:Y:S01]  /*c2e0*/  R2UR UR28, R243 ;  /* 0x00000000f31c72ca */ /* 0x000fe200000e0000 */
[----:B------:R-:W-:Y:S02]  /*c2f0*/  WARPGROUP.DEPBAR.LE gsb0, 0x0 ;  /* 0x00008000000079c5 */ /* 0x000fe40000010000 */
[----:B------:R-:W-:Y:S01]  /*c300*/  R2UR UR35, R242 ;  /* 0x00000000f22372ca */ /* 0x000fe200000e0000 */
[----:B------:R1:W4:Y:S01]  /*c310*/  LDG.E.U16 R183, desc[UR60][R16.64] ;  /* 0x0000003c10b77981 */ /* 0x000322000c1e1500 */
[----:B0-----:R-:W-:-:S03]  /*c320*/  IMAD.WIDE R4, R0, 0x2, R18 ;  /* 0x0000000200047825 */ /* 0x001fc600078e0212 */
[----:B------:R-:W4:Y:S01]  /*c330*/  LDL.64 R18, [R1+0x220] ;  /* 0x0002200001127983 */ /* 0x000f220000100a00 */
[----:B------:R-:W-:Y:S01]  /*c340*/  IMAD.WIDE R6, R0, 0x2, R20 ;  /* 0x0000000200067825 */ /* 0x000fe200078e0214 */
[----:B------:R-:W-:Y:S02]  /*c350*/  WARPGROUP.ARRIVE ;  /* 0x00000000000079c5 */ /* 0x000fe40000000000 */
[----:B------:R-:W4:Y:S01]  /*c360*/  LDL.64 R20, [R1+0x228] ;  /* 0x0002280001147983 */ /* 0x000f220000100a00 */
[----:B------:R-:W-:Y:S02]  /*c370*/  R2UR UR34, R241 ;  /* 0x00000000f12272ca */ /* 0x000fe400000e0000 */
[----:B------:R-:W-:Y:S02]  /*c380*/  R2UR UR33, R240 ;  /* 0x00000000f02172ca */ /* 0x000fe400000e0000 */
[----:B------:R-:W-:Y:S01]  /*c390*/  R2UR UR32, R239 ;  /* 0x00000000ef2072ca */ /* 0x000fe200000e0000 */
[----:B------:R-:W-:Y:S01]  /*c3a0*/  HGMMA.64x16x16.F32 R152, gdesc[UR28].tnspA, R152, gsb0 ;  /* 0x202000001c9879f0 */ /* 0x000fe20008000898 */
[----:B------:R-:W-:-:S02]  /*c3b0*/  R2UR UR39, R238 ;  /* 0x00000000ee2772ca */ /* 0x000fc400000e0000 */
[----:B------:R-:W-:Y:S01]  /*c3c0*/  R2UR UR38, R237 ;  /* 0x00000000ed2672ca */ /* 0x000fe200000e0000 */
[----:B-1----:R-:W-:Y:S01]  /*c3d0*/  IMAD.WIDE R16, R0, 0x2, R48 ;  /* 0x0000000200107825 */ /* 0x002fe200078e0230 */
[----:B------:R0:W4:Y:S04]  /*c3e0*/  LDG.E.U16 R177, desc[UR60][R4.64] ;  /* 0x0000003c04b17981 */ /* 0x000128000c1e1500 */
[----:B------:R1:W4:Y:S04]  /*c3f0*/  LDG.E.U16 R178, desc[UR60][R6.64] ;  /* 0x0000003c06b27981 */ /* 0x000328000c1e1500 */
[----:B------:R1:W4:Y:S01]  /*c400*/  LDG.E.U16 R179, desc[UR60][R16.64] ;  /* 0x0000003c10b37981 */ /* 0x000322000c1e1500 */
[----:B------:R-:W-:-:S02]  /*c410*/  WARPGROUP.DEPBAR.LE gsb0, 0x0 ;  /* 0x00008000000079c5 */ /* 0x000fc40000010000 */
[----:B------:R-:W-:-:S06]  /*c420*/  WARPGROUP.ARRIVE ;  /* 0x00000000000079c5 */ /* 0x000fcc0000000000 */
[----:B------:R-:W-:Y:S03]  /*c430*/  HGMMA.64x16x16.F32 R152, gdesc[UR32].tnspA, R152, gsb0 ;  /* 0x20200000209879f0 */ /* 0x000fe60008000898 */
[----:B------:R-:W-:Y:S02]  /*c440*/  WARPGROUP.DEPBAR.LE gsb0, 0x0 ;  /* 0x00008000000079c5 */ /* 0x000fe40000010000 */
[----:B------:R-:W-:-:S06]  /*c450*/  WARPGROUP.ARRIVE ;  /* 0x00000000000079c5 */ /* 0x000fcc0000000000 */
[----:B------:R-:W-:Y:S01]  /*c460*/  HGMMA.64x16x16.F32 R152, gdesc[UR36].tnspA, R152, gsb0 ;  /* 0x20200000249879f0 */ /* 0x000fe20008000898 */
[----:B0-----:R-:W-:-:S04]  /*c470*/  IMAD.WIDE R4, R0, 0x2, R42 ;  /* 0x0000000200047825 */ /* 0x001fc800078e022a */
[C---:B-1----:R-:W-:Y:S01]  /*c480*/  IMAD.WIDE R6, R0.reuse, 0x2, R44 ;  /* 0x0000000200067825 */ /* 0x042fe200078e022c */
[----:B------:R-:W4:Y:S03]  /*c490*/  LDG.E.U16 R174, desc[UR60][R4.64] ;  /* 0x0000003c04ae7981 */ /* 0x000f26000c1e1500 */
[C---:B------:R-:W-:Y:S01]  /*c4a0*/  IMAD.WIDE R16, R0.reuse, 0x2, R46 ;  /* 0x0000000200107825 */ /* 0x040fe200078e022e */
[----:B------:R0:W4:Y:S04]  /*c4b0*/  LDG.E.U16 R175, desc[UR60][R6.64] ;  /* 0x0000003c06af7981 */ /* 0x000128000c1e1500 */
[----:B------:R1:W4:Y:S01]  /*c4c0*/  LDG.E.U16 R176, desc[UR60][R16.64] ;  /* 0x0000003c10b07981 */ /* 0x000322000c1e1500 */
[----:B0-----:R-:W-:Y:S01]  /*c4d0*/  IMAD.WIDE R6, R0, 0x2, R38 ;  /* 0x0000000200067825 */ /* 0x001fe200078e0226 */
[----:B------:R-:W-:-:S02]  /*c4e0*/  WARPGROUP.DEPBAR.LE gsb0, 0x0 ;  /* 0x00008000000079c5 */ /* 0x000fc40000010000 */
[----:B------:R-:W-:Y:S01]  /*c4f0*/  WARPGROUP.ARRIVE ;  /* 0x00000000000079c5 */ /* 0x000fe20000000000 */
[C---:B-1----:R-:W-:Y:S01]  /*c500*/  IMAD.WIDE R16, R0.reuse, 0x2, R40 ;  /* 0x0000000200107825 */ /* 0x042fe200078e0228 */
[----:B------:R-:W4:Y:S04]  /*c510*/  LDG.E.U16 R172, desc[UR60][R6.64] ;  /* 0x0000003c06ac7981 */ /* 0x000f28000c1e1500 */
[----:B------:R-:W-:Y:S01]  /*c520*/  HGMMA.64x16x16.F32 R152, gdesc[UR40].tnspA, R152, gsb0 ;  /* 0x20200000289879f0 */ /* 0x000fe20008000898 */
[----:B------:R-:W4:Y:S01]  /*c530*/  LDG.E.U16 R173, desc[UR60][R16.64] ;  /* 0x0000003c10ad7981 */ /* 0x000f22000c1e1500 */
[----:B---3--:R-:W-:-:S05]  /*c540*/  IMAD.WIDE R4, R0, 0x2, R36 ;  /* 0x0000000200047825 */ /* 0x008fca00078e0224 */
[----:B------:R5:W3:Y:S02]  /*c550*/  LDG.E.U16 R171, desc[UR60][R4.64] ;  /* 0x0000003c04ab7981 */ /* 0x000ae4000c1e1500 */
[----:B-----5:R-:W-:-:S04]  /*c560*/  IMAD.WIDE R4, R0, 0x2, R30 ;  /* 0x0000000200047825 */ /* 0x020fc800078e021e */
[C---:B--2---:R-:W-:Y:S01]  /*c570*/  IMAD.WIDE R16, R0.reuse, 0x2, R34 ;  /* 0x0000000200107825 */ /* 0x044fe200078e0222 */
[----:B------:R-:W2:Y:S03]  /*c580*/  LDG.E.U16 R168, desc[UR60][R4.64] ;  /* 0x0000003c04a87981 */ /* 0x000ea6000c1e1500 */
[C---:B----4-:R-:W-:Y:S01]  /*c590*/  IMAD.WIDE R6, R0.reuse, 0x2, R32 ;  /* 0x0000000200067825 */ /* 0x050fe200078e0220 */
[----:B------:R-:W4:Y:S04]  /*c5a0*/  LDG.E.U16 R170, desc[UR60][R16.64] ;  /* 0x0000003c10aa7981 */ /* 0x000f28000c1e1500 */
[----:B------:R0:W5:Y:S02]  /*c5b0*/  LDG.E.U16 R169, desc[UR60][R6.64] ;  /* 0x0000003c06a97981 */ /* 0x000164000c1e1500 */
[----:B0-----:R-:W-:-:S04]  /*c5c0*/  IMAD.WIDE R6, R0, 0x2, R26 ;  /* 0x0000000200067825 */ /* 0x001fc800078e021a */
[C---:B------:R-:W-:Y:S01]  /*c5d0*/  IMAD.WIDE R4, R0.reuse, 0x2, R24 ;  /* 0x0000000200047825 */ /* 0x040fe200078e0218 */
[----:B------:R0:W2:Y:S03]  /*c5e0*/  LDG.E.U16 R166, desc[UR60][R6.64] ;  /* 0x0000003c06a67981 */ /* 0x0000a6000c1e1500 */
[C---:B------:R-:W-:Y:S01]  /*c5f0*/  IMAD.WIDE R16, R0.reuse, 0x2, R28 ;  /* 0x0000000200107825 */ /* 0x040fe200078e021c */
[----:B------:R-:W2:Y:S04]  /*c600*/  LDL.LU.64 R24, [R1] ;  /* 0x0000000001187983 */ /* 0x000ea80000300a00 */
[----:B------:R-:W2:Y:S04]  /*c610*/  LDL.LU.64 R26, [R1+0x8] ;  /* 0x00000800011a7983 */ /* 0x000ea80000300a00 */
        /* <DEDUP_REMOVED lines=9> */
[----:B------:R-:W2:Y:S01]  /*c6b0*/  LDL.LU.64 R46, [R1+0x58] ;  /* 0x00005800012e7983 */ /* 0x000ea20000300a00 */
[----:B0-----:R-:W-:-:S03]  /*c6c0*/  IMAD.WIDE R6, R0, 0x2, R20 ;  /* 0x0000000200067825 */ /* 0x001fc600078e0214 */
[----:B------:R-:W2:Y:S04]  /*c6d0*/  LDL.LU.64 R48, [R1+0x60] ;  /* 0x0000600001307983 */ /* 0x000ea80000300a00 */
[----:B------:R-:W2:Y:S04]  /*c6e0*/  LDL.LU.64 R50, [R1+0x68] ;  /* 0x0000680001327983 */ /* 0x000ea80000300a00 */
[----:B------:R0:W2:Y:S04]  /*c6f0*/  LDG.E.U16 R165, desc[UR60][R4.64] ;  /* 0x0000003c04a57981 */ /* 0x0000a8000c1e1500 */
[----:B------:R-:W2:Y:S01]  /*c700*/  LDL.LU.64 R52, [R1+0x70] ;  /* 0x0000700001347983 */ /* 0x000ea20000300a00 */
[----:B------:R-:W-:-:S03]  /*c710*/  WARPGROUP.DEPBAR.LE gsb0, 0x0 ;  /* 0x00008000000079c5 */ /* 0x000fc60000010000 */
[----:B------:R-:W2:Y:S01]  /*c720*/  LDL.LU.64 R54, [R1+0x78] ;  /* 0x0000780001367983 */ /* 0x000ea20000300a00 */
[----:B0-----:R-:W-:-:S03]  /*c730*/  IMAD.WIDE R4, R0, 0x2, R18 ;  /* 0x0000000200047825 */ /* 0x001fc600078e0212 */
[----:B------:R-:W2:Y:S01]  /*c740*/  LDL.LU.64 R56, [R1+0x80] ;  /* 0x0000800001387983 */ /* 0x000ea20000300a00 */
[----:B------:R-:W-:-:S03]  /*c750*/  WARPGROUP.ARRIVE ;  /* 0x00000000000079c5 */ /* 0x000fc60000000000 */
[----:B------:R-:W2:Y:S03]  /*c760*/  LDL.LU.64 R58, [R1+0x88] ;  /* 0x00008800013a7983 */ /* 0x000ea60000300a00 */
[----:B------:R-:W-:Y:S01]  /*c770*/  HGMMA.64x16x16.F32 R152, gdesc[UR44].tnspA, R152, gsb0 ;  /* 0x202000002c9879f0 */ /* 0x000fe20008000898 */
[----:B------:R-:W2:Y:S04]  /*c780*/  LDL.LU.64 R60, [R1+0x90] ;  /* 0x00009000013c7983 */ /* 0x000ea80000300a00 */
[----:B------:R-:W2:Y:S04]  /*c790*/  LDL.LU.64 R62, [R1+0x98] ;  /* 0x00009800013e7983 */ /* 0x000ea80000300a00 */
[----:B------:R0:W2:Y:S04]  /*c7a0*/  LDG.E.U16 R167, desc[UR60][R16.64] ;  /* 0x0000003c10a77981 */ /* 0x0000a8000c1e1500 */
[----:B------:R-:W2:Y:S04]  /*c7b0*/  LDG.E.U16 R164, desc[UR60][R6.64] ;  /* 0x0000003c06a47981 */ /* 0x000ea8000c1e1500 */
[----:B------:R1:W2:Y:S01]  /*c7c0*/  LDG.E.U16 R163, desc[UR60][R4.64] ;  /* 0x0000003c04a37981 */ /* 0x0002a2000c1e1500 */
[----:B0-----:R-:W0:Y:S03]  /*c7d0*/  LDC R16, c[0x0][0x238] ;  /* 0x00008e00ff107b82 */ /* 0x001e260000000800 */
        /* <DEDUP_REMOVED lines=10> */
[----:B------:R-:W1:Y:S03]  /*c880*/  S2R R151, SR_TID.X ;  /* 0x0000000000977919 */ /* 0x000e660000002100 */
        /* <DEDUP_REMOVED lines=29> */
[----:B-1----:R-:W-:-:S03]  /*ca60*/  IMAD.SHL.U32 R18, R151, 0x2, RZ ;  /* 0x0000000297127824 */ /* 0x002fc600078e00ff */
[----:B------:R-:W2:Y:S04]  /*ca70*/  LDL.LU.64 R142, [R1+0x1d8] ;  /* 0x0001d800018e7983 */ /* 0x000ea80000300a00 */
[----:B------:R-:W2:Y:S04]  /*ca80*/  LDL.LU.64 R144, [R1+0x1e0] ;  /* 0x0001e00001907983 */ /* 0x000ea80000300a00 */
[----:B------:R-:W2:Y:S04]  /*ca90*/  LDL.LU.64 R146, [R1+0x1e8] ;  /* 0x0001e80001927983 */ /* 0x000ea80000300a00 */
[----:B------:R-:W2:Y:S04]  /*caa0*/  LDL.LU.64 R148, [R1+0x1f0] ;  /* 0x0001f00001947983 */ /* 0x000ea80000300a00 */
[----:B------:R-:W2:Y:S01]  /*cab0*/  LDL.LU.64 R150, [R1+0x1f8] ;  /* 0x0001f80001967983 */ /* 0x000ea20000300a00 */
[----:B------:R-:W-:-:S02]  /*cac0*/  WARPGROUP.DEPBAR.LE gsb0, 0x0 ;  /* 0x00008000000079c5 */ /* 0x000fc40000010000 */
[----:B------:R-:W-:Y:S01]  /*cad0*/  WARPGROUP.ARRIVE ;  /* 0x00000000000079c5 */ /* 0x000fe20000000000 */
[----:B------:R-:W-:Y:S01]  /*cae0*/  LOP3.LUT R18, R18, 0x6, RZ, 0xc0, !PT ;  /* 0x0000000612127812 */ /* 0x000fe200078ec0ff */
[----:B------:R-:W-:Y:S01]  /*caf0*/  UMOV UR59, 0xc0000010 ;  /* 0xc0000010003b7882 */ /* 0x000fe20000000000 */
[----:B------:R-:W2:Y:S03]  /*cb00*/  LDL.64 R238, [R1+0x5e0] ;  /* 0x0005e00001ee7983 */ /* 0x000ea60000100a00 */
[----:B------:R-:W-:Y:S01]  /*cb10*/  HGMMA.64x16x16.F32 R152, gdesc[UR48].tnspA, R152, gsb0 ;  /* 0x20200000309879f0 */ /* 0x000fe20008000898 */
[----:B------:R-:W-:Y:S02]  /*cb20*/  IADD3 R4, P6, R18, R161, RZ ;  /* 0x000000a112047210 */ /* 0x000fe40007fde0ff */
[----:B------:R-:W-:Y:S02]  /*cb30*/  WARPGROUP.DEPBAR.LE gsb0, 0x0 ;  /* 0x00008000000079c5 */ /* 0x000fe40000010000 */
[----:B------:R-:W-:-:S06]  /*cb40*/  WARPGROUP.ARRIVE ;  /* 0x00000000000079c5 */ /* 0x000fcc0000000000 */
[----:B------:R-:W-:Y:S01]  /*cb50*/  HGMMA.64x16x16.F32 R152, gdesc[UR52].tnspA, R152, gsb0 ;  /* 0x20200000349879f0 */ /* 0x000fe20008000898 */
[----:B------:R-:W-:Y:S02]  /*cb60*/  IADD3 R5, P3, R4, 0x8, RZ ;  /* 0x0000000804057810 */ /* 0x000fe40007f7e0ff */
[----:B------:R-:W-:Y:S02]  /*cb70*/  LOP3.LUT R18, R160, 0x8, RZ, 0xfc, !PT ;  /* 0x00000008a0127812 */ /* 0x000fe400078efcff */
[----:B------:R-:W-:Y:S01]  /*cb80*/  ISETP.GT.U32.AND P5, PT, R5, R160, PT ;  /* 0x000000a00500720c */ /* 0x000fe20003fa4070 */
[----:B------:R-:W-:Y:S01]  /*cb90*/  IMAD.X R5, RZ, RZ, R162, P6 ;  /* 0x000000ffff057224 */ /* 0x000fe200030e06a2 */
[CC--:B------:R-:W-:Y:S02]  /*cba0*/  ISETP.GT.U32.AND P4, PT, R4.reuse, R18.reuse, PT ;  /* 0x000000120400720c */ /* 0x0c0fe40003f84070 */
[C---:B------:R-:W-:Y:S02]  /*cbb0*/  ISETP.GE.U32.AND P2, PT, R4.reuse, R18, PT ;  /* 0x000000120400720c */ /* 0x040fe40003f46070 */
[----:B------:R-:W-:-:S02]  /*cbc0*/  ISETP.GT.U32.AND P0, PT, R4, R160, PT ;  /* 0x000000a00400720c */ /* 0x000fc40003f04070 */
[C---:B------:R-:W-:Y:S02]  /*cbd0*/  ISETP.GE.U32.AND P1, PT, R4.reuse, R160, PT ;  /* 0x000000a00400720c */ /* 0x040fe40003f26070 */
[----:B------:R-:W-:Y:S02]  /*cbe0*/  IADD3 R4, P6, R4, 0x9, RZ ;  /* 0x0000000904047810 */ /* 0x000fe40007fde0ff */
[C---:B------:R-:W-:Y:S02]  /*cbf0*/  ISETP.GT.U32.AND.EX P4, PT, R5.reuse, RZ, PT, P4 ;  /* 0x000000ff0500720c */ /* 0x040fe40003f84140 */
[C---:B------:R-:W-:Y:S02]  /*cc00*/  ISETP.GE.U32.AND.EX P2, PT, R5.reuse, RZ, PT, P2 ;  /* 0x000000ff0500720c */ /* 0x040fe40003f46120 */
[----:B------:R-:W-:Y:S02]  /*cc10*/  IADD3.X R6, RZ, R5, RZ, P3, !PT ;  /* 0x00000005ff067210 */ /* 0x000fe40001ffe4ff */
[----:B------:R-:W-:-:S02]  /*cc20*/  ISETP.GT.U32.AND.EX P0, PT, R5, RZ, PT, P0 ;  /* 0x000000ff0500720c */ /* 0x000fc40003f04100 */
[----:B------:R-:W-:Y:S01]  /*cc30*/  ISETP.GE.U32.AND.EX P1, PT, R5, RZ, PT, P1 ;  /* 0x000000ff0500720c */ /* 0x000fe20003f26110 */
[----:B------:R-:W-:Y:S01]  /*cc40*/  IMAD.X R5, RZ, RZ, R5, P6 ;  /* 0x000000ffff057224 */ /* 0x000fe200030e0605 */
[----:B------:R-:W-:Y:S01]  /*cc50*/  ISETP.GT.U32.AND P3, PT, R4, R160, PT ;  /* 0x000000a00400720c */ /* 0x000fe20003f64070 */
[----:B------:R-:W-:Y:S02]  /*cc60*/  WARPGROUP.DEPBAR.LE gsb0, 0x0 ;  /* 0x00008000000079c5 */ /* 0x000fe40000010000 */
[-C--:B0-----:R-:W-:Y:S01]  /*cc70*/  FMUL R22, R154, R16.reuse ;  /* 0x000000109a167220 */ /* 0x081fe20000400000 */
[-C--:B------:R-:W-:Y:S01]  /*cc80*/  FMUL R21, R155, R16.reuse ;  /* 0x000000109b157220 */ /* 0x080fe20000400000 */
[----:B------:R-:W-:Y:S01]  /*cc90*/  FMUL R20, R158, R16 ;  /* 0x000000109e147220 */ /* 0x000fe20000400000 */
[----:B------:R-:W-:Y:S01]  /*cca0*/  ISETP.GT.U32.AND.EX P3, PT, R5, RZ, PT, P3 ;  /* 0x000000ff0500720c */ /* 0x000fe20003f64130 */
[----:B------:R-:W-:Y:S01]  /*ccb0*/  BAR.SYNC.DEFER_BLOCKING 0x0 ;  /* 0x0000000000007b1d */ /* 0x000fe20000010000 */
[----:B------:R-:W-:-:S02]  /*ccc0*/  FSEL R22, R22, -INF , !P4 ;  /* 0xff80000016167808 */ /* 0x000fc40006000000 */
[----:B------:R-:W-:Y:S02]  /*ccd0*/  ISETP.GT.U32.AND P4, PT, R4, R18, PT ;  /* 0x000000120400720c */ /* 0x000fe40003f84070 */
[----:B------:R-:W-:Y:S01]  /*cce0*/  FSEL R21, R21, -INF , !P2 ;  /* 0xff80000015157808 */ /* 0x000fe20005000000 */
[----:B------:R-:W-:Y:S01]  /*ccf0*/  FMUL R7, R159, R16 ;  /* 0x000000109f077220 */ /* 0x000fe20000400000 */
[----:B------:R-:W-:Y:S02]  /*cd00*/  ISETP.GT.U32.AND.EX P4, PT, R5, RZ, PT, P4 ;  /* 0x000000ff0500720c */ /* 0x000fe40003f84140 */
[----:B------:R-:W-:Y:S02]  /*cd10*/  FSEL R20, R20, -INF , !P0 ;  /* 0xff80000014147808 */ /* 0x000fe40004000000 */
[----:B------:R-:W-:Y:S02]  /*cd20*/  FMNMX R4, R22, R21, !PT ;  /* 0x0000001516047209 */ /* 0x000fe40007800000 */
[----:B------:R-:W-:-:S02]  /*cd30*/  FSEL R7, R7, -INF , !P4 ;  /* 0xff80000007077808 */ /* 0x000fc40006000000 */
[----:B------:R-:W-:-:S04]  /*cd40*/  FMNMX R4, R20, R4, !PT ;  /* 0x0000000414047209 */ /* 0x000fc80007800000 */
[----:B------:R-:W-:-:S05]  /*cd50*/  FMNMX R4, R7, R4, !PT ;  /* 0x0000000407047209 */ /* 0x000fca0007800000 */
[----:B------:R-:W0:Y:S01]  /*cd60*/  SHFL.BFLY PT, R5, R4, 0x2, 0x1f ;  /* 0x0c401f0004057f89 */ /* 0x000e2200000e0000 */
[-C--:B------:R-:W-:Y:S01]  /*cd70*/  FMUL R18, R152, R16.reuse ;  /* 0x0000001098127220 */ /* 0x080fe20000400000 */
[-C--:B------:R-:W-:Y:S01]  /*cd80*/  FMUL R19, R153, R16.reuse ;  /* 0x0000001099137220 */ /* 0x080fe20000400000 */
[-C--:B------:R-:W-:Y:S01]  /*cd90*/  FMUL R17, R156, R16.reuse ;  /* 0x000000109c117220 */ /* 0x080fe20000400000 */
[----:B------:R-:W-:Y:S02]  /*cda0*/  ISETP.GT.U32.AND.EX P5, PT, R6, RZ, PT, P5 ;  /* 0x000000ff0600720c */ /* 0x000fe40003fa4150 */
[----:B------:R-:W-:Y:S02]  /*cdb0*/  FSEL R18, R18, -INF , !P0 ;  /* 0xff80000012127808 */ /* 0x000fe40004000000 */
[----:B------:R-:W-:Y:S01]  /*cdc0*/  FSEL R19, R19, -INF , !P1 ;  /* 0xff80000013137808 */ /* 0x000fe20004800000 */
[----:B------:R-:W-:Y:S01]  /*cdd0*/  FMUL R16, R157, R16 ;  /* 0x000000109d107220 */ /* 0x000fe20000400000 */
[----:B------:R-:W-:-:S04]  /*cde0*/  FSEL R17, R17, -INF , !P5 ;  /* 0xff80000011117808 */ /* 0x000fc80006800000 */
[----:B------:R-:W-:Y:S02]  /*cdf0*/  FSEL R16, R16, -INF , !P3 ;  /* 0xff80000010107808 */ /* 0x000fe40005800000 */
[----:B0-----:R-:W-:Y:S02]  /*ce00*/  FMNMX R4, R4, R5, !PT ;  /* 0x0000000504047209 */ /* 0x001fe40007800000 */
[----:B------:R-:W-:-:S04]  /*ce10*/  FMNMX R5, R18, R19, !PT ;  /* 0x0000001312057209 */ /* 0x000fc80007800000 */
[----:B------:R-:W-:-:S04]  /*ce20*/  FMNMX R5, R17, R5, !PT ;  /* 0x0000000511057209 */ /* 0x000fc80007800000 */
[----:B------:R-:W-:Y:S01]  /*ce30*/  FMNMX R5, R16, R5, !PT ;  /* 0x0000000510057209 */ /* 0x000fe20007800000 */
[----:B------:R-:W-:Y:S04]  /*ce40*/  STS.U16 [R3+0x10b00], R23 ;  /* 0x010b001703007388 */ /* 0x000fe80000000400 */
[----:B------:R-:W0:Y:S04]  /*ce50*/  SHFL.BFLY PT, R6, R4, 0x1, 0x1f ;  /* 0x0c201f0004067f89 */ /* 0x000e2800000e0000 */
[----:B------:R-:W1:Y:S01]  /*ce60*/  SHFL.BFLY PT, R23, R5, 0x2, 0x1f ;  /* 0x0c401f0005177f89 */ /* 0x000e6200000e0000 */
[----:B0-----:R-:W-:-:S02]  /*ce70*/  FMNMX R6, R4, R6, !PT ;  /* 0x0000000604067209 */ /* 0x001fc40007800000 */
[----:B-1----:R-:W-:-:S05]  /*ce80*/  FMNMX R4, R5, R23, !PT ;  /* 0x0000001705047209 */ /* 0x002fca0007800000 */
[----:B------:R-:W0:Y:S01]  /*ce90*/  SHFL.BFLY PT, R5, R4, 0x1, 0x1f ;  /* 0x0c201f0004057f89 */ /* 0x000e2200000e0000 */
[----:B------:R-:W-:-:S05]  /*cea0*/  FMNMX R6, R6, R224, !PT ;  /* 0x000000e006067209 */ /* 0x000fca0007800000 */
[--C-:B------:R-:W-:Y:S01]  /*ceb0*/  FADD R23, R22, -R6.reuse ;  /* 0x8000000616177221 */ /* 0x100fe20000000000 */
[--C-:B------:R-:W-:Y:S01]  /*cec0*/  FADD R22, R21, -R6.reuse ;  /* 0x8000000615167221 */ /* 0x100fe20000000000 */
[--C-:B------:R-:W-:Y:S01]  /*ced0*/  FADD R21, R20, -R6.reuse ;  /* 0x8000000614157221 */ /* 0x100fe20000000000 */
[----:B------:R-:W-:Y:S01]  /*cee0*/  FADD R20, R7, -R6 ;  /* 0x8000000607147221 */ /* 0x000fe20000000000 */
[----:B------:R-:W-:Y:S01]  /*cef0*/  STS.U16 [R3+0x10000], R236 ;  /* 0x010000ec03007388 */ /* 0x000fe20000000400 */
[----:B0-----:R-:W-:-:S04]  /*cf00*/  FMNMX R7, R4, R5, !PT ;  /* 0x0000000504077209 */ /* 0x001fc80007800000 */
[----:B------:R-:W-:Y:S01]  /*cf10*/  FMNMX R7, R7, R232, !PT ;  /* 0x000000e807077209 */ /* 0x000fe20007800000 */
[----:B------:R-:W-:Y:S04]  /*cf20*/  STS.U16 [R3+0x10100], R235 ;  /* 0x010100eb03007388 */ /* 0x000fe80000000400 */
[----:B------:R-:W-:Y:S01]  /*cf30*/  FADD R5, R18, -R7 ;  /* 0x8000000712057221 */ /* 0x000fe20000000000 */
[----:B------:R-:W-:Y:S04]  /*cf40*/  STS.U16 [R3+0x10200], R234 ;  /* 0x010200ea03007388 */ /* 0x000fe80000000400 */
[----:B------:R-:W-:Y:S01]  /*cf50*/  STS.U16 [R3+0x10300], R233 ;  /* 0x010300e903007388 */ /* 0x000fe20000000400 */
[----:B------:R-:W-:-:S03]  /*cf60*/  FMUL R5, R5, 1.4426950216293334961 ;  /* 0x3fb8aa3b05057820 */ /* 0x000fc60000400000 */
        /* <DEDUP_REMOVED lines=51> */
[----:B----4-:R-:W-:Y:S04]  /*d2a0*/  STS.U16 [R3+0x13800], R170 ;  /* 0x013800aa03007388 */ /* 0x010fe80000000400 */
[----:B-----5:R-:W-:Y:S04]  /*d2b0*/  STS.U16 [R3+0x13900], R169 ;  /* 0x013900a903007388 */ /* 0x020fe80000000400 */
[----:B--2---:R-:W-:Y:S04]  /*d2c0*/  STS.U16 [R3+0x13a00], R168 ;  /* 0x013a00a803007388 */ /* 0x004fe80000000400 */
[----:B------:R-:W-:Y:S04]  /*d2d0*/  STS.U16 [R3+0x13b00], R167 ;  /* 0x013b00a703007388 */ /* 0x000fe80000000400 */
[----:B------:R-:W-:Y:S04]  /*d2e0*/  STS.U16 [R3+0x13c00], R166 ;  /* 0x013c00a603007388 */ /* 0x000fe80000000400 */
[----:B------:R-:W-:Y:S04]  /*d2f0*/  STS.U16 [R3+0x13d00], R165 ;  /* 0x013d00a503007388 */ /* 0x000fe80000000400 */
[----:B------:R-:W-:Y:S04]  /*d300*/  STS.U16 [R3+0x13e00], R164 ;  /* 0x013e00a403007388 */ /* 0x000fe80000000400 */
[----:B------:R-:W-:Y:S01]  /*d310*/  STS.U16 [R3+0x13f00], R163 ;  /* 0x013f00a303007388 */ /* 0x000fe20000000400 */
[----:B------:R0:W-:Y:S06]  /*d320*/  MEMBAR.ALL.CTA ;  /* 0x0000000000007992 */ /* 0x0001ec0000008000 */
[----:B0-----:R-:W0:Y:S01]  /*d330*/  FENCE.VIEW.ASYNC.S ;  /* 0x00000000000073c6 */ /* 0x001e220000000000 */
[----:B------:R-:W-:-:S02]  /*d340*/  FADD R18, R19, -R7 ;  /* 0x8000000713127221 */ /* 0x000fc40000000000 */
[----:B------:R1:W-:Y:S02]  /*d350*/  MUFU.EX2 R19, R5 ;  /* 0x0000000500137308 */ /* 0x0003e40000000800 */
[--C-:B-1----:R-:W-:Y:S01]  /*d360*/  FADD R5, R17, -R7.reuse ;  /* 0x8000000711057221 */ /* 0x102fe20000000000 */
[----:B------:R-:W-:-:S03]  /*d370*/  FADD R17, R16, -R7 ;  /* 0x8000000710117221 */ /* 0x000fc60000000000 */
[----:B------:R-:W-:Y:S01]  /*d380*/  FMUL R5, R5, 1.4426950216293334961 ;  /* 0x3fb8aa3b05057820 */ /* 0x000fe20000400000 */
[----:B------:R-:W-:-:S03]  /*d390*/  FADD R4, -R6, R224 ;  /* 0x000000e006047221 */ /* 0x000fc60000000100 */
[----:B------:R1:W-:Y:S01]  /*d3a0*/  MUFU.EX2 R16, R5 ;  /* 0x0000000500107308 */ /* 0x0003e20000000800 */
[----:B------:R-:W-:Y:S01]  /*d3b0*/  FMUL R4, R4, 1.4426950216293334961 ;  /* 0x3fb8aa3b04047820 */ /* 0x000fe20000400000 */
[----:B------:R-:W-:Y:S01]  /*d3c0*/  FMUL R23, R23, 1.4426950216293334961 ;  /* 0x3fb8aa3b17177820 */ /* 0x000fe20000400000 */
[----:B------:R-:W-:Y:S01]  /*d3d0*/  FMUL R22, R22, 1.4426950216293334961 ;  /* 0x3fb8aa3b16167820 */ /* 0x000fe20000400000 */
[----:B-1----:R-:W-:Y:S01]  /*d3e0*/  FADD R5, -R7, R232 ;  /* 0x000000e807057221 */ /* 0x002fe20000000100 */
[----:B------:R-:W-:Y:S01]  /*d3f0*/  FMUL R21, R21, 1.4426950216293334961 ;  /* 0x3fb8aa3b15157820 */ /* 0x000fe20000400000 */
[----:B------:R-:W-:Y:S02]  /*d400*/  FMUL R20, R20, 1.4426950216293334961 ;  /* 0x3fb8aa3b14147820 */ /* 0x000fe40000400000 */
[----:B------:R-:W-:Y:S01]  /*d410*/  FMUL R5, R5, 1.4426950216293334961 ;  /* 0x3fb8aa3b05057820 */ /* 0x000fe20000400000 */
[----:B------:R-:W-:Y:S01]  /*d420*/  FMUL R18, R18, 1.4426950216293334961 ;  /* 0x3fb8aa3b12127820 */ /* 0x000fe20000400000 */
[----:B------:R-:W-:Y:S01]  /*d430*/  FMUL R17, R17, 1.4426950216293334961 ;  /* 0x3fb8aa3b11117820 */ /* 0x000fe20000400000 */
[----:B------:R-:W1:Y:S08]  /*d440*/  MUFU.EX2 R4, R4 ;  /* 0x0000000400047308 */ /* 0x000e700000000800 */
[----:B------:R-:W2:Y:S08]  /*d450*/  MUFU.EX2 R5, R5 ;  /* 0x0000000500057308 */ /* 0x000eb00000000800 */
[----:B------:R-:W-:Y:S08]  /*d460*/  MUFU.EX2 R23, R23 ;  /* 0x0000001700177308 */ /* 0x000ff00000000800 */
[----:B------:R-:W3:Y:S08]  /*d470*/  MUFU.EX2 R22, R22 ;  /* 0x0000001600167308 */ /* 0x000ef00000000800 */
[----:B------:R-:W-:Y:S08]  /*d480*/  MUFU.EX2 R21, R21 ;  /* 0x0000001500157308 */ /* 0x000ff00000000800 */
[----:B------:R-:W-:Y:S08]  /*d490*/  MUFU.EX2 R20, R20 ;  /* 0x0000001400147308 */ /* 0x000ff00000000800 */
[----:B------:R-:W4:Y:S08]  /*d4a0*/  MUFU.EX2 R18, R18 ;  /* 0x0000001200127308 */ /* 0x000f300000000800 */
[----:B------:R-:W5:Y:S01]  /*d4b0*/  MUFU.EX2 R17, R17 ;  /* 0x0000001100117308 */ /* 0x000f620000000800 */
[-C--:B-1----:R-:W-:Y:S01]  /*d4c0*/  FMUL R26, R26, R4.reuse ;  /* 0x000000041a1a7220 */ /* 0x082fe20000400000 */
[-C--:B------:R-:W-:Y:S01]  /*d4d0*/  FMUL R27, R27, R4.reuse ;  /* 0x000000041b1b7220 */ /* 0x080fe20000400000 */
        /* <DEDUP_REMOVED lines=61> */
[----:B------:R-:W-:Y:S01]  /*d8b0*/  FMUL R151, R151, R4 ;  /* 0x0000000497977220 */ /* 0x000fe20000400000 */
[-C--:B--2---:R-:W-:Y:S01]  /*d8c0*/  FMUL R24, R24, R5.reuse ;  /* 0x0000000518187220 */ /* 0x084fe20000400000 */
        /* <DEDUP_REMOVED lines=63> */
[----:B---3--:R-:W-:-:S02]  /*dcc0*/  F2FP.F16.F32.PACK_AB R153, R22, R23 ;  /* 0x000000171699723e */ /* 0x008fc400000000ff */
[----:B----4-:R-:W-:Y:S02]  /*dcd0*/  F2FP.F16.F32.PACK_AB R152, R18, R19 ;  /* 0x000000131298723e */ /* 0x010fe400000000ff */
[----:B-----5:R-:W-:Y:S02]  /*dce0*/  F2FP.F16.F32.PACK_AB R154, R17, R16 ;  /* 0x00000010119a723e */ /* 0x020fe400000000ff */
[----:B------:R-:W-:Y:S01]  /*dcf0*/  F2FP.F16.F32.PACK_AB R155, R20, R21 ;  /* 0x00000015149b723e */ /* 0x000fe200000000ff */
[----:B0-----:R-:W-:Y:S06]  /*dd00*/  BAR.SYNC.DEFER_BLOCKING 0x0 ;  /* 0x0000000000007b1d */ /* 0x001fec0000010000 */
[----:B------:R-:W-:-:S06]  /*dd10*/  WARPGROUP.ARRIVE ;  /* 0x00000000000079c5 */ /* 0x000fcc0000000000 */
[----:B------:R-:W-:Y:S03]  /*dd20*/  HGMMA.64x256x16.F32 R24, R152, gdesc[UR56], R24, gsb0 ;  /* 0x03e0003898187df0 */ /* 0x000fe60008000818 */
[----:B------:R-:W-:Y:S02]  /*dd30*/  WARPGROUP.DEPBAR.LE gsb0, 0x0 ;  /* 0x00008000000079c5 */ /* 0x000fe40000010000 */
[----:B------:R-:W-:Y:S04]  /*dd40*/  STL.64 [R1], R24 ;  /* 0x0000001801007387 */ /* 0x000fe80000100a00 */
        /* <DEDUP_REMOVED lines=63> */
[----:B0-----:R-:W2:Y:S04]  /*e140*/  LDL.LU.64 R150, [R1+0x8b0] ;  /* 0x0008b00001967983 */ /* 0x001ea80000300a00 */
[----:B------:R-:W3:Y:S04]  /*e150*/  LDL.LU.64 R148, [R1+0x8a8] ;  /* 0x0008a80001947983 */ /* 0x000ee80000300a00 */
[----:B------:R-:W4:Y:S04]  /*e160*/  LDL.LU.64 R146, [R1+0x8a0] ;  /* 0x0008a00001927983 */ /* 0x000f280000300a00 */
[----:B------:R-:W5:Y:S04]  /*e170*/  LDL.LU.64 R144, [R1+0x898] ;  /* 0x0008980001907983 */ /* 0x000f680000300a00 */
        /* <DEDUP_REMOVED lines=60> */
[----:B------:R-:W5:Y:S04]  /*e540*/  LDL.LU R158, [R1+0x20c] ;  /* 0x00020c00019e7983 */ /* 0x000f680000300800 */
[----:B------:R-:W5:Y:S04]  /*e550*/  LDL.LU R157, [R1+0x210] ;  /* 0x00021000019d7983 */ /* 0x000f680000300800 */
[----:B------:R-:W5:Y:S01]  /*e560*/  LDL R156, [R1+0x68c] ;  /* 0x00068c00019c7983 */ /* 0x000f620000100800 */
[----:B------:R-:W-:-:S02]  /*e570*/  R2UR UR58, R238 ;  /* 0x00000000ee3a72ca */ /* 0x000fc400000e0000 */
[----:B------:R-:W-:Y:S01]  /*e580*/  R2UR UR59, R239 ;  /* 0x00000000ef3b72ca */ /* 0x000fe200000e0000 */
[-C--:B--2---:R-:W-:Y:S01]  /*e590*/  FMUL R150, R150, R4.reuse ;  /* 0x0000000496967220 */ /* 0x084fe20000400000 */
[-C--:B------:R-:W-:Y:S01]  /*e5a0*/  FMUL R151, R151, R4.reuse ;  /* 0x0000000497977220 */ /* 0x080fe20000400000 */
[-C--:B---3--:R-:W-:Y:S01]  /*e5b0*/  FMUL R148, R148, R5.reuse ;  /* 0x0000000594947220 */ /* 0x088fe20000400000 */
[-C--:B------:R-:W-:Y:S01]  /*e5c0*/  FMUL R149, R149, R5.reuse ;  /* 0x0000000595957220 */ /* 0x080fe20000400000 */
[-C--:B----4-:R-:W-:Y:S01]  /*e5d0*/  FMUL R146, R146, R4.reuse ;  /* 0x0000000492927220 */ /* 0x090fe20000400000 */
[-C--:B------:R-:W-:Y:S01]  /*e5e0*/  FMUL R147, R147, R4.reuse ;  /* 0x0000000493937220 */ /* 0x080fe20000400000 */
[-C--:B-----5:R-:W-:Y:S01]  /*e5f0*/  FMUL R144, R144, R5.reuse ;  /* 0x0000000590907220 */ /* 0x0a0fe20000400000 */
        /* <DEDUP_REMOVED lines=119> */
[-C--:B------:R-:W-:Y:S01]  /*ed70*/  FMUL R24, R24, R5.reuse ;  /* 0x0000000518187220 */ /* 0x080fe20000400000 */
[----:B------:R-:W-:-:S06]  /*ed80*/  FMUL R25, R25, R5 ;  /* 0x0000000519197220 */ /* 0x000fcc0000400000 */
[----:B------:R-:W-:-:S06]  /*ed90*/  WARPGROUP.ARRIVE ;  /* 0x00000000000079c5 */ /* 0x000fcc0000000000 */
[----:B------:R-:W-:Y:S01]  /*eda0*/  HGMMA.64x256x16.F32 R24, R152, gdesc[UR56], R24, gsb0 ;  /* 0x03e0003898187df0 */ /* 0x000fe20008000818 */
[----:B------:R-:W-:Y:S01]  /*edb0*/  FADD R22, R23, R22 ;  /* 0x0000001617167221 */ /* 0x000fe20000000000 */
[----:B------:R-:W-:-:S03]  /*edc0*/  FADD R18, R19, R18 ;  /* 0x0000001213127221 */ /* 0x000fc60000000000 */
[----:B------:R-:W-:Y:S01]  /*edd0*/  FADD R21, R21, R22 ;  /* 0x0000001615157221 */ /* 0x000fe20000000000 */
[----:B------:R-:W-:-:S03]  /*ede0*/  FADD R18, R16, R18 ;  /* 0x0000001210127221 */ /* 0x000fc60000000000 */
[----:B------:R-:W-:Y:S01]  /*edf0*/  FADD R16, R20, R21 ;  /* 0x0000001514107221 */ /* 0x000fe20000000000 */
[----:B------:R-:W-:-:S04]  /*ee00*/  FADD R17, R17, R18 ;  /* 0x0000001211117221 */ /* 0x000fc80000000000 */
[----:B------:R-:W0:Y:S04]  /*ee10*/  SHFL.BFLY PT, R18, R16, 0x2, 0x1f ;  /* 0x0c401f0010127f89 */ /* 0x000e2800000e0000 */
[----:B------:R-:W1:Y:S01]  /*ee20*/  SHFL.BFLY PT, R19, R17, 0x2, 0x1f ;  /* 0x0c401f0011137f89 */ /* 0x000e6200000e0000 */
[----:B------:R-:W2:Y:S01]  /*ee30*/  S2R R252, SR_CTAID.X ;  /* 0x0000000000fc7919 */ /* 0x000ea20000002500 */
[----:B0-----:R-:W-:Y:S01]  /*ee40*/  FADD R16, R16, R18 ;  /* 0x0000001210107221 */ /* 0x001fe20000000000 */
[----:B-1----:R-:W-:-:S04]  /*ee50*/  FADD R17, R17, R19 ;  /* 0x0000001311117221 */ /* 0x002fc80000000000 */
[----:B------:R-:W0:Y:S04]  /*ee60*/  SHFL.BFLY PT, R18, R16, 0x1, 0x1f ;  /* 0x0c201f0010127f89 */ /* 0x000e2800000e0000 */
[----:B------:R-:W1:Y:S01]  /*ee70*/  SHFL.BFLY PT, R19, R17, 0x1, 0x1f ;  /* 0x0c201f0011137f89 */ /* 0x000e6200000e0000 */
[----:B------:R-:W-:Y:S01]  /*ee80*/  IADD3 R161, P0, R161, 0x10, RZ ;  /* 0x00000010a1a17810 */ /* 0x000fe20007f1e0ff */
[----:B--2---:R-:W-:-:S04]  /*ee90*/  IMAD.SHL.U32 R252, R252, 0x40, RZ ;  /* 0x00000040fcfc7824 */ /* 0x004fc800078e00ff */
[----:B------:R-:W-:Y:S02]  /*eea0*/  VIADD R159, R252, 0x40 ;  /* 0x00000040fc9f7836 */ /* 0x000fe40000000000 */
[----:B0-----:R-:W-:Y:S01]  /*eeb0*/  FADD R16, R16, R18 ;  /* 0x0000001210107221 */ /* 0x001fe20000000000 */
[----:B-1----:R-:W-:-:S03]  /*eec0*/  FADD R17, R17, R19 ;  /* 0x0000001311117221 */ /* 0x002fc60000000000 */
[----:B------:R-:W-:Y:S01]  /*eed0*/  FFMA R158, R4, R158, R16 ;  /* 0x0000009e049e7223 */ /* 0x000fe20000000010 */
[----:B------:R-:W-:Y:S01]  /*eee0*/  FFMA R157, R5, R157, R17 ;  /* 0x0000009d059d7223 */ /* 0x000fe20000000011 */
[----:B------:R-:W-:-:S03]  /*eef0*/  IMAD.X R162, RZ, RZ, R162, P0 ;  /* 0x000000ffffa27224 */ /* 0x000fc600000e06a2 */
[----:B------:R1:W-:Y:S01]  /*ef00*/  STL [R1+0x20c], R158 ;  /* 0x00020c9e01007387 */ /* 0x0003e20000100800 */
[----:B------:R-:W-:-:S03]  /*ef10*/  ISETP.GE.U32.AND P0, PT, R161, R159, PT ;  /* 0x0000009fa100720c */ /* 0x000fc60003f06070 */
[----:B------:R1:W-:Y:S01]  /*ef20*/  STL [R1+0x210], R157 ;  /* 0x0002109d01007387 */ /* 0x0003e20000100800 */
[----:B------:R-:W-:Y:S01]  /*ef30*/  ISETP.GE.U32.AND.EX P0, PT, R162, RZ, PT, P0 ;  /* 0x000000ffa200720c */ /* 0x000fe20003f06100 */
[----:B------:R-:W-:Y:S01]  /*ef40*/  IMAD R2, R181, 0x10, R2 ;  /* 0x00000010b5027824 */ /* 0x000fe200078e0202 */
[----:B------:R-:W-:Y:S01]  /*ef50*/  MOV R17, R7 ;  /* 0x0000000700117202 */ /* 0x000fe20000000f00 */
[----:B------:R-:W-:Y:S02]  /*ef60*/  IMAD R0, R156, 0x10, R0 ;  /* 0x000000109c007824 */ /* 0x000fe400078e0200 */
[--C-:B------:R-:W-:Y:S02]  /*ef70*/  IMAD.MOV.U32 R16, RZ, RZ, R6.reuse ;  /* 0x000000ffff107224 */ /* 0x100fe400078e0006 */
[----:B------:R-:W-:Y:S02]  /*ef80*/  IMAD.MOV.U32 R232, RZ, RZ, R7 ;  /* 0x000000ffffe87224 */ /* 0x000fe400078e0007 */
[----:B------:R-:W-:Y:S01]  /*ef90*/  IMAD.MOV.U32 R224, RZ, RZ, R6 ;  /* 0x000000ffffe07224 */ /* 0x000fe200078e0006 */
[----:B------:R-:W-:-:S03]  /*efa0*/  WARPGROUP.DEPBAR.LE gsb0, 0x0 ;  /* 0x00008000000079c5 */ /* 0x000fc60000010000 */
[----:B-1----:R-:W-:Y:S05]  /*efb0*/  @!P0 BRA `(.L_x_1) ;  /* 0xffffffa400208947 */ /* 0x002fea000383ffff */
.L_x_0:
[----:B------:R0:W-:Y:S04]  /*efc0*/  STL [R1+0x6b8], R17 ;  /* 0x0006b81101007387 */ /* 0x0001e80000100800 */
[----:B------:R-:W-:Y:S04]  /*efd0*/  STL [R1+0x6b4], R16 ;  /* 0x0006b41001007387 */ /* 0x000fe80000100800 */
[----:B------:R-:W2:Y:S04]  /*efe0*/  LDL.LU R3, [R1+0x210] ;  /* 0x0002100001037983 */ /* 0x000ea80000300800 */
[----:B------:R-:W3:Y:S04]  /*eff0*/  LDL.LU R21, [R1+0x4c] ;  /* 0x00004c0001157983 */ /* 0x000ee80000300800 */
[----:B------:R-:W4:Y:S04]  /*f000*/  LDL.LU R20, [R1+0x6c] ;  /* 0x00006c0001147983 */ /* 0x000f280000300800 */
[----:B------:R-:W5:Y:S04]  /*f010*/  LDL.LU R18, [R1+0x68] ;  /* 0x0000680001127983 */ /* 0x000f680000300800 */
[----:B------:R-:W2:Y:S04]  /*f020*/  LDL.LU R7, [R1+0x88] ;  /* 0x0000880001077983 */ /* 0x000ea80000300800 */
[----:B------:R-:W4:Y:S04]  /*f030*/  LDL.LU R6, [R1+0xa8] ;  /* 0x0000a80001067983 */ /* 0x000f280000300800 */
[----:B------:R-:W2:Y:S04]  /*f040*/  LDL.LU R4, [R1+0x98] ;  /* 0x0000980001047983 */ /* 0x000ea80000300800 */
[----:B------:R-:W3:Y:S04]  /*f050*/  LDL.LU R174, [R1+0x20c] ;  /* 0x00020c0001ae7983 */ /* 0x000ee80000300800 */
[----:B------:R-:W2:Y:S04]  /*f060*/  LDL.LU R5, [R1+0x8] ;  /* 0x0000080001057983 */ /* 0x000ea80000300800 */
[----:B------:R-:W5:Y:S04]  /*f070*/  LDL.LU R173, [R1] ;  /* 0x0000000001ad7983 */ /* 0x000f680000300800 */
[----:B------:R-:W4:Y:S04]  /*f080*/  LDL.LU R172, [R1+0x10] ;  /* 0x0000100001ac7983 */ /* 0x000f280000300800 */
[----:B------:R-:W2:Y:S04]  /*f090*/  LDL.LU R171, [R1+0x14] ;  /* 0x0000140001ab7983 */ /* 0x000ea80000300800 */
        /* <DEDUP_REMOVED lines=18> */
[----:B------:R-:W2:Y:S01]  /*f1c0*/  LDL.LU R154, [R1+0x5c] ;  /* 0x00005c00019a7983 */ /* 0x000ea20000300800 */
[----:B------:R-:W1:Y:S02]  /*f1d0*/  S2R R175, SR_TID.X ;  /* 0x0000000000af7919 */ /* 0x000e640000002100 */
[----:B-1----:R-:W-:-:S04]  /*f1e0*/  LOP3.LUT R0, R175, 0x40, RZ, 0xc0, !PT ;  /* 0x00000040af007812 */ /* 0x002fc800078ec0ff */
[----:B------:R-:W-:Y:S01]  /*f1f0*/  ISETP.NE.U32.AND P0, PT, R0, RZ, PT ;  /* 0x000000ff0000720c */ /* 0x000fe20003f05070 */
[----:B---3--:R-:W-:Y:S02]  /*f200*/  IMAD.MOV.U32 R176, RZ, RZ, R174 ;  /* 0x000000ffffb07224 */ /* 0x008fe400078e00ae */
[----:B-----5:R-:W-:Y:S02]  /*f210*/  IMAD.MOV.U32 R175, RZ, RZ, R173 ;  /* 0x000000ffffaf7224 */ /* 0x020fe400078e00ad */
[----:B----4-:R-:W-:Y:S01]  /*f220*/  IMAD.MOV.U32 R174, RZ, RZ, R172 ;  /* 0x000000ffffae7224 */ /* 0x010fe200078e00ac */
[----:B--2---:R-:W-:Y:S01]  /*f230*/  MOV R173, R171 ;  /* 0x000000ab00ad7202 */ /* 0x004fe20000000f00 */
[----:B------:R-:W-:Y:S02]  /*f240*/  IMAD.MOV.U32 R172, RZ, RZ, R170 ;  /* 0x000000ffffac7224 */ /* 0x000fe400078e00aa */
[----:B------:R-:W-:Y:S02]  /*f250*/  IMAD.MOV.U32 R179, RZ, RZ, R175 ;  /* 0x000000ffffb37224 */ /* 0x000fe400078e00af */
[----:B------:R-:W-:-:S02]  /*f260*/  IMAD.MOV.U32 R171, RZ, RZ, R169 ;  /* 0x000000ffffab7224 */ /* 0x000fc400078e00a9 */
[----:B------:R-:W-:Y:S02]  /*f270*/  IMAD.MOV.U32 R170, RZ, RZ, R168 ;  /* 0x000000ffffaa7224 */ /* 0x000fe400078e00a8 */
[----:B------:R-:W-:Y:S02]  /*f280*/  IMAD.MOV.U32 R169, RZ, RZ, R167 ;  /* 0x000000ffffa97224 */ /* 0x000fe400078e00a7 */
[----:B------:R-:W-:Y:S02]  /*f290*/  IMAD.MOV.U32 R168, RZ, RZ, R166 ;  /* 0x000000ffffa87224 */ /* 0x000fe400078e00a6 */
[----:B------:R-:W-:Y:S01]  /*f2a0*/  IMAD.MOV.U32 R167, RZ, RZ, R165 ;  /* 0x000000ffffa77224 */ /* 0x000fe200078e00a5 */
[----:B------:R-:W-:Y:S01]  /*f2b0*/  MOV R166, R164 ;  /* 0x000000a400a67202 */ /* 0x000fe20000000f00 */
[----:B------:R-:W-:Y:S02]  /*f2c0*/  IMAD.MOV.U32 R165, RZ, RZ, R163 ;  /* 0x000000ffffa57224 */ /* 0x000fe400078e00a3 */
[----:B------:R-:W-:-:S02]  /*f2d0*/  IMAD.MOV.U32 R164, RZ, RZ, R159 ;  /* 0x000000ffffa47224 */ /* 0x000fc400078e009f */
[----:B------:R-:W-:Y:S02]  /*f2e0*/  IMAD.MOV.U32 R163, RZ, RZ, R158 ;  /* 0x000000ffffa37224 */ /* 0x000fe400078e009e */
[----:B------:R-:W-:Y:S02]  /*f2f0*/  IMAD.MOV.U32 R159, RZ, RZ, R157 ;  /* 0x000000ffff9f7224 */ /* 0x000fe400078e009d */
[----:B------:R-:W-:Y:S02]  /*f300*/  IMAD.MOV.U32 R158, RZ, RZ, R156 ;  /* 0x000000ffff9e7224 */ /* 0x000fe400078e009c */
[----:B------:R-:W-:Y:S02]  /*f310*/  IMAD.MOV.U32 R157, RZ, RZ, R155 ;  /* 0x000000ffff9d7224 */ /* 0x000fe400078e009b */
[----:B------:R-:W-:Y:S02]  /*f320*/  IMAD.MOV.U32 R155, RZ, RZ, R21 ;  /* 0x000000ffff9b7224 */ /* 0x000fe400078e0015 */
[----:B------:R-:W-:-:S02]  /*f330*/  IMAD.MOV.U32 R21, RZ, RZ, R18 ;  /* 0x000000ffff157224 */ /* 0x000fc400078e0012 */
[----:B------:R-:W-:Y:S02]  /*f340*/  IMAD.MOV.U32 R18, RZ, RZ, R6 ;  /* 0x000000ffff127224 */ /* 0x000fe400078e0006 */
[----:B------:R-:W2:Y:S01]  /*f350*/  LDL.LU R6, [R1+0xac] ;  /* 0x0000ac0001067983 */ /* 0x000ea20000300800 */
[----:B------:R-:W-:Y:S01]  /*f360*/  MOV R156, R154 ;  /* 0x0000009a009c7202 */ /* 0x000fe20000000f00 */
[----:B------:R-:W-:Y:S02]  /*f370*/  IMAD.MOV.U32 R154, RZ, RZ, R20 ;  /* 0x000000ffff9a7224 */ /* 0x000fe400078e0014 */
[----:B------:R-:W-:Y:S02]  /*f380*/  IMAD.MOV.U32 R20, RZ, RZ, R7 ;  /* 0x000000ffff147224 */ /* 0x000fe400078e0007 */
[----:B------:R-:W-:Y:S02]  /*f390*/  IMAD.MOV.U32 R175, RZ, RZ, R171 ;  /* 0x000000ffffaf7224 */ /* 0x000fe400078e00ab */
[----:B------:R-:W-:-:S02]  /*f3a0*/  IMAD.MOV.U32 R171, RZ, RZ, R167 ;  /* 0x000000ffffab7224 */ /* 0x000fc400078e00a7 */
[----:B------:R-:W-:Y:S02]  /*f3b0*/  IMAD.MOV.U32 R167, RZ, RZ, R163 ;  /* 0x000000ffffa77224 */ /* 0x000fe400078e00a3 */
[----:B------:R-:W-:Y:S01]  /*f3c0*/  IMAD.MOV.U32 R163, RZ, RZ, R156 ;  /* 0x000000ffffa37224 */ /* 0x000fe200078e009c */
[----:B------:R-:W-:Y:S01]  /*f3d0*/  MOV R156, R20 ;  /* 0x00000014009c7202 */ /* 0x000fe20000000f00 */
[----:B------:R-:W-:Y:S01]  /*f3e0*/  IMAD.MOV.U32 R7, RZ, RZ, R4 ;  /* 0x000000ffff077224 */ /* 0x000fe200078e0004 */
[----:B------:R-:W3:Y:S01]  /*f3f0*/  LDL.LU R20, [R1+0x8c] ;  /* 0x00008c0001147983 */ /* 0x000ee20000300800 */
[C---:B------:R-:W-:Y:S01]  /*f400*/  FMUL R4, R3.reuse, 8388608 ;  /* 0x4b00000003047820 */ /* 0x040fe20000400000 */
[----:B------:R-:W-:-:S04]  /*f410*/  FSETP.GEU.AND P2, PT, R3, 1.175494350822287508e-38, PT ;  /* 0x008000000300780b */ /* 0x000fc80003f4e000 */
[----:B------:R-:W-:Y:S02]  /*f420*/  FSEL R4, R4, R3, !P2 ;  /* 0x0000000304047208 */ /* 0x000fe40005000000 */
[----:B------:R-:W-:-:S03]  /*f430*/  MOV R2, R176 ;  /* 0x000000b000027202 */ /* 0x000fc60000000f00 */
[----:B------:R-:W-:Y:S02]  /*f440*/  VIADD R0, R4, 0xc0cafb0d ;  /* 0xc0cafb0d04007836 */ /* 0x000fe40000000000 */
[----:B------:R-:W-:Y:S01]  /*f450*/  FMUL R9, R5, 0.25 ;  /* 0x3e80000005097820 */ /* 0x000fe20000400000 */
[----:B------:R-:W-:Y:S01]  /*f460*/  FSETP.GT.AND P1, PT, |R2|, 8.50705917302346158658e+37, PT ;  /* 0x7e8000000200780b */ /* 0x000fe20003f24200 */
[----:B------:R-:W-:Y:S01]  /*f470*/  IMAD.MOV.U32 R176, RZ, RZ, R172 ;  /* 0x000000ffffb07224 */ /* 0x000fe200078e00ac */
[----:B------:R-:W-:Y:S01]  /*f480*/  LOP3.LUT R0, R0, 0xff800000, RZ, 0xc0, !PT ;  /* 0xff80000000007812 */ /* 0x000fe200078ec0ff */
[----:B------:R-:W-:Y:S01]  /*f490*/  IMAD.MOV.U32 R172, RZ, RZ, R168 ;  /* 0x000000ffffac7224 */ /* 0x000fe200078e00a8 */
[----:B------:R-:W-:Y:S01]  /*f4a0*/  FSEL R9, R9, R5, P1 ;  /* 0x0000000509097208 */ /* 0x000fe20000800000 */
[----:B------:R-:W-:Y:S02]  /*f4b0*/  IMAD.MOV.U32 R168, RZ, RZ, R164 ;  /* 0x000000ffffa87224 */ /* 0x000fe400078e00a4 */
[----:B------:R-:W-:-:S02]  /*f4c0*/  IMAD.MOV.U32 R164, RZ, RZ, R157 ;  /* 0x000000ffffa47224 */ /* 0x000fc400078e009d */
[----:B------:R-:W-:Y:S02]  /*f4d0*/  IMAD.IADD R5, R4, 0x1, -R0 ;  /* 0x0000000104057824 */ /* 0x000fe400078e0a00 */
[----:B------:R-:W-:Y:S01]  /*f4e0*/  IMAD.MOV.U32 R177, RZ, RZ, R173 ;  /* 0x000000ffffb17224 */ /* 0x000fe200078e00ad */
[----:B------:R-:W-:Y:S01]  /*f4f0*/  MOV R173, R169 ;  /* 0x000000a900ad7202 */ /* 0x000fe20000000f00 */
[----:B------:R-:W-:Y:S02]  /*f500*/  IMAD.MOV.U32 R157, RZ, RZ, R21 ;  /* 0x000000ffff9d7224 */ /* 0x000fe400078e0015 */
[----:B------:R-:W-:Y:S02]  /*f510*/  IMAD.MOV.U32 R169, RZ, RZ, R165 ;  /* 0x000000ffffa97224 */ /* 0x000fe400078e00a5 */
[----:B------:R-:W-:Y:S02]  /*f520*/  IMAD.MOV.U32 R165, RZ, RZ, R158 ;  /* 0x000000ffffa57224 */ /* 0x000fe400078e009e */
[----:B------:R-:W-:-:S02]  /*f530*/  IMAD.MOV.U32 R158, RZ, RZ, R154 ;  /* 0x000000ffff9e7224 */ /* 0x000fc400078e009a */
[----:B------:R-:W-:Y:S02]  /*f540*/  IMAD.MOV.U32 R154, RZ, RZ, R7 ;  /* 0x000000ffff9a7224 */ /* 0x000fe400078e0007 */
[----:B------:R-:W-:Y:S02]  /*f550*/  IMAD.MOV.U32 R7, RZ, RZ, 0x3dc6b27f ;  /* 0x3dc6b27fff077424 */ /* 0x000fe400078e00ff */
[----:B------:R-:W-:Y:S02]  /*f560*/  IMAD.MOV.U32 R178, RZ, RZ, R174 ;  /* 0x000000ffffb27224 */ /* 0x000fe400078e00ae */
        /* <DEDUP_REMOVED lines=8> */
[----:B------:R-:W-:Y:S01]  /*f5f0*/  IMAD.MOV.U32 R208, RZ, RZ, R174 ;  /* 0x000000ffffd07224 */ /* 0x000fe200078e00ae */
[----:B------:R-:W-:Y:S01]  /*f600*/  MOV R166, R159 ;  /* 0x0000009f00a67202 */ /* 0x000fe20000000f00 */
        /* <DEDUP_REMOVED lines=13> */
[----:B------:R-:W-:Y:S01]  /*f6e0*/  IMAD.MOV.U32 R195, RZ, RZ, R158 ;  /* 0x000000ffffc37224 */ /* 0x000fe200078e009e */
[----:B------:R-:W-:Y:S01]  /*f6f0*/  MOV R185, R156 ;  /* 0x0000009c00b97202 */ /* 0x000fe20000000f00 */
[----:B------:R-:W-:-:S02]  /*f700*/  IMAD.MOV.U32 R194, RZ, RZ, R157 ;  /* 0x000000ffffc27224 */ /* 0x000fc400078e009d */
[----:B------:R-:W-:Y:S02]  /*f710*/  IMAD.MOV.U32 R184, RZ, RZ, R155 ;  /* 0x000000ffffb87224 */ /* 0x000fe400078e009b */
[C---:B------:R-:W-:Y:S01]  /*f720*/  FMUL R18, R2.reuse, 8388608 ;  /* 0x4b00000002127820 */ /* 0x040fe20000400000 */
[----:B------:R-:W-:-:S04]  /*f730*/  FSETP.GEU.AND P3, PT, R2, 1.175494350822287508e-38, PT ;  /* 0x008000000200780b */ /* 0x000fc80003f6e000 */
[----:B------:R-:W-:Y:S02]  /*f740*/  FSEL R18, R18, R2, !P3 ;  /* 0x0000000212127208 */ /* 0x000fe40005800000 */
[----:B------:R-:W-:Y:S01]  /*f750*/  FSETP.GEU.AND P5, PT, |R3|, 1.175494350822287508e-38, PT ;  /* 0x008000000300780b */ /* 0x000fe20003fae200 */
[----:B------:R-:W1:Y:S01]  /*f760*/  S2R R14, SR_TID.X ;  /* 0x00000000000e7919 */ /* 0x000e620000002100 */
[----:B------:R-:W-:Y:S01]  /*f770*/  FSETP.GEU.AND P4, PT, |R2|, 1.175494350822287508e-38, PT ;  /* 0x008000000200780b */ /* 0x000fe20003f8e200 */
[----:B0-----:R-:W0:Y:S01]  /*f780*/  S2R R17, SR_CgaCtaId ;  /* 0x0000000000117919 */ /* 0x001e220000008800 */
[----:B--2---:R-:W-:Y:S01]  /*f790*/  IMAD.MOV.U32 R21, RZ, RZ, R6 ;  /* 0x000000ffff157224 */ /* 0x004fe200078e0006 */
[----:B------:R-:W-:Y:S01]  /*f7a0*/  I2FP.F32.S32 R6, R0 ;  /* 0x0000000000067245 */ /* 0x000fe20000201400 */
[----:B------:R-:W-:Y:S01]  /*f7b0*/  FADD R0, R5, -1 ;  /* 0xbf80000005007421 */ /* 0x000fe20000000000 */
[----:B------:R-:W-:-:S05]  /*f7c0*/  FSEL R5, RZ, -23, P2 ;  /* 0xc1b80000ff057808 */ /* 0x000fca0001000000 */
[----:B------:R-:W-:Y:S01]  /*f7d0*/  FFMA.FTZ R6, R6, 1.1920928955078125e-07, R5 ;  /* 0x3400000006067823 */ /* 0x000fe20000010005 */
[----:B------:R-:W-:-:S04]  /*f7e0*/  FFMA.FTZ R5, R0, R7, -0.16845393180847167969 ;  /* 0xbe2c7f3000057423 */ /* 0x000fc80000010007 */
[----:B------:R-:W-:-:S04]  /*f7f0*/  FFMA.FTZ R5, R0, R5, 0.1716887056827545166 ;  /* 0x3e2fcf2a00057423 */ /* 0x000fc80000010005 */
[----:B------:R-:W-:-:S04]  /*f800*/  FFMA.FTZ R5, R0, R5, -0.17900948226451873779 ;  /* 0xbe374e4300057423 */ /* 0x000fc80000010005 */
[----:B------:R-:W-:-:S04]  /*f810*/  FFMA.FTZ R5, R0, R5, 0.20512372255325317383 ;  /* 0x3e520bf400057423 */ /* 0x000fc80000010005 */
[----:B------:R-:W-:-:S04]  /*f820*/  FFMA.FTZ R5, R0, R5, -0.24046532809734344482 ;  /* 0xbe763c8b00057423 */ /* 0x000fc80000010005 */
[----:B------:R-:W-:-:S04]  /*f830*/  FFMA.FTZ R5, R0, R5, 0.28857114911079406738 ;  /* 0x3e93bf9900057423 */ /* 0x000fc80000010005 */
[----:B------:R-:W-:-:S04]  /*f840*/  FFMA.FTZ R5, R0, R5, -0.36067417263984680176 ;  /* 0xbeb8aa4900057423 */ /* 0x000fc80000010005 */
[----:B------:R-:W-:-:S04]  /*f850*/  FFMA.FTZ R5, R0, R5, 0.48089820146560668945 ;  /* 0x3ef6384a00057423 */ /* 0x000fc80000010005 */
[----:B------:R-:W-:Y:S01]  /*f860*/  FFMA.FTZ R5, R0, R5, -0.72134751081466674805 ;  /* 0xbf38aa3b00057423 */ /* 0x000fe20000010005 */
[----:B------:R-:W-:-:S03]  /*f870*/  ISETP.GE.U32.AND P2, PT, R4, 0x7f800000, PT ;  /* 0x7f8000000400780c */ /* 0x000fc60003f46070 */
[----:B------:R-:W-:-:S04]  /*f880*/  FMUL R5, R0, R5 ;  /* 0x0000000500057220 */ /* 0x000fc80000400000 */
[----:B------:R-:W-:-:S04]  /*f890*/  FMUL R5, R0, R5 ;  /* 0x0000000500057220 */ /* 0x000fc80000400000 */
[----:B------:R-:W-:-:S04]  /*f8a0*/  FFMA.FTZ R0, R0, 1.4426950216293334961, R5 ;  /* 0x3fb8aa3b00007823 */ /* 0x000fc80000010005 */
[----:B------:R-:W-:Y:S01]  /*f8b0*/  FADD R8, R6, R0 ;  /* 0x0000000006087221 */ /* 0x000fe20000000000 */
[----:B------:R-:W-:-:S05]  /*f8c0*/  @P2 MOV R0, 0x7f800000 ;  /* 0x7f80000000002802 */ /* 0x000fca0000000f00 */
[----:B------:R-:W-:-:S05]  /*f8d0*/  @P2 FFMA.FTZ R8, R4, R0, +INF ;  /* 0x7f80000004082423 */ /* 0x000fca0000010000 */
[----:B------:R2:W-:Y:S04]  /*f8e0*/  STL [R1+0x200], R8 ;  /* 0x0002000801007387 */ /* 0x0005e80000100800 */
[----:B------:R-:W4:Y:S04]  /*f8f0*/  LDL.LU R179, [R1+0xe8] ;  /* 0x0000e80001b37983 */ /* 0x000f280000300800 */
[----:B------:R-:W5:Y:S04]  /*f900*/  LDL.LU R178, [R1+0xc8] ;  /* 0x0000c80001b27983 */ /* 0x000f680000300800 */
        /* <DEDUP_REMOVED lines=19> */
[----:B------:R-:W5:Y:S01]  /*fa40*/  LDL.LU R155, [R1+0xb0] ;  /* 0x0000b000019b7983 */ /* 0x000f620000300800 */
[----:B------:R-:W-:-:S05]  /*fa50*/  VIADD R0, R18, 0xc0cafb0d ;  /* 0xc0cafb0d12007836 */ /* 0x000fca0000000000 */
[----:B------:R-:W-:Y:S02]  /*fa60*/  LOP3.LUT R0, R0, 0xff800000, RZ, 0xc0, !PT ;  /* 0xff80000000007812 */ /* 0x000fe400078ec0ff */
[----:B------:R-:W-:Y:S02]  /*fa70*/  FSETP.NEU.AND P2, PT, R4, RZ, PT ;  /* 0x000000ff0400720b */ /* 0x000fe40003f4d000 */
[----:B------:R-:W-:Y:S01]  /*fa80*/  FSEL R4, RZ, -23, P3 ;  /* 0xc1b80000ff047808 */ /* 0x000fe20001800000 */
[----:B------:R-:W-:Y:S01]  /*fa90*/  IMAD.IADD R5, R18, 0x1, -R0 ;  /* 0x0000000112057824 */ /* 0x000fe200078e0a00 */
[----:B------:R-:W-:Y:S01]  /*faa0*/  I2FP.F32.S32 R0, R0 ;  /* 0x0000000000007245 */ /* 0x000fe20000201400 */
[----:B------:R-:W-:-:S04]  /*fab0*/  IMAD.MOV.U32 R182, RZ, RZ, R21 ;  /* 0x000000ffffb67224 */ /* 0x000fc800078e0015 */
[----:B------:R-:W-:Y:S01]  /*fac0*/  FFMA.FTZ R21, R0, 1.1920928955078125e-07, R4 ;  /* 0x3400000000157823 */ /* 0x000fe20000010004 */
[----:B------:R-:W-:-:S04]  /*fad0*/  FADD R0, R5, -1 ;  /* 0xbf80000005007421 */ /* 0x000fc80000000000 */
[----:B------:R-:W-:-:S04]  /*fae0*/  FFMA.FTZ R4, R0, R7, -0.16845393180847167969 ;  /* 0xbe2c7f3000047423 */ /* 0x000fc80000010007 */
[----:B------:R-:W-:-:S04]  /*faf0*/  FFMA.FTZ R4, R0, R4, 0.1716887056827545166 ;  /* 0x3e2fcf2a00047423 */ /* 0x000fc80000010004 */
[----:B------:R-:W-:-:S04]  /*fb00*/  FFMA.FTZ R4, R0, R4, -0.17900948226451873779 ;  /* 0xbe374e4300047423 */ /* 0x000fc80000010004 */
[----:B------:R-:W-:Y:S01]  /*fb10*/  FFMA.FTZ R4, R0, R4, 0.20512372255325317383 ;  /* 0x3e520bf400047423 */ /* 0x000fe20000010004 */
[----:B------:R-:W-:-:S03]  /*fb20*/  FSETP.GT.AND P3, PT, |R3|, 8.50705917302346158658e+37, PT ;  /* 0x7e8000000300780b */ /* 0x000fc60003f64200 */
[----:B------:R-:W-:-:S04]  /*fb30*/  FFMA.FTZ R4, R0, R4, -0.24046532809734344482 ;  /* 0xbe763c8b00047423 */ /* 0x000fc80000010004 */
[----:B------:R-:W-:-:S04]  /*fb40*/  FFMA.FTZ R4, R0, R4, 0.28857114911079406738 ;  /* 0x3e93bf9900047423 */ /* 0x000fc80000010004 */
[----:B------:R-:W-:-:S04]  /*fb50*/  FFMA.FTZ R4, R0, R4, -0.36067417263984680176 ;  /* 0xbeb8aa4900047423 */ /* 0x000fc80000010004 */
[----:B------:R-:W-:Y:S01]  /*fb60*/  FFMA.FTZ R4, R0, R4, 0.48089820146560668945 ;  /* 0x3ef6384a00047423 */ /* 0x000fe20000010004 */
[----:B------:R-:W-:-:S03]  /*fb70*/  @P3 FMUL R3, R3, 0.25 ;  /* 0x3e80000003033820 */ /* 0x000fc60000400000 */
[----:B------:R-:W-:Y:S01]  /*fb80*/  FFMA.FTZ R4, R0, R4, -0.72134751081466674805 ;  /* 0xbf38aa3b00047423 */ /* 0x000fe20000010004 */
[----:B------:R-:W-:-:S03]  /*fb90*/  @!P5 FMUL R3, R3, 16777216 ;  /* 0x4b8000000303d820 */ /* 0x000fc60000400000 */
[----:B------:R-:W-:Y:S01]  /*fba0*/  FMUL R4, R0, R4 ;  /* 0x0000000400047220 */ /* 0x000fe20000400000 */
[----:B---3--:R-:W-:-:S03]  /*fbb0*/  IMAD.MOV.U32 R180, RZ, RZ, R20 ;  /* 0x000000ffffb47224 */ /* 0x008fc600078e0014 */
[C---:B------:R-:W-:Y:S01]  /*fbc0*/  FMUL R4, R0.reuse, R4 ;  /* 0x0000000400047220 */ /* 0x040fe20000400000 */
[----:B------:R-:W3:Y:S03]  /*fbd0*/  MUFU.RCP R3, R3 ;  /* 0x0000000300037308 */ /* 0x000ee60000001000 */
[----:B------:R-:W-:Y:S01]  /*fbe0*/  FFMA.FTZ R20, R0, 1.4426950216293334961, R4 ;  /* 0x3fb8aa3b00147823 */ /* 0x000fe20000010004 */
[----:B------:R-:W-:Y:S01]  /*fbf0*/  FMUL R4, R213, 0.25 ;  /* 0x3e800000d5047820 */ /* 0x000fe20000400000 */
[----:B------:R-:W-:Y:S01]  /*fc00*/  FMUL R0, R212, 0.25 ;  /* 0x3e800000d4007820 */ /* 0x000fe20000400000 */
[----:B------:R-:W-:-:S03]  /*fc10*/  @P1 FMUL R2, R2, 0.25 ;  /* 0x3e80000002021820 */ /* 0x000fc60000400000 */
[----:B------:R-:W-:Y:S02]  /*fc20*/  FSEL R4, R4, R213, P3 ;  /* 0x000000d504047208 */ /* 0x000fe40001800000 */
[----:B------:R-:W-:Y:S01]  /*fc30*/  FSEL R0, R0, R212, P3 ;  /* 0x000000d400007208 */ /* 0x000fe20001800000 */
[----:B------:R-:W-:Y:S02]  /*fc40*/  @!P4 FMUL R2, R2, 16777216 ;  /* 0x4b8000000202c820 */ /* 0x000fe40000400000 */
[----:B------:R-:W-:Y:S02]  /*fc50*/  @!P5 FMUL R4, R4, 16777216 ;  /* 0x4b8000000404d820 */ /* 0x000fe40000400000 */
[----:B------:R-:W-:Y:S02]  /*fc60*/  @!P5 FMUL R0, R0, 16777216 ;  /* 0x4b8000000000d820 */ /* 0x000fe40000400000 */
[----:B---3--:R-:W-:Y:S01]  /*fc70*/  FMUL R5, R3, R4 ;  /* 0x0000000403057220 */ /* 0x008fe20000400000 */
[----:B--2---:R-:W-:Y:S01]  /*fc80*/  FMUL R8, R211, 0.25 ;  /* 0x3e800000d3087820 */ /* 0x004fe20000400000 */
[----:B------:R-:W-:Y:S01]  /*fc90*/  FMUL R4, R3, R0 ;  /* 0x0000000003047220 */ /* 0x000fe20000400000 */
[----:B------:R-:W-:Y:S01]  /*fca0*/  FMUL R7, R210, 0.25 ;  /* 0x3e800000d2077820 */ /* 0x000fe20000400000 */
[----:B------:R-:W2:Y:S02]  /*fcb0*/  MUFU.RCP R2, R2 ;  /* 0x0000000200027308 */ /* 0x000ea40000001000 */
[----:B------:R-:W-:-:S02]  /*fcc0*/  FSEL R8, R8, R211, P3 ;  /* 0x000000d308087208 */ /* 0x000fc40001800000 */
[----:B------:R-:W-:Y:S01]  /*fcd0*/  F2FP.F16.F32.PACK_AB R4, R4, R5 ;  /* 0x000000050404723e */ /* 0x000fe200000000ff */
[----:B------:R-:W-:Y:S01]  /*fce0*/  FMUL R5, R23, 0.25 ;  /* 0x3e80000017057820 */ /* 0x000fe20000400000 */
[----:B------:R-:W-:Y:S01]  /*fcf0*/  FSEL R7, R7, R210, P3 ;  /* 0x000000d207077208 */ /* 0x000fe20001800000 */
[----:B------:R-:W-:Y:S01]  /*fd00*/  FMUL R6, R152, 0.25 ;  /* 0x3e80000098067820 */ /* 0x000fe20000400000 */
[----:B------:R-:W-:Y:S01]  /*fd10*/  FMUL R0, R22, 0.25 ;  /* 0x3e80000016007820 */ /* 0x000fe20000400000 */
[----:B------:R-:W-:Y:S01]  /*fd20*/  MOV R16, 0x400 ;  /* 0x0000040000107802 */ /* 0x000fe20000000f00 */
[----:B------:R-:W-:Y:S01]  /*fd30*/  @!P5 FMUL R8, R8, 16777216 ;  /* 0x4b8000000808d820 */ /* 0x000fe20000400000 */
[----:B------:R-:W-:Y:S01]  /*fd40*/  FSEL R5, R5, R23, P1 ;  /* 0x0000001705057208 */ /* 0x000fe20000800000 */
[----:B------:R-:W-:Y:S01]  /*fd50*/  @!P5 FMUL R7, R7, 16777216 ;  /* 0x4b8000000707d820 */ /* 0x000fe20000400000 */
[----:B------:R-:W-:Y:S02]  /*fd60*/  FSEL R6, R6, R152, P1 ;  /* 0x0000009806067208 */ /* 0x000fe40000800000 */
[----:B------:R-:W-:Y:S01]  /*fd70*/  FSEL R0, R0, R22, P1 ;  /* 0x0000001600007208 */ /* 0x000fe20000800000 */
[----:B------:R-:W-:Y:S01]  /*fd80*/  @!P4 FMUL R9, R9, 16777216 ;  /* 0x4b8000000909c820 */ /* 0x000fe20000400000 */
[----:B0-----:R-:W-:Y:S01]  /*fd90*/  LEA R16, R17, R16, 0x18 ;  /* 0x0000001011107211 */ /* 0x001fe200078ec0ff */
[----:B------:R-:W-:Y:S01]  /*fda0*/  FMUL R10, R3, R8 ;  /* 0x00000008030a7220 */ /* 0x000fe20000400000 */
[----:B-1----:R-:W-:Y:S01]  /*fdb0*/  LOP3.LUT R152, R14, 0x7, RZ, 0xc0, !PT ;  /* 0x000000070e987812 */ /* 0x002fe200078ec0ff */
[----:B------:R-:W-:Y:S01]  /*fdc0*/  @!P4 FMUL R5, R5, 16777216 ;  /* 0x4b8000000505c820 */ /* 0x000fe20000400000 */
[----:B------:R-:W-:Y:S01]  /*fdd0*/  FMUL R8, R3, R7 ;  /* 0x0000000703087220 */ /* 0x000fe20000400000 */
[----:B------:R-:W-:Y:S01]  /*fde0*/  @!P4 FMUL R6, R6, 16777216 ;  /* 0x4b8000000606c820 */ /* 0x000fe20000400000 */
[----:B------:R-:W-:Y:S01]  /*fdf0*/  @!P4 FMUL R0, R0, 16777216 ;  /* 0x4b8000000000c820 */ /* 0x000fe20000400000 */
[----:B------:R-:W-:Y:S01]  /*fe00*/  LOP3.LUT R23, R14, 0x8, RZ, 0xc0, !PT ;  /* 0x000000080e177812 */ /* 0x000fe200078ec0ff */
[----:B--2---:R-:W-:Y:S01]  /*fe10*/  FMUL R11, R2, R9 ;  /* 0x00000009020b7220 */ /* 0x004fe20000400000 */
[----:B------:R-:W-:Y:S01]  /*fe20*/  LEA R22, R152, R16, 0x4 ;  /* 0x0000001098167211 */ /* 0x000fe200078e20ff */
[----:B------:R-:W-:Y:S01]  /*fe30*/  FMUL R9, R2, R5 ;  /* 0x0000000502097220 */ /* 0x000fe20000400000 */
[----:B------:R-:W-:Y:S01]  /*fe40*/  F2FP.F16.F32.PACK_AB R5, R10, R8 ;  /* 0x000000080a05723e */ /* 0x000fe200000000ff */
[C---:B------:R-:W-:Y:S01]  /*fe50*/  FMUL R6, R2.reuse, R6 ;  /* 0x0000000602067220 */ /* 0x040fe20000400000 */
[----:B------:R-:W-:Y:S01]  /*fe60*/  FMUL R7, R2, R0 ;  /* 0x0000000002077220 */ /* 0x000fe20000400000 */
[----:B------:R-:W-:Y:S01]  /*fe70*/  LOP3.LUT R8, R14, 0x70, RZ, 0xc0, !PT ;  /* 0x000000700e087812 */ /* 0x000fe200078ec0ff */
[----:B------:R-:W-:-:S02]  /*fe80*/  IMAD R0, R23, 0x80, R22 ;  /* 0x0000008017007824 */ /* 0x000fc400078e0216 */
[----:B------:R-:W-:Y:S02]  /*fe90*/  F2FP.F16.F32.PACK_AB R6, R6, R11 ;  /* 0x0000000b0606723e */ /* 0x000fe400000000ff */
[----:B------:R-:W-:Y:S01]  /*fea0*/  F2FP.F16.F32.PACK_AB R7, R9, R7 ;  /* 0x000000070907723e */ /* 0x000fe200000000ff */
[----:B------:R-:W-:Y:S01]  /*feb0*/  IMAD R0, R8, 0x8, R0 ;  /* 0x0000000808007824 */ /* 0x000fe200078e0200 */
[----:B------:R-:W-:Y:S01]  /*fec0*/  BAR.SYNC.DEFER_BLOCKING 0x0 ;  /* 0x0000000000007b1d */ /* 0x000fe20000010000 */
[----:B------:R-:W-:-:S05]  /*fed0*/  FMUL R9, R208, 0.25 ;  /* 0x3e800000d0097820 */ /* 0x000fca0000400000 */
[----:B------:R-:W-:Y:S01]  /*fee0*/  FSEL R9, R9, R208, P3 ;  /* 0x000000d009097208 */ /* 0x000fe20001800000 */
[----:B------:R-:W-:-:S04]  /*fef0*/  FMUL R10, R209, 0.25 ;  /* 0x3e800000d10a7820 */ /* 0x000fc80000400000 */
[----:B------:R-:W-:Y:S01]  /*ff00*/  @!P5 FMUL R9, R9, 16777216 ;  /* 0x4b8000000909d820 */ /* 0x000fe20000400000 */
[----:B------:R0:W-:Y:S01]  /*ff10*/  STSM.16.M88.4 [R0], R4 ;  /* 0x0000000400007844 */ /* 0x0001e20000000200 */
[----:B------:R-:W-:Y:S02]  /*ff20*/  FMUL R8, R207, 0.25 ;  /* 0x3e800000cf087820 */ /* 0x000fe40000400000 */
[----:B------:R-:W-:Y:S01]  /*ff30*/  FMUL R11, R3, R9 ;  /* 0x00000009030b7220 */ /* 0x000fe20000400000 */
[----:B0-----:R-:W-:-:S05]  /*ff40*/  FMUL R4, R206, 0.25 ;  /* 0x3e800000ce047820 */ /* 0x001fca0000400000 */
[----:B------:R-:W-:-:S05]  /*ff50*/  FSEL R4, R4, R206, P3 ;  /* 0x000000ce04047208 */ /* 0x000fca0001800000 */
[----:B------:R-:W-:Y:S01]  /*ff60*/  @!P5 FMUL R4, R4, 16777216 ;  /* 0x4b8000000404d820 */ /* 0x000fe20000400000 */
[----:B------:R-:W-:Y:S01]  /*ff70*/  FSEL R10, R10, R209, P3 ;  /* 0x000000d10a0a7208 */ /* 0x000fe20001800000 */
[----:B------:R-:W-:Y:S01]  /*ff80*/  FMUL R5, R205, 0.25 ;  /* 0x3e800000cd057820 */ /* 0x000fe20000400000 */
[----:B------:R-:W-:Y:S01]  /*ff90*/  FMUL R6, R204, 0.25 ;  /* 0x3e800000cc067820 */ /* 0x000fe20000400000 */
[----:B------:R-:W-:Y:S01]  /*ffa0*/  FMUL R9, R3, R4 ;  /* 0x0000000403097220 */ /* 0x000fe20000400000 */
[----:B------:R-:W-:Y:S01]  /*ffb0*/  FMUL R7, R203, 0.25 ;  /* 0x3e800000cb077820 */ /* 0x000fe20000400000 */
[----:B------:R-:W-:Y:S01]  /*ffc0*/  FMUL R4, R19, 0.25 ;  /* 0x3e80000013047820 */ /* 0x000fe20000400000 */
[----:B------:R-:W-:Y:S01]  /*ffd0*/  FSEL R8, R8, R207, P3 ;  /* 0x000000cf08087208 */ /* 0x000fe20001800000 */
[----:B------:R-:W-:Y:S01]  /*ffe0*/  @!P5 FMUL R10, R10, 16777216 ;  /* 0x4b8000000a0ad820 */ /* 0x000fe20000400000 */
[----:B------:R-:W-:Y:S02]  /*fff0*/  FSEL R5, R5, R205, P1 ;  /* 0x000000cd05057208 */ /* 0x000fe40000800000 */
[----:B------:R-:W-:-:S02]  /*10000*/  FSEL R6, R6, R204, P1 ;  /* 0x000000cc06067208 */ /* 0x000fc40000800000 */
[----:B------:R-:W-:Y:S02]  /*10010*/  FSEL R7, R7, R203, P1 ;  /* 0x000000cb07077208 */ /* 0x000fe40000800000 */
[----:B------:R-:W-:Y:S01]  /*10020*/  FSEL R4, R4, R19, P1 ;  /* 0x0000001304047208 */ /* 0x000fe20000800000 */
[----:B------:R-:W-:Y:S01]  /*10030*/  @!P5 FMUL R8, R8, 16777216 ;  /* 0x4b8000000808d820 */ /* 0x000fe20000400000 */
[----:B------:R-:W-:Y:S01]  /*10040*/  FMUL R13, R3, R10 ;  /* 0x0000000a030d7220 */ /* 0x000fe20000400000 */
[----:B------:R-:W-:Y:S01]  /*10050*/  @!P4 FMUL R5, R5, 16777216 ;  /* 0x4b8000000505c820 */ /* 0x000fe20000400000 */
[----:B------:R-:W-:Y:S01]  /*10060*/  @!P4 FMUL R6, R6, 16777216 ;  /* 0x4b8000000606c820 */ /* 0x000fe20000400000 */
[----:B------:R-:W-:Y:S01]  /*10070*/  @!P4 FMUL R7, R7, 16777216 ;  /* 0x4b8000000707c820 */ /* 0x000fe20000400000 */
[----:B------:R-:W-:Y:S01]  /*10080*/  @!P4 FMUL R4, R4, 16777216 ;  /* 0x4b8000000404c820 */ /* 0x000fe20000400000 */
[----:B------:R-:W-:Y:S01]  /*10090*/  LOP3.LUT R19, R14, 0x7f, RZ, 0xc0, !PT ;  /* 0x0000007f0e137812 */ /* 0x000fe200078ec0ff */
[----:B------:R-:W-:Y:S01]  /*100a0*/  FMUL R12, R3, R8 ;  /* 0x00000008030c7220 */ /* 0x000fe20000400000 */
[----:B------:R-:W-:Y:S01]  /*100b0*/  F2FP.F16.F32.PACK_AB R8, R13, R11 ;  /* 0x0000000b0d08723e */ /* 0x000fe200000000ff */
[C---:B------:R-:W-:Y:S01]  /*100c0*/  FMUL R5, R2.reuse, R5 ;  /* 0x0000000502057220 */ /* 0x040fe20000400000 */
[C---:B------:R-:W-:Y:S01]  /*100d0*/  FMUL R10, R2.reuse, R6 ;  /* 0x00000006020a7220 */ /* 0x040fe20000400000 */
[C---:B------:R-:W-:Y:S01]  /*100e0*/  FMUL R11, R2.reuse, R7 ;  /* 0x00000007020b7220 */ /* 0x040fe20000400000 */
[----:B------:R-:W-:Y:S01]  /*100f0*/  FMUL R4, R2, R4 ;  /* 0x0000000402047220 */ /* 0x000fe20000400000 */
[----:B------:R-:W-:-:S02]  /*10100*/  IMAD R19, R19, 0x10, R16 ;  /* 0x0000001013137824 */ /* 0x000fc400078e0210 */
[----:B------:R-:W-:Y:S02]  /*10110*/  F2FP.F16.F32.PACK_AB R10, R5, R10 ;  /* 0x0000000a050a723e */ /* 0x000fe400000000ff */
[----:B------:R-:W-:Y:S01]  /*10120*/  F2FP.F16.F32.PACK_AB R11, R11, R4 ;  /* 0x000000040b0b723e */ /* 0x000fe200000000ff */
[----:B------:R-:W-:Y:S01]  /*10130*/  BAR.SYNC.DEFER_BLOCKING 0x0 ;  /* 0x0000000000007b1d */ /* 0x000fe20000010000 */
[----:B------:R-:W-:-:S05]  /*10140*/  F2FP.F16.F32.PACK_AB R9, R12, R9 ;  /* 0x000000090c09723e */ /* 0x000fca00000000ff */
[----:B------:R-:W0:Y:S02]  /*10150*/  LDS.128 R4, [R19] ;  /* 0x0000000013047984 */ /* 0x000e240000000c00 */
[----:B------:R-:W-:Y:S06]  /*10160*/  BAR.SYNC.DEFER_BLOCKING 0x0 ;  /* 0x0000000000007b1d */ /* 0x000fec0000010000 */
[----:B------:R1:W-:Y:S02]  /*10170*/  STSM.16.M88.4 [R0], R8 ;  /* 0x0000000800007844 */ /* 0x0003e40000000200 */
[----:B-1----:R-:W-:Y:S01]  /*10180*/  FMUL R8, R202, 0.25 ;  /* 0x3e800000ca087820 */ /* 0x002fe20000400000 */
[----:B------:R-:W-:-:S04]  /*10190*/  FMUL R9, R201, 0.25 ;  /* 0x3e800000c9097820 */ /* 0x000fc80000400000 */
[----:B------:R-:W-:Y:S02]  /*101a0*/  FSEL R8, R8, R202, P3 ;  /* 0x000000ca08087208 */ /* 0x000fe40001800000 */
[----:B------:R-:W-:-:S03]  /*101b0*/  FSEL R9, R9, R201, P3 ;  /* 0x000000c909097208 */ /* 0x000fc60001800000 */
[----:B------:R-:W-:Y:S02]  /*101c0*/  @!P5 FMUL R8, R8, 16777216 ;  /* 0x4b8000000808d820 */ /* 0x000fe40000400000 */
[----:B------:R-:W-:Y:S02]  /*101d0*/  @!P5 FMUL R9, R9, 16777216 ;  /* 0x4b8000000909d820 */ /* 0x000fe40000400000 */
[C---:B------:R-:W-:Y:S02]  /*101e0*/  FMUL R8, R3.reuse, R8 ;  /* 0x0000000803087220 */ /* 0x040fe40000400000 */
[----:B------:R-:W-:Y:S01]  /*101f0*/  FMUL R9, R3, R9 ;  /* 0x0000000903097220 */ /* 0x000fe20000400000 */
[----:B------:R-:W-:Y:S01]  /*10200*/  FMUL R10, R199, 0.25 ;  /* 0x3e800000c70a7820 */ /* 0x000fe20000400000 */
[----:B------:R-:W-:-:S03]  /*10210*/  FMUL R11, R198, 0.25 ;  /* 0x3e800000c60b7820 */ /* 0x000fc60000400000 */
[----:B------:R-:W-:Y:S01]  /*10220*/  F2FP.F16.F32.PACK_AB R8, R8, R9 ;  /* 0x000000090808723e */ /* 0x000fe200000000ff */
[----:B------:R-:W-:Y:S01]  /*10230*/  FMUL R9, R200, 0.25 ;  /* 0x3e800000c8097820 */ /* 0x000fe20000400000 */
[----:B------:R-:W-:Y:S01]  /*10240*/  FMUL R12, R153, 0.25 ;  /* 0x3e800000990c7820 */ /* 0x000fe20000400000 */
[----:B------:R-:W-:Y:S01]  /*10250*/  FMUL R14, R197, 0.25 ;  /* 0x3e800000c50e7820 */ /* 0x000fe20000400000 */
[----:B------:R-:W-:Y:S01]  /*10260*/  FMUL R13, R196, 0.25 ;  /* 0x3e800000c40d7820 */ /* 0x000fe20000400000 */
[----:B------:R-:W-:Y:S02]  /*10270*/  FSEL R10, R10, R199, P3 ;  /* 0x000000c70a0a7208 */ /* 0x000fe40001800000 */
[----:B------:R-:W-:Y:S02]  /*10280*/  FSEL R9, R9, R200, P3 ;  /* 0x000000c809097208 */ /* 0x000fe40001800000 */
[----:B------:R-:W-:Y:S02]  /*10290*/  FSEL R11, R11, R198, P1 ;  /* 0x000000c60b0b7208 */ /* 0x000fe40000800000 */
[----:B------:R-:W-:-:S02]  /*102a0*/  FSEL R12, R12, R153, P1 ;  /* 0x000000990c0c7208 */ /* 0x000fc40000800000 */
[----:B------:R-:W-:Y:S02]  /*102b0*/  FSEL R14, R14, R197, P1 ;  /* 0x000000c50e0e7208 */ /* 0x000fe40000800000 */
[----:B------:R-:W-:Y:S01]  /*102c0*/  FSEL R13, R13, R196, P1 ;  /* 0x000000c40d0d7208 */ /* 0x000fe20000800000 */
[----:B------:R-:W-:Y:S01]  /*102d0*/  @!P5 FMUL R9, R9, 16777216 ;  /* 0x4b8000000909d820 */ /* 0x000fe20000400000 */
[----:B------:R-:W-:Y:S01]  /*102e0*/  @!P5 FMUL R10, R10, 16777216 ;  /* 0x4b8000000a0ad820 */ /* 0x000fe20000400000 */
[----:B------:R-:W-:Y:S01]  /*102f0*/  @!P4 FMUL R11, R11, 16777216 ;  /* 0x4b8000000b0bc820 */ /* 0x000fe20000400000 */
[----:B------:R-:W-:Y:S01]  /*10300*/  @!P4 FMUL R12, R12, 16777216 ;  /* 0x4b8000000c0cc820 */ /* 0x000fe20000400000 */
[----:B------:R-:W-:Y:S01]  /*10310*/  @!P4 FMUL R14, R14, 16777216 ;  /* 0x4b8000000e0ec820 */ /* 0x000fe20000400000 */
[----:B------:R-:W-:Y:S01]  /*10320*/  @!P4 FMUL R13, R13, 16777216 ;  /* 0x4b8000000d0dc820 */ /* 0x000fe20000400000 */
[C---:B------:R-:W-:Y:S01]  /*10330*/  FMUL R15, R3.reuse, R9 ;  /* 0x00000009030f7220 */ /* 0x040fe20000400000 */
[----:B------:R-:W-:Y:S01]  /*10340*/  FMUL R9, R3, R10 ;  /* 0x0000000a03097220 */ /* 0x000fe20000400000 */
[C---:B------:R-:W-:Y:S01]  /*10350*/  FMUL R10, R2.reuse, R11 ;  /* 0x0000000b020a7220 */ /* 0x040fe20000400000 */
[----:B------:R-:W1:Y:S01]  /*10360*/  S2R R153, SR_TID.X ;  /* 0x0000000000997919 */ /* 0x000e620000002100 */
[C---:B------:R-:W-:Y:S01]  /*10370*/  FMUL R12, R2.reuse, R12 ;  /* 0x0000000c020c7220 */ /* 0x040fe20000400000 */
[C---:B------:R-:W-:Y:S01]  /*10380*/  FMUL R11, R2.reuse, R14 ;  /* 0x0000000e020b7220 */ /* 0x040fe20000400000 */
[----:B------:R-:W-:Y:S01]  /*10390*/  FMUL R13, R2, R13 ;  /* 0x0000000d020d7220 */ /* 0x000fe20000400000 */
[----:B------:R-:W-:-:S02]  /*103a0*/  F2FP.F16.F32.PACK_AB R9, R15, R9 ;  /* 0x000000090f09723e */ /* 0x000fc400000000ff */
[----:B------:R-:W-:Y:S02]  /*103b0*/  F2FP.F16.F32.PACK_AB R10, R10, R12 ;  /* 0x0000000c0a0a723e */ /* 0x000fe400000000ff */
[----:B------:R-:W-:Y:S01]  /*103c0*/  F2FP.F16.F32.PACK_AB R11, R11, R13 ;  /* 0x0000000d0b0b723e */ /* 0x000fe200000000ff */
[----:B------:R-:W-:Y:S06]  /*103d0*/  BAR.SYNC.DEFER_BLOCKING 0x0 ;  /* 0x0000000000007b1d */ /* 0x000fec0000010000 */
[----:B------:R-:W2:Y:S02]  /*103e0*/  LDS.128 R12, [R19] ;  /* 0x00000000130c7984 */ /* 0x000ea40000000c00 */
[----:B------:R-:W-:Y:S01]  /*103f0*/  BAR.SYNC.DEFER_BLOCKING 0x0 ;  /* 0x0000000000007b1d */ /* 0x000fe20000010000 */
[----:B------:R-:W-:-:S05]  /*10400*/  IMAD.MOV.U32 R183, RZ, RZ, R154 ;  /* 0x000000ffffb77224 */ /* 0x000fca00078e009a */
[----:B------:R-:W3:Y:S04]  /*10410*/  LDL.LU R154, [R1+0xa0] ;  /* 0x0000a000019a7983 */ /* 0x000ee80000300800 */
[----:B------:R1:W-:Y:S04]  /*10420*/  STSM.16.M88.4 [R0], R8 ;  /* 0x0000000800007844 */ /* 0x0003e80000000200 */
[----:B0-----:R0:W-:Y:S01]  /*10430*/  STL [R1+0x6c8], R4 ;  /* 0x0006c80401007387 */ /* 0x0011e20000100800 */
[----:B-1----:R-:W-:Y:S02]  /*10440*/  IMAD.SHL.U32 R9, R153, 0x4, RZ ;  /* 0x0000000499097824 */ /* 0x002fe400078e00ff */
[----:B------:R-:W-:-:S02]  /*10450*/  IMAD R8, R152, -0x8, R22 ;  /* 0xfffffff898087824 */ /* 0x000fc400078e0216 */
[----:B------:R-:W-:Y:S01]  /*10460*/  IMAD.SHL.U32 R10, R153, 0x2, RZ ;  /* 0x00000002990a7824 */ /* 0x000fe200078e00ff */
[----:B------:R-:W-:Y:S01]  /*10470*/  LOP3.LUT R9, R9, 0xc0, RZ, 0xc0, !PT ;  /* 0x000000c009097812 */ /* 0x000fe200078ec0ff */
[----:B------:R-:W-:Y:S04]  /*10480*/  STL [R1+0x6c4], R5 ;  /* 0x0006c40501007387 */ /* 0x000fe80000100800 */
[----:B------:R-:W-:Y:S01]  /*10490*/  IMAD.IADD R8, R9, 0x1, R8 ;  /* 0x0000000109087824 */ /* 0x000fe200078e0208 */
[----:B------:R-:W-:Y:S01]  /*104a0*/  LOP3.LUT R9, R10, 0xf8, RZ, 0xc0, !PT ;  /* 0x000000f80a097812 */ /* 0x000fe200078ec0ff */
[----:B------:R-:W-:Y:S03]  /*104b0*/  STL [R1+0x6c0], R6 ;  /* 0x0006c00601007387 */ /* 0x000fe60000100800 */
[----:B0-----:R-:W-:Y:S01]  /*104c0*/  IADD3 R4, R16, R9, RZ ;  /* 0x0000000910047210 */ /* 0x001fe20007ffe0ff */
[----:B------:R-:W-:Y:S04]  /*104d0*/  STL [R1+0x6bc], R7 ;  /* 0x0006bc0701007387 */ /* 0x000fe80000100800 */
[----:B--2---:R-:W-:Y:S04]  /*104e0*/  STL [R1+0x6d8], R12 ;  /* 0x0006d80c01007387 */ /* 0x004fe80000100800 */
[----:B------:R-:W-:Y:S04]  /*104f0*/  STL [R1+0x6d4], R13 ;  /* 0x0006d40d01007387 */ /* 0x000fe80000100800 */
[----:B------:R-:W-:Y:S04]  /*10500*/  STL [R1+0x6d0], R14 ;  /* 0x0006d00e01007387 */ /* 0x000fe80000100800 */
[----:B------:R-:W-:Y:S04]  /*10510*/  STL [R1+0x6cc], R15 ;  /* 0x0006cc0f01007387 */ /* 0x000fe80000100800 */
[----:B------:R0:W-:Y:S01]  /*10520*/  STL [R1+0x208], R4 ;  /* 0x0002080401007387 */ /* 0x0001e20000100800 */
[----:B----4-:R-:W-:Y:S01]  /*10530*/  IMAD.MOV.U32 R212, RZ, RZ, R156 ;  /* 0x000000ffffd47224 */ /* 0x010fe200078e009c */
[----:B-----5:R-:W-:Y:S01]  /*10540*/  MOV R210, R155 ;  /* 0x0000009b00d27202 */ /* 0x020fe20000000f00 */
[----:B------:R-:W-:Y:S01]  /*10550*/  IMAD.MOV.U32 R214, RZ, RZ, R158 ;  /* 0x000000ffffd67224 */ /* 0x000fe200078e009e */
[----:B0-----:R-:W-:Y:S01]  /*10560*/  LEA.HI R4, R23, R8, RZ, 0x1f ;  /* 0x0000000817047211 */ /* 0x001fe200078ff8ff */
[----:B------:R-:W-:-:S04]  /*10570*/  IMAD.MOV.U32 R213, RZ, RZ, R157 ;  /* 0x000000ffffd57224 */ /* 0x000fc800078e009d */
[----:B------:R-:W-:Y:S04]  /*10580*/  STL [R1+0x204], R4 ;  /* 0x0002040401007387 */ /* 0x000fe80000100800 */
[----:B------:R-:W2:Y:S01]  /*10590*/  LDL.LU R156, [R1+0xb4] ;  /* 0x0000b400019c7983 */ /* 0x000ea20000300800 */
[----:B------:R-:W-:-:S03]  /*105a0*/  IMAD.MOV.U32 R215, RZ, RZ, R159 ;  /* 0x000000ffffd77224 */ /* 0x000fc600078e009f */
[----:B------:R-:W4:Y:S04]  /*105b0*/  LDL.LU R155, [R1+0xa4] ;  /* 0x0000a400019b7983 */ /* 0x000f280000300800 */
[----:B------:R-:W5:Y:S04]  /*105c0*/  LDL.LU R158, [R1+0xd0] ;  /* 0x0000d000019e7983 */ /* 0x000f680000300800 */
[----:B------:R-:W2:Y:S01]  /*105d0*/  LDL.LU R157, [R1+0xc0] ;  /* 0x0000c000019d7983 */ /* 0x000ea20000300800 */
[----:B------:R-:W-:-:S03]  /*105e0*/  IMAD.MOV.U32 R217, RZ, RZ, R164 ;  /* 0x000000ffffd97224 */ /* 0x000fc600078e00a4 */
[----:B------:R-:W2:Y:S01]  /*105f0*/  LDL.LU R209, [R1+0xd4] ;  /* 0x0000d40001d17983 */ /* 0x000ea20000300800 */
[----:B------:R-:W-:-:S03]  /*10600*/  IMAD.MOV.U32 R216, RZ, RZ, R163 ;  /* 0x000000ffffd87224 */ /* 0x000fc600078e00a3 */
[----:B------:R-:W2:Y:S01]  /*10610*/  LDL.LU R159, [R1+0xc4] ;  /* 0x0000c400019f7983 */ /* 0x000ea20000300800 */
[----:B------:R-:W-:-:S03]  /*10620*/  IMAD.MOV.U32 R219, RZ, RZ, R166 ;  /* 0x000000ffffdb7224 */ /* 0x000fc600078e00a6 */
[----:B------:R-:W2:Y:S01]  /*10630*/  LDL.LU R208, [R1+0xf0] ;  /* 0x0000f00001d07983 */ /* 0x000ea20000300800 */
[----:B------:R-:W-:-:S03]  /*10640*/  MOV R218, R165 ;  /* 0x000000a500da7202 */ /* 0x000fc60000000f00 */
[----:B------:R-:W2:Y:S01]  /*10650*/  LDL.LU R207, [R1+0xe0] ;  /* 0x0000e00001cf7983 */ /* 0x000ea20000300800 */
[----:B------:R-:W-:-:S03]  /*10660*/  IMAD.MOV.U32 R220, RZ, RZ, R168 ;  /* 0x000000ffffdc7224 */ /* 0x000fc600078e00a8 */
[----:B------:R-:W3:Y:S01]  /*10670*/  LDL.LU R164, [R1+0xf4] ;  /* 0x0000f40001a47983 */ /* 0x000ee20000300800 */
[----:B------:R-:W-:-:S03]  /*10680*/  IMAD.MOV.U32 R211, RZ, RZ, R167 ;  /* 0x000000ffffd37224 */ /* 0x000fc600078e00a7 */
[----:B------:R-:W4:Y:S01]  /*10690*/  LDL.LU R163, [R1+0xe4] ;  /* 0x0000e40001a37983 */ /* 0x000f220000300800 */
[----:B------:R-:W-:-:S03]  /*106a0*/  IMAD.MOV.U32 R222, RZ, RZ, R170 ;  /* 0x000000ffffde7224 */ /* 0x000fc600078e00aa */
[----:B------:R-:W5:Y:S01]  /*106b0*/  LDL.LU R166, [R1+0x110] ;  /* 0x0001100001a67983 */ /* 0x000f620000300800 */
[----:B------:R-:W-:-:S03]  /*106c0*/  IMAD.MOV.U32 R221, RZ, RZ, R169 ;  /* 0x000000ffffdd7224 */ /* 0x000fc600078e00a9 */
[----:B------:R-:W2:Y:S01]  /*106d0*/  LDL.LU R165, [R1+0x100] ;  /* 0x0001000001a57983 */ /* 0x000ea20000300800 */
[----:B------:R-:W-:-:S03]  /*106e0*/  MOV R225, R172 ;  /* 0x000000ac00e17202 */ /* 0x000fc60000000f00 */
[----:B------:R-:W5:Y:S01]  /*106f0*/  LDL.LU R168, [R1+0x114] ;  /* 0x0001140001a87983 */ /* 0x000f620000300800 */
[----:B------:R-:W-:-:S03]  /*10700*/  IMAD.MOV.U32 R223, RZ, RZ, R171 ;  /* 0x000000ffffdf7224 */ /* 0x000fc600078e00ab */
        /* <DEDUP_REMOVED lines=15> */
[----:B------:R-:W-:-:S03]  /*10800*/  MOV R233, R179 ;  /* 0x000000b300e97202 */ /* 0x000fc60000000f00 */
[----:B------:R-:W5:Y:S04]  /*10810*/  LDL.LU R175, [R1+0x144] ;  /* 0x0001440001af7983 */ /* 0x000f680000300800 */
[----:B------:R-:W5:Y:S01]  /*10820*/  LDL.LU R178, [R1+0x170] ;  /* 0x0001700001b27983 */ /* 0x000f620000300800 */
[----:B------:R-:W-:-:S03]  /*10830*/  IMAD.MOV.U32 R236, RZ, RZ, R182 ;  /* 0x000000ffffec7224 */ /* 0x000fc600078e00b6 */
[----:B------:R-:W5:Y:S01]  /*10840*/  LDL.LU R177, [R1+0x160] ;  /* 0x0001600001b17983 */ /* 0x000f620000300800 */
[----:B------:R-:W-:-:S03]  /*10850*/  IMAD.MOV.U32 R238, RZ, RZ, R184 ;  /* 0x000000ffffee7224 */ /* 0x000fc600078e00b8 */
[----:B------:R-:W5:Y:S01]  /*10860*/  LDL.LU R180, [R1+0x174] ;  /* 0x0001740001b47983 */ /* 0x000f620000300800 */
[----:B------:R-:W-:-:S03]  /*10870*/  IMAD.MOV.U32 R237, RZ, RZ, R183 ;  /* 0x000000ffffed7224 */ /* 0x000fc600078e00b7 */
[----:B------:R-:W5:Y:S04]  /*10880*/  LDL.LU R179, [R1+0x164] ;  /* 0x0001640001b37983 */ /* 0x000f680000300800 */
[----:B------:R-:W5:Y:S01]  /*10890*/  LDL.LU R206, [R1+0x190] ;  /* 0x0001900001ce7983 */ /* 0x000f620000300800 */
[----:B------:R-:W-:-:S03]  /*108a0*/  IMAD.MOV.U32 R239, RZ, RZ, R185 ;  /* 0x000000ffffef7224 */ /* 0x000fc600078e00b9 */
[----:B------:R-:W5:Y:S04]  /*108b0*/  LDL.LU R182, [R1+0x180] ;  /* 0x0001800001b67983 */ /* 0x000f680000300800 */
[----:B------:R-:W5:Y:S04]  /*108c0*/  LDL.LU R184, [R1+0x194] ;  /* 0x0001940001b87983 */ /* 0x000f680000300800 */
[----:B------:R-:W5:Y:S04]  /*108d0*/  LDL.LU R183, [R1+0x184] ;  /* 0x0001840001b77983 */ /* 0x000f680000300800 */
[----:B------:R-:W5:Y:S04]  /*108e0*/  LDL.LU R205, [R1+0x1b0] ;  /* 0x0001b00001cd7983 */ /* 0x000f680000300800 */
[----:B------:R-:W5:Y:S04]  /*108f0*/  LDL.LU R185, [R1+0x1a0] ;  /* 0x0001a00001b97983 */ /* 0x000f680000300800 */
[----:B------:R-:W5:Y:S04]  /*10900*/  LDL.LU R204, [R1+0x1b4] ;  /* 0x0001b40001cc7983 */ /* 0x000f680000300800 */
        /* <DEDUP_REMOVED lines=9> */
[----:B------:R-:W5:Y:S01]  /*109a0*/  LDL.LU R196, [R1+0x1e4] ;  /* 0x0001e40001c47983 */ /* 0x000f620000300800 */
[----:B------:R-:W-:-:S02]  /*109b0*/  IMAD.MOV.U32 R243, RZ, RZ, R233 ;  /* 0x000000fffff37224 */ /* 0x000fc400078e00e9 */
[----:B------:R-:W-:Y:S02]  /*109c0*/  IMAD.MOV.U32 R233, RZ, RZ, R195 ;  /* 0x000000ffffe97224 */ /* 0x000fe400078e00c3 */
[----:B------:R-:W-:-:S05]  /*109d0*/  FMUL R195, R24, 0.25 ;  /* 0x3e80000018c37820 */ /* 0x000fca0000400000 */
[----:B------:R-:W-:Y:S01]  /*109e0*/  FSEL R24, R195, R24, P3 ;  /* 0x00000018c3187208 */ /* 0x000fe20001800000 */
        /* <DEDUP_REMOVED lines=46> */
[----:B------:R-:W-:Y:S01]  /*10cd0*/  FMUL R195, R120, 0.25 ;  /* 0x3e80000078c37820 */ /* 0x000fe20000400000 */
[----:B---3--:R-:W-:Y:S01]  /*10ce0*/  FMUL R161, R164, 0.25 ;  /* 0x3e800000a4a17820 */ /* 0x008fe20000400000 */
[----:B----4-:R-:W-:-:S04]  /*10cf0*/  FMUL R162, R163, 0.25 ;  /* 0x3e800000a3a27820 */ /* 0x010fc80000400000 */
[----:B------:R-:W-:Y:S01]  /*10d00*/  FSEL R161, R161, R164, P3 ;  /* 0x000000a4a1a17208 */ /* 0x000fe20001800000 */
[----:B--2---:R-:W-:Y:S01]  /*10d10*/  FMUL R164, R165, 0.25 ;  /* 0x3e800000a5a47820 */ /* 0x004fe20000400000 */
[----:B------:R-:W-:Y:S01]  /*10d20*/  FSEL R162, R162, R163, P3 ;  /* 0x000000a3a2a27208 */ /* 0x000fe20001800000 */
[----:B-----5:R-:W-:-:S03]  /*10d30*/  FMUL R163, R166, 0.25 ;  /* 0x3e800000a6a37820 */ /* 0x020fc60000400000 */
[----:B------:R-:W-:Y:S01]  /*10d40*/  FSEL R164, R164, R165, P3 ;  /* 0x000000a5a4a47208 */ /* 0x000fe20001800000 */
[----:B------:R-:W-:Y:S01]  /*10d50*/  FMUL R165, R168, 0.25 ;  /* 0x3e800000a8a57820 */ /* 0x000fe20000400000 */
[----:B------:R-:W-:Y:S01]  /*10d60*/  FSEL R163, R163, R166, P3 ;  /* 0x000000a6a3a37208 */ /* 0x000fe20001800000 */
[----:B------:R-:W-:-:S03]  /*10d70*/  FMUL R166, R167, 0.25 ;  /* 0x3e800000a7a67820 */ /* 0x000fc60000400000 */
[----:B------:R-:W-:Y:S01]  /*10d80*/  FSEL R165, R165, R168, P3 ;  /* 0x000000a8a5a57208 */ /* 0x000fe20001800000 */
[----:B------:R-:W-:Y:S01]  /*10d90*/  FMUL R168, R169, 0.25 ;  /* 0x3e800000a9a87820 */ /* 0x000fe20000400000 */
[----:B------:R-:W-:Y:S01]  /*10da0*/  FSEL R166, R166, R167, P3 ;  /* 0x000000a7a6a67208 */ /* 0x000fe20001800000 */
[----:B------:R-:W-:Y:S01]  /*10db0*/  FMUL R167, R170, 0.25 ;  /* 0x3e800000aaa77820 */ /* 0x000fe20000400000 */
[----:B------:R-:W-:Y:S02]  /*10dc0*/  FSEL R120, R195, R120, P3 ;  /* 0x00000078c3787208 */ /* 0x000fe40001800000 */
[----:B------:R-:W-:Y:S01]  /*10dd0*/  FSEL R168, R168, R169, P3 ;  /* 0x000000a9a8a87208 */ /* 0x000fe20001800000 */
[----:B------:R-:W-:Y:S01]  /*10de0*/  FMUL R169, R172, 0.25 ;  /* 0x3e800000aca97820 */ /* 0x000fe20000400000 */
[----:B------:R-:W-:Y:S01]  /*10df0*/  FMUL R195, R121, 0.25 ;  /* 0x3e80000079c37820 */ /* 0x000fe20000400000 */
[----:B------:R-:W-:Y:S01]  /*10e00*/  FSEL R167, R167, R170, P3 ;  /* 0x000000aaa7a77208 */ /* 0x000fe20001800000 */
[----:B------:R-:W-:-:S02]  /*10e10*/  FMUL R170, R171, 0.25 ;  /* 0x3e800000abaa7820 */ /* 0x000fc40000400000 */
[----:B------:R-:W-:Y:S01]  /*10e20*/  FSEL R169, R169, R172, P3 ;  /* 0x000000aca9a97208 */ /* 0x000fe20001800000 */
[----:B------:R-:W-:Y:S01]  /*10e30*/  FMUL R152, R154, 0.25 ;  /* 0x3e8000009a987820 */ /* 0x000fe20000400000 */
[----:B------:R-:W-:Y:S01]  /*10e40*/  FSEL R121, R195, R121, P3 ;  /* 0x00000079c3797208 */ /* 0x000fe20001800000 */
[----:B------:R-:W-:Y:S01]  /*10e50*/  FMUL R195, R128, 0.25 ;  /* 0x3e80000080c37820 */ /* 0x000fe20000400000 */
[----:B------:R-:W-:Y:S01]  /*10e60*/  FMUL R172, R173, 0.25 ;  /* 0x3e800000adac7820 */ /* 0x000fe20000400000 */
[----:B------:R-:W-:Y:S01]  /*10e70*/  FSEL R170, R170, R171, P3 ;  /* 0x000000abaaaa7208 */ /* 0x000fe20001800000 */
[----:B------:R-:W-:Y:S01]  /*10e80*/  FMUL R171, R174, 0.25 ;  /* 0x3e800000aeab7820 */ /* 0x000fe20000400000 */
        /* <DEDUP_REMOVED lines=25> */
[----:B------:R-:W-:Y:S01]  /*11020*/  FSEL R172, R172, R173, P3 ;  /* 0x000000adacac7208 */ /* 0x000fe20001800000 */
[----:B------:R-:W-:Y:S01]  /*11030*/  FMUL R173, R176, 0.25 ;  /* 0x3e800000b0ad7820 */ /* 0x000fe20000400000 */
[----:B------:R-:W-:Y:S02]  /*11040*/  FSEL R152, R152, R154, P3 ;  /* 0x0000009a98987208 */ /* 0x000fe40001800000 */
[----:B------:R-:W-:Y:S01]  /*11050*/  FSEL R68, R196, R68, P3 ;  /* 0x00000044c4447208 */ /* 0x000fe20001800000 */
[----:B------:R-:W-:Y:S01]  /*11060*/  FMUL R196, R69, 0.25 ;  /* 0x3e80000045c47820 */ /* 0x000fe20000400000 */
[----:B------:R-:W-:Y:S01]  /*11070*/  FSEL R128, R195, R128, P3 ;  /* 0x00000080c3807208 */ /* 0x000fe20001800000 */
[----:B------:R-:W-:Y:S01]  /*11080*/  FMUL R154, R155, 0.25 ;  /* 0x3e8000009b9a7820 */ /* 0x000fe20000400000 */
[----:B------:R-:W-:Y:S01]  /*11090*/  FMUL R195, R129, 0.25 ;  /* 0x3e80000081c37820 */ /* 0x000fe20000400000 */
[----:B------:R-:W-:Y:S01]  /*110a0*/  FSEL R171, R171, R174, P3 ;  /* 0x000000aeabab7208 */ /* 0x000fe20001800000 */
        /* <DEDUP_REMOVED lines=9> */
[----:B------:R-:W-:-:S02]  /*11140*/  ISETP.GE.U32.AND P6, PT, R18, 0x7f800000, PT ;  /* 0x7f8000001200780c */ /* 0x000fc40003fc6070 */
[----:B------:R-:W-:Y:S01]  /*11150*/  FSEL R174, R174, R175, P3 ;  /* 0x000000afaeae7208 */ /* 0x000fe20001800000 */
[----:B------:R-:W-:Y:S01]  /*11160*/  FMUL R175, R178, 0.25 ;  /* 0x3e800000b2af7820 */ /* 0x000fe20000400000 */
        /* <DEDUP_REMOVED lines=10> */
[----:B------:R-:W-:Y:S01]  /*11210*/  @!P5 FMUL R28, R28, 16777216 ;  /* 0x4b8000001c1cd820 */ /* 0x000fe20000400000 */
[----:B------:R-:W-:Y:S01]  /*11220*/  FMUL R178, R179, 0.25 ;  /* 0x3e800000b3b27820 */ /* 0x000fe20000400000 */
[----:B------:R-:W-:Y:S01]  /*11230*/  FSEL R177, R177, R180, P3 ;  /* 0x000000b4b1b17208 */ /* 0x000fe20001800000 */
[----:B------:R-:W-:Y:S01]  /*11240*/  IMAD.MOV.U32 R241, RZ, RZ, R238 ;  /* 0x000000fffff17224 */ /* 0x000fe200078e00ee */
[----:B------:R-:W-:Y:S01]  /*11250*/  FSEL R77, R196, R77, P3 ;  /* 0x0000004dc44d7208 */ /* 0x000fe20001800000 */
[----:B------:R-:W-:Y:S01]  /*11260*/  FMUL R180, R182, 0.25 ;  /* 0x3e800000b6b47820 */ /* 0x000fe20000400000 */
[----:B------:R-:W-:Y:S01]  /*11270*/  FSEL R153, R153, R156, P3 ;  /* 0x0000009c99997208 */ /* 0x000fe20001800000 */
[----:B------:R-:W-:Y:S01]  /*11280*/  FMUL R196, R84, 0.25 ;  /* 0x3e80000054c47820 */ /* 0x000fe20000400000 */
[----:B------:R-:W-:Y:S01]  /*11290*/  @!P5 FMUL R24, R24, 16777216 ;  /* 0x4b8000001818d820 */ /* 0x000fe20000400000 */
[----:B------:R-:W-:-:S02]  /*112a0*/  IMAD.MOV.U32 R238, RZ, RZ, R236 ;  /* 0x000000ffffee7224 */ /* 0x000fc400078e00ec */
[----:B------:R-:W-:Y:S01]  /*112b0*/  FMUL R156, R157, 0.25 ;  /* 0x3e8000009d9c7820 */ /* 0x000fe20000400000 */
[----:B------:R-:W-:Y:S01]  /*112c0*/  FSEL R158, R158, R159, P3 ;  /* 0x0000009f9e9e7208 */ /* 0x000fe20001800000 */
[----:B------:R-:W-:Y:S01]  /*112d0*/  FMUL R159, R208, 0.25 ;  /* 0x3e800000d09f7820 */ /* 0x000fe20000400000 */
[----:B------:R-:W-:Y:S01]  /*112e0*/  FSEL R137, R195, R137, P3 ;  /* 0x00000089c3897208 */ /* 0x000fe20001800000 */
[----:B------:R-:W-:Y:S01]  /*112f0*/  FMUL R195, R144, 0.25 ;  /* 0x3e80000090c37820 */ /* 0x000fe20000400000 */
[----:B------:R-:W-:Y:S01]  /*11300*/  @!P5 FMUL R29, R29, 16777216 ;  /* 0x4b8000001d1dd820 */ /* 0x000fe20000400000 */
[----:B------:R-:W-:Y:S01]  /*11310*/  FMUL R236, R3, R28 ;  /* 0x0000001c03ec7220 */ /* 0x000fe20000400000 */
[----:B------:R-:W-:Y:S02]  /*11320*/  IMAD.MOV.U32 R246, RZ, RZ, R239 ;  /* 0x000000fffff67224 */ /* 0x000fe400078e00ef */
[----:B------:R-:W-:Y:S01]  /*11330*/  FMUL R160, R207, 0.25 ;  /* 0x3e800000cfa07820 */ /* 0x000fe20000400000 */
[----:B------:R-:W-:Y:S01]  /*11340*/  MOV R28, R233 ;  /* 0x000000e9001c7202 */ /* 0x000fe20000000f00 */
[----:B------:R-:W-:Y:S01]  /*11350*/  @P6 IMAD.MOV.U32 R8, RZ, RZ, 0x7f800000 ;  /* 0x7f800000ff086424 */ /* 0x000fe200078e00ff */
[----:B------:R-:W-:Y:S01]  /*11360*/  FSEL R178, R178, R179, P3 ;  /* 0x000000b3b2b27208 */ /* 0x000fe20001800000 */
[----:B------:R-:W-:Y:S01]  /*11370*/  @!P5 FMUL R36, R36, 16777216 ;  /* 0x4b8000002424d820 */ /* 0x000fe20000400000 */
[----:B------:R-:W-:Y:S01]  /*11380*/  FMUL R233, R3, R24 ;  /* 0x0000001803e97220 */ /* 0x000fe20000400000 */
[----:B------:R-:W-:-:S02]  /*11390*/  IMAD.MOV.U32 R242, RZ, RZ, R237 ;  /* 0x000000fffff27224 */ /* 0x000fc400078e00ed */
[----:B------:R-:W-:Y:S01]  /*113a0*/  FMUL R179, R206, 0.25 ;  /* 0x3e800000ceb37820 */ /* 0x000fe20000400000 */
[----:B------:R-:W-:Y:S01]  /*113b0*/  FSEL R180, R180, R182, P3 ;  /* 0x000000b6b4b47208 */ /* 0x000fe20001800000 */
[----:B------:R-:W-:Y:S01]  /*113c0*/  IMAD.MOV.U32 R24, RZ, RZ, R234 ;  /* 0x000000ffff187224 */ /* 0x000fe200078e00ea */
[----:B------:R-:W-:Y:S01]  /*113d0*/  FSEL R84, R196, R84, P3 ;  /* 0x00000054c4547208 */ /* 0x000fe20001800000 */
[----:B------:R-:W-:Y:S01]  /*113e0*/  IMAD.MOV.U32 R237, RZ, RZ, R211 ;  /* 0x000000ffffed7224 */ /* 0x000fe200078e00d3 */
[----:B------:R-:W-:Y:S01]  /*113f0*/  FSEL R156, R156, R157, P3 ;  /* 0x0000009d9c9c7208 */ /* 0x000fe20001800000 */
[----:B------:R-:W-:Y:S01]  /*11400*/  FMUL R182, R183, 0.25 ;  /* 0x3e800000b7b67820 */ /* 0x000fe20000400000 */
[----:B------:R-:W-:Y:S01]  /*11410*/  FMUL R196, R85, 0.25 ;  /* 0x3e80000055c47820 */ /* 0x000fe20000400000 */
[----:B------:R-:W-:Y:S01]  /*11420*/  @!P5 FMUL R32, R32, 16777216 ;  /* 0x4b8000002020d820 */ /* 0x000fe20000400000 */
[----:B------:R-:W-:Y:S01]  /*11430*/  FMUL R234, R3, R29 ;  /* 0x0000001d03ea7220 */ /* 0x000fe20000400000 */
[----:B------:R-:W-:Y:S01]  /*11440*/  FADD R211, R21, R20 ;  /* 0x0000001415d37221 */ /* 0x000fe20000000000 */
[----:B------:R-:W-:Y:S01]  /*11450*/  FSEL R159, R159, R208, P3 ;  /* 0x000000d09f9f7208 */ /* 0x000fe20001800000 */
[----:B------:R-:W-:Y:S01]  /*11460*/  FMUL R191, R198, 0.25 ;  /* 0x3e800000c6bf7820 */ /* 0x000fe20000400000 */
[----:B------:R-:W-:Y:S01]  /*11470*/  FSEL R144, R195, R144, P3 ;  /* 0x00000090c3907208 */ /* 0x000fe20001800000 */
[----:B------:R-:W-:-:S02]  /*11480*/  IMAD.MOV.U32 R29, RZ, RZ, R246 ;  /* 0x000000ffff1d7224 */ /* 0x000fc400078e00f6 */
[----:B------:R-:W-:Y:S01]  /*11490*/  @P6 FFMA.FTZ R211, R18, R8, +INF ;  /* 0x7f80000012d36423 */ /* 0x000fe20000010008 */
[----:B------:R-:W-:Y:S01]  /*114a0*/  FSEL R160, R160, R207, P3 ;  /* 0x000000cfa0a07208 */ /* 0x000fe20001800000 */
[----:B------:R-:W-:Y:S01]  /*114b0*/  FMUL R195, R145, 0.25 ;  /* 0x3e80000091c37820 */ /* 0x000fe20000400000 */
[----:B------:R-:W-:Y:S01]  /*114c0*/  @!P5 FMUL R153, R153, 16777216 ;  /* 0x4b8000009999d820 */ /* 0x000fe20000400000 */
[----:B------:R-:W-:Y:S01]  /*114d0*/  @!P5 FMUL R37, R37, 16777216 ;  /* 0x4b8000002525d820 */ /* 0x000fe20000400000 */
[----:B------:R-:W-:Y:S01]  /*114e0*/  FMUL R246, R3, R36 ;  /* 0x0000002403f67220 */ /* 0x000fe20000400000 */
[----:B------:R-:W-:Y:S01]  /*114f0*/  FMUL R187, R202, 0.25 ;  /* 0x3e800000cabb7820 */ /* 0x000fe20000400000 */
[----:B------:R-:W-:Y:S01]  /*11500*/  @!P5 FMUL R154, R154, 16777216 ;  /* 0x4b8000009a9ad820 */ /* 0x000fe20000400000 */
[----:B------:R-:W-:Y:S01]  /*11510*/  IMAD.MOV.U32 R36, RZ, RZ, R241 ;  /* 0x000000ffff247224 */ /* 0x000fe200078e00f1 */
[----:B------:R-:W-:Y:S01]  /*11520*/  FSEL R179, R179, R206, P3 ;  /* 0x000000ceb3b37208 */ /* 0x000fe20001800000 */
[----:B------:R-:W-:Y:S01]  /*11530*/  FMUL R190, R199, 0.25 ;  /* 0x3e800000c7be7820 */ /* 0x000fe20000400000 */
[----:B------:R-:W-:Y:S01]  /*11540*/  @!P5 FMUL R155, R155, 16777216 ;  /* 0x4b8000009b9bd820 */ /* 0x000fe20000400000 */
[----:B------:R-:W-:Y:S01]  /*11550*/  @!P5 FMUL R33, R33, 16777216 ;  /* 0x4b8000002121d820 */ /* 0x000fe20000400000 */
[----:B------:R-:W-:Y:S01]  /*11560*/  FMUL R241, R3, R32 ;  /* 0x0000002003f17220 */ /* 0x000fe20000400000 */
[----:B------:R-:W-:-:S02]  /*11570*/  IMAD.MOV.U32 R247, RZ, RZ, R235 ;  /* 0x000000fffff77224 */ /* 0x000fc400078e00eb */
[----:B------:R-:W-:Y:S01]  /*11580*/  FMUL R157, R209, 0.25 ;  /* 0x3e800000d19d7820 */ /* 0x000fe20000400000 */
[----:B------:R-:W-:Y:S01]  /*11590*/  FSEL R182, R182, R183, P3 ;  /* 0x000000b7b6b67208 */ /* 0x000fe20001800000 */
[----:B------:R-:W-:Y:S01]  /*115a0*/  @!P5 FMUL R156, R156, 16777216 ;  /* 0x4b8000009c9cd820 */ /* 0x000fe20000400000 */
[----:B------:R-:W-:Y:S01]  /*115b0*/  FSEL R85, R196, R85, P3 ;  /* 0x00000055c4557208 */ /* 0x000fe20001800000 */
[----:B------:R-:W-:Y:S02]  /*115c0*/  IMAD.MOV.U32 R32, RZ, RZ, R242 ;  /* 0x000000ffff207224 */ /* 0x000fe400078e00f2 */
[----:B------:R-:W-:Y:S01]  /*115d0*/  FMUL R183, R205, 0.25 ;  /* 0x3e800000cdb77820 */ /* 0x000fe20000400000 */
[----:B------:R-:W-:Y:S01]  /*115e0*/  FSEL R191, R191, R198, P3 ;  /* 0x000000c6bfbf7208 */ /* 0x000fe20001800000 */
[----:B------:R-:W-:Y:S01]  /*115f0*/  FMUL R196, R92, 0.25 ;  /* 0x3e8000005cc47820 */ /* 0x000fe20000400000 */
[----:B------:R-:W-:Y:S01]  /*11600*/  @!P5 FMUL R159, R159, 16777216 ;  /* 0x4b8000009f9fd820 */ /* 0x000fe20000400000 */
[----:B------:R-:W-:Y:S01]  /*11610*/  @!P5 FMUL R44, R44, 16777216 ;  /* 0x4b8000002c2cd820 */ /* 0x000fe20000400000 */
[----:B------:R-:W-:Y:S01]  /*11620*/  FMUL R242, R3, R37 ;  /* 0x0000002503f27220 */ /* 0x000fe20000400000 */
[----:B------:R0:W-:Y:S01]  /*11630*/  STL [R1+0x6dc], R211 ;  /* 0x0006dcd301007387 */ /* 0x0001e20000100800 */
[----:B------:R-:W-:Y:S01]  /*11640*/  FSEL R145, R195, R145, P3 ;  /* 0x00000091c3917208 */ /* 0x000fe20001800000 */
[----:B------:R-:W-:Y:S01]  /*11650*/  @!P5 FMUL R160, R160, 16777216 ;  /* 0x4b800000a0a0d820 */ /* 0x000fe20000400000 */
[----:B------:R-:W-:Y:S01]  /*11660*/  FMUL R198, R3, R153 ;  /* 0x0000009903c67220 */ /* 0x000fe20000400000 */
[----:B------:R-:W-:Y:S01]  /*11670*/  IMAD.MOV.U32 R37, RZ, RZ, R238 ;  /* 0x000000ffff257224 */ /* 0x000fe200078e00ee */
[----:B------:R-:W-:Y:S01]  /*11680*/  MOV R244, R231 ;  /* 0x000000e700f47202 */ /* 0x000fe20000000f00 */
[----:B------:R-:W-:Y:S01]  /*11690*/  FMUL R10, R217, 0.25 ;  /* 0x3e800000d90a7820 */ /* 0x000fe20000400000 */
[----:B------:R-:W-:Y:S01]  /*116a0*/  FSEL R187, R187, R202, P3 ;  /* 0x000000cabbbb7208 */ /* 0x000fe20001800000 */
[----:B------:R-:W-:Y:S01]  /*116b0*/  @!P5 FMUL R161, R161, 16777216 ;  /* 0x4b800000a1a1d820 */ /* 0x000fe20000400000 */
[----:B------:R-:W-:Y:S01]  /*116c0*/  @!P5 FMUL R40, R40, 16777216 ;  /* 0x4b8000002828d820 */ /* 0x000fe20000400000 */
[----:B------:R-:W2:Y:S01]  /*116d0*/  LDL.LU R153, [R1+0x1e8] ;  /* 0x0001e80001997983 */ /* 0x000ea20000300800 */
[C---:B------:R-:W-:Y:S01]  /*116e0*/  FMUL R195, R3.reuse, R154 ;  /* 0x0000009a03c37220 */ /* 0x040fe20000400000 */
[----:B------:R-:W-:Y:S01]  /*116f0*/  FMUL R238, R3, R33 ;  /* 0x0000002103ee7220 */ /* 0x000fe20000400000 */
[----:B------:R-:W-:Y:S01]  /*11700*/  FSEL R190, R190, R199, P3 ;  /* 0x000000c7bebe7208 */ /* 0x000fe20001800000 */
[----:B------:R-:W-:Y:S01]  /*11710*/  @!P5 FMUL R179, R179, 16777216 ;  /* 0x4b800000b3b3d820 */ /* 0x000fe20000400000 */
[----:B------:R-:W3:Y:S01]  /*11720*/  LDL.LU R154, [R1+0x1f8] ;  /* 0x0001f800019a7983 */ /* 0x000ee20000300800 */
[----:B------:R-:W-:Y:S01]  /*11730*/  FMUL R202, R3, R155 ;  /* 0x0000009b03ca7220 */ /* 0x000fe20000400000 */
[----:B------:R-:W-:Y:S01]  /*11740*/  IMAD.MOV.U32 R33, RZ, RZ, R247 ;  /* 0x000000ffff217224 */ /* 0x000fe200078e00f7 */
[----:B------:R-:W-:Y:S01]  /*11750*/  FSEL R157, R157, R209, P3 ;  /* 0x000000d19d9d7208 */ /* 0x000fe20001800000 */
[----:B------:R-:W-:Y:S01]  /*11760*/  @!P5 FMUL R173, R173, 16777216 ;  /* 0x4b800000adadd820 */ /* 0x000fe20000400000 */
[----:B------:R-:W-:Y:S01]  /*11770*/  @!P5 FMUL R45, R45, 16777216 ;  /* 0x4b8000002d2dd820 */ /* 0x000fe20000400000 */
[----:B------:R-:W-:Y:S01]  /*11780*/  @!P5 FMUL R52, R52, 16777216 ;  /* 0x4b8000003434d820 */ /* 0x000fe20000400000 */
[----:B------:R-:W4:Y:S01]  /*11790*/  LDL.LU R155, [R1+0x1cc] ;  /* 0x0001cc00019b7983 */ /* 0x000f220000300800 */
[C---:B------:R-:W-:Y:S01]  /*117a0*/  FMUL R199, R3.reuse, R156 ;  /* 0x0000009c03c77220 */ /* 0x040fe20000400000 */
[----:B------:R-:W-:Y:S01]  /*117b0*/  FMUL R247, R3, R44 ;  /* 0x0000002c03f77220 */ /* 0x000fe20000400000 */
[----:B------:R-:W-:Y:S01]  /*117c0*/  IMAD.MOV.U32 R239, RZ, RZ, R230 ;  /* 0x000000ffffef7224 */ /* 0x000fe200078e00e6 */
[----:B------:R-:W-:Y:S01]  /*117d0*/  FSEL R183, R183, R205, P3 ;  /* 0x000000cdb7b77208 */ /* 0x000fe20001800000 */
[----:B------:R-:W-:Y:S01]  /*117e0*/  @!P5 FMUL R48, R48, 16777216 ;  /* 0x4b8000003030d820 */ /* 0x000fe20000400000 */
[----:B------:R-:W-:Y:S01]  /*117f0*/  FSEL R92, R196, R92, P3 ;  /* 0x0000005cc45c7208 */ /* 0x000fe20001800000 */
[----:B------:R-:W5:Y:S01]  /*11800*/  LDL.LU R156, [R1+0x1dc] ;  /* 0x0001dc00019c7983 */ /* 0x000f620000300800 */
[----:B------:R-:W-:Y:S01]  /*11810*/  FMUL R209, R3, R159 ;  /* 0x0000009f03d17220 */ /* 0x000fe20000400000 */
[----:B------:R-:W-:Y:S01]  /*11820*/  MOV R44, R243 ;  /* 0x000000f3002c7202 */ /* 0x000fe20000000f00 */
[----:B------:R-:W-:Y:S01]  /*11830*/  FMUL R23, R210, 0.25 ;  /* 0x3e800000d2177820 */ /* 0x000fe20000400000 */
[----:B------:R-:W-:Y:S01]  /*11840*/  FMUL R196, R93, 0.25 ;  /* 0x3e8000005dc47820 */ /* 0x000fe20000400000 */
[----:B------:R-:W-:Y:S01]  /*11850*/  @!P5 FMUL R41, R41, 16777216 ;  /* 0x4b8000002929d820 */ /* 0x000fe20000400000 */
[----:B------:R-:W-:Y:S01]  /*11860*/  @!P5 FMUL R53, R53, 16777216 ;  /* 0x4b8000003535d820 */ /* 0x000fe20000400000 */
[----:B------:R-:W-:Y:S01]  /*11870*/  @!P5 FMUL R61, R61, 16777216 ;  /* 0x4b8000003d3dd820 */ /* 0x000fe20000400000 */
[----:B------:R-:W2:Y:S01]  /*11880*/  LDL.LU R159, [R1+0x1ec] ;  /* 0x0001ec00019f7983 */ /* 0x000ea20000300800 */
[C---:B------:R-:W-:Y:S01]  /*11890*/  FMUL R205, R3.reuse, R160 ;  /* 0x000000a003cd7220 */ /* 0x040fe20000400000 */
[----:B------:R-:W-:Y:S01]  /*118a0*/  FMUL R243, R3, R40 ;  /* 0x0000002803f37220 */ /* 0x000fe20000400000 */
[----:B------:R-:W-:Y:S01]  /*118b0*/  IMAD.MOV.U32 R249, RZ, RZ, R229 ;  /* 0x000000fffff97224 */ /* 0x000fe200078e00e5 */
[----:B------:R-:W-:Y:S01]  /*118c0*/  FSEL R10, R10, R217, P3 ;  /* 0x000000d90a0a7208 */ /* 0x000fe20001800000 */
[----:B------:R-:W-:-:S02]  /*118d0*/  IMAD.MOV.U32 R250, RZ, RZ, R227 ;  /* 0x000000fffffa7224 */ /* 0x000fc400078e00e3 */
[----:B------:R-:W-:Y:S01]  /*118e0*/  @!P5 FMUL R49, R49, 16777216 ;  /* 0x4b8000003131d820 */ /* 0x000fe20000400000 */
[----:B------:R-:W2:Y:S01]  /*118f0*/  LDL.LU R160, [R1+0x1fc] ;  /* 0x0001fc0001a07983 */ /* 0x000ea20000300800 */
[----:B------:R-:W-:Y:S01]  /*11900*/  FMUL R206, R3, R161 ;  /* 0x000000a103ce7220 */ /* 0x000fe20000400000 */
[----:B------:R-:W-:Y:S02]  /*11910*/  IMAD.MOV.U32 R40, RZ, RZ, R244 ;  /* 0x000000ffff287224 */ /* 0x000fe400078e00f4 */
[----:B------:R-:W-:Y:S01]  /*11920*/  @!P5 FMUL R163, R163, 16777216 ;  /* 0x4b800000a3a3d820 */ /* 0x000fe20000400000 */
[----:B------:R-:W-:Y:S01]  /*11930*/  @!P5 FMUL R56, R56, 16777216 ;  /* 0x4b8000003838d820 */ /* 0x000fe20000400000 */
[----:B------:R-:W-:Y:S01]  /*11940*/  @!P5 FMUL R57, R57, 16777216 ;  /* 0x4b8000003939d820 */ /* 0x000fe20000400000 */
[----:B------:R-:W2:Y:S01]  /*11950*/  LDL.LU R161, [R1+0x1c8] ;  /* 0x0001c80001a17983 */ /* 0x000ea20000300800 */
[C---:B------:R-:W-:Y:S01]  /*11960*/  FMUL R217, R3.reuse, R173 ;  /* 0x000000ad03d97220 */ /* 0x040fe20000400000 */
[C---:B------:R-:W-:Y:S01]  /*11970*/  FMUL R227, R3.reuse, R179 ;  /* 0x000000b303e37220 */ /* 0x040fe20000400000 */
[----:B------:R-:W-:Y:S01]  /*11980*/  FMUL R244, R3, R45 ;  /* 0x0000002d03f47220 */ /* 0x000fe20000400000 */
[----:B------:R-:W2:Y:S01]  /*11990*/  LDL.LU R179, [R1+0x1d8] ;  /* 0x0001d80001b37983 */ /* 0x000ea20000300800 */
[----:B------:R-:W-:-:S02]  /*119a0*/  IMAD.MOV.U32 R45, RZ, RZ, R239 ;  /* 0x000000ffff2d7224 */ /* 0x000fc400078e00ef */
[C---:B------:R-:W-:Y:S01]  /*119b0*/  FMUL R173, R3.reuse, R52 ;  /* 0x0000003403ad7220 */ /* 0x040fe20000400000 */
[C---:B------:R-:W-:Y:S01]  /*119c0*/  FMUL R239, R3.reuse, R41 ;  /* 0x0000002903ef7220 */ /* 0x040fe20000400000 */
[----:B------:R-:W3:Y:S01]  /*119d0*/  LDL.LU R52, [R1+0x10c] ;  /* 0x00010c0001347983 */ /* 0x000ee20000300800 */
[C---:B------:R-:W-:Y:S01]  /*119e0*/  FMUL R251, R3.reuse, R48 ;  /* 0x0000003003fb7220 */ /* 0x040fe20000400000 */
[----:B0-----:R-:W-:Y:S01]  /*119f0*/  FMUL R211, R3, R61 ;  /* 0x0000003d03d37220 */ /* 0x001fe20000400000 */
[----:B------:R-:W-:Y:S01]  /*11a00*/  FSEL R23, R23, R210, P3 ;  /* 0x000000d217177208 */ /* 0x000fe20001800000 */
[----:B------:R-:W-:Y:S01]  /*11a10*/  IMAD.MOV.U32 R41, RZ, RZ, R249 ;  /* 0x000000ffff297224 */ /* 0x000fe200078e00f9 */
[----:B------:R-:W-:Y:S01]  /*11a20*/  FSEL R93, R196, R93, P3 ;  /* 0x0000005dc45d7208 */ /* 0x000fe20001800000 */
[----:B------:R-:W4:Y:S01]  /*11a30*/  LDL.LU R48, [R1+0x108] ;  /* 0x0001080001307983 */ /* 0x000f220000300800 */
[----:B------:R-:W-:Y:S01]  /*11a40*/  FMUL R252, R3, R53 ;  /* 0x0000003503fc7220 */ /* 0x000fe20000400000 */
[----:B------:R-:W-:-:S02]  /*11a50*/  IMAD.MOV.U32 R61, RZ, RZ, R250 ;  /* 0x000000ffff3d7224 */ /* 0x000fc400078e00fa */
[----:B------:R-:W-:Y:S01]  /*11a60*/  FMUL R196, R100, 0.25 ;  /* 0x3e80000064c47820 */ /* 0x000fe20000400000 */
[----:B------:R-:W-:Y:S01]  /*11a70*/  @!P5 FMUL R175, R175, 16777216 ;  /* 0x4b800000afafd820 */ /* 0x000fe20000400000 */
[----:B------:R-:W-:Y:S01]  /*11a80*/  @!P5 FMUL R76, R76, 16777216 ;  /* 0x4b8000004c4cd820 */ /* 0x000fe20000400000 */
[C---:B------:R-:W-:Y:S01]  /*11a90*/  FMUL R210, R3.reuse, R163 ;  /* 0x000000a303d27220 */ /* 0x040fe20000400000 */
[----:B------:R-:W5:Y:S01]  /*11aa0*/  LDL.LU R53, [R1+0x12c] ;  /* 0x00012c0001357983 */ /* 0x000f620000300800 */
[C---:B------:R-:W-:Y:S01]  /*11ab0*/  FMUL R249, R3.reuse, R49 ;  /* 0x0000003103f97220 */ /* 0x040fe20000400000 */
[----:B------:R-:W-:Y:S01]  /*11ac0*/  FMUL R250, R3, R57 ;  /* 0x0000003903fa7220 */ /* 0x000fe20000400000 */
[----:B------:R-:W-:Y:S01]  /*11ad0*/  @!P5 FMUL R77, R77, 16777216 ;  /* 0x4b8000004d4dd820 */ /* 0x000fe20000400000 */
[----:B------:R-:W2:Y:S01]  /*11ae0*/  LDL.LU R49, [R1+0x11c] ;  /* 0x00011c0001317983 */ /* 0x000ea20000300800 */
[----:B------:R-:W-:Y:S01]  /*11af0*/  FMUL R163, R3, R56 ;  /* 0x0000003803a37220 */ /* 0x000fe20000400000 */
[----:B------:R-:W-:Y:S01]  /*11b00*/  @!P5 FMUL R182, R182, 16777216 ;  /* 0x4b800000b6b6d820 */ /* 0x000fe20000400000 */
[----:B------:R-:W-:Y:S01]  /*11b10*/  @!P5 FMUL R84, R84, 16777216 ;  /* 0x4b8000005454d820 */ /* 0x000fe20000400000 */
[----:B------:R-:W3:Y:S01]  /*11b20*/  LDL.LU R56, [R1+0x1ac] ;  /* 0x0001ac0001387983 */ /* 0x000ee20000300800 */
[----:B------:R-:W-:-:S02]  /*11b30*/  IMAD.MOV.U32 R4, RZ, RZ, R226 ;  /* 0x000000ffff047224 */ /* 0x000fc400078e00e2 */
[----:B------:R-:W-:Y:S01]  /*11b40*/  @!P5 FMUL R80, R80, 16777216 ;  /* 0x4b8000005050d820 */ /* 0x000fe20000400000 */
[----:B------:R-:W-:Y:S01]  /*11b50*/  @!P5 FMUL R177, R177, 16777216 ;  /* 0x4b800000b1b1d820 */ /* 0x000fe20000400000 */
[----:B------:R0:W-:Y:S01]  /*11b60*/  STL [R1+0x6e0], R211 ;  /* 0x0006e0d301007387 */ /* 0x0001e20000100800 */
[----:B------:R-:W-:Y:S01]  /*11b70*/  @!P5 FMUL R85, R85, 16777216 ;  /* 0x4b8000005555d820 */ /* 0x000fe20000400000 */
[----:B------:R-:W-:Y:S01]  /*11b80*/  FMUL R226, R3, R175 ;  /* 0x000000af03e27220 */ /* 0x000fe20000400000 */
[----:B------:R-:W-:Y:S01]  /*11b90*/  IMAD.MOV.U32 R245, RZ, RZ, R221 ;  /* 0x000000fffff57224 */ /* 0x000fe200078e00dd */
[----:B------:R-:W5:Y:S01]  /*11ba0*/  LDL.LU R57, [R1+0x1bc] ;  /* 0x0001bc0001397983 */ /* 0x000f620000300800 */
[----:B------:R-:W-:Y:S01]  /*11bb0*/  FSEL R100, R196, R100, P3 ;  /* 0x00000064c4647208 */ /* 0x000fe20001800000 */
[----:B------:R-:W-:Y:S01]  /*11bc0*/  @!P5 FMUL R81, R81, 16777216 ;  /* 0x4b8000005151d820 */ /* 0x000fe20000400000 */
[C---:B------:R-:W-:Y:S01]  /*11bd0*/  FMUL R175, R3.reuse, R76 ;  /* 0x0000004c03af7220 */ /* 0x040fe20000400000 */
[----:B------:R1:W-:Y:S01]  /*11be0*/  STL [R1+0x6e4], R250 ;  /* 0x0006e4fa01007387 */ /* 0x0003e20000100800 */
[----:B------:R-:W-:Y:S01]  /*11bf0*/  FMUL R181, R184, 0.25 ;  /* 0x3e800000b8b57820 */ /* 0x000fe20000400000 */
[----:B------:R-:W-:Y:S01]  /*11c00*/  FMUL R189, R200, 0.25 ;  /* 0x3e800000c8bd7820 */ /* 0x000fe20000400000 */
[----:B------:R-:W-:Y:S01]  /*11c10*/  @!P5 FMUL R92, R92, 16777216 ;  /* 0x4b8000005c5cd820 */ /* 0x000fe20000400000 */
[C---:B------:R-:W-:Y:S01]  /*11c20*/  FMUL R221, R3.reuse, R182 ;  /* 0x000000b603dd7220 */ /* 0x040fe20000400000 */
[----:B------:R-:W4:Y:S01]  /*11c30*/  LDL.LU R76, [R1+0x13c] ;  /* 0x00013c00014c7983 */ /* 0x000f220000300800 */
[----:B------:R-:W-:Y:S01]  /*11c40*/  FMUL R6, R3, R77 ;  /* 0x0000004d03067220 */ /* 0x000fe20000400000 */
[----:B------:R-:W-:Y:S01]  /*11c50*/  MOV R17, R223 ;  /* 0x000000df00117202 */ /* 0x000fe20000000f00 */
[----:B------:R-:W-:Y:S01]  /*11c60*/  FMUL R21, R213, 0.25 ;  /* 0x3e800000d5157820 */ /* 0x000fe20000400000 */
[----:B------:R-:W-:Y:S01]  /*11c70*/  @!P5 FMUL R88, R88, 16777216 ;  /* 0x4b8000005858d820 */ /* 0x000fe20000400000 */
[----:B------:R-:W5:Y:S01]  /*11c80*/  LDL.LU R77, [R1+0x14c] ;  /* 0x00014c00014d7983 */ /* 0x000f620000300800 */
[----:B------:R-:W-:Y:S01]  /*11c90*/  FMUL R182, R3, R84 ;  /* 0x0000005403b67220 */ /* 0x000fe20000400000 */
[----:B------:R-:W-:Y:S01]  /*11ca0*/  @!P5 FMUL R157, R157, 16777216 ;  /* 0x4b8000009d9dd820 */ /* 0x000fe20000400000 */
[----:B------:R-:W-:Y:S01]  /*11cb0*/  @!P5 FMUL R93, R93, 16777216 ;  /* 0x4b8000005d5dd820 */ /* 0x000fe20000400000 */
[C---:B------:R-:W-:Y:S01]  /*11cc0*/  FMUL R223, R3.reuse, R177 ;  /* 0x000000b103df7220 */ /* 0x040fe20000400000 */
[----:B------:R-:W5:Y:S01]  /*11cd0*/  LDL.LU R84, [R1+0x16c] ;  /* 0x00016c0001547983 */ /* 0x000f620000300800 */
[----:B0-----:R-:W-:Y:S01]  /*11ce0*/  FMUL R211, R3, R80 ;  /* 0x0000005003d37220 */ /* 0x001fe20000400000 */
[----:B------:R-:W-:Y:S01]  /*11cf0*/  @!P5 FMUL R174, R174, 16777216 ;  /* 0x4b800000aeaed820 */ /* 0x000fe20000400000 */
[----:B------:R-:W-:Y:S01]  /*11d00*/  @!P5 FMUL R89, R89, 16777216 ;  /* 0x4b8000005959d820 */ /* 0x000fe20000400000 */
[----:B------:R-:W2:Y:S01]  /*11d10*/  LDL.LU R80, [R1+0x15c] ;  /* 0x00015c0001507983 */ /* 0x000ea20000300800 */
[C---:B------:R-:W-:Y:S01]  /*11d20*/  FMUL R177, R3.reuse, R85 ;  /* 0x0000005503b17220 */ /* 0x040fe20000400000 */
[----:B------:R-:W-:Y:S01]  /*11d30*/  @!P5 FMUL R180, R180, 16777216 ;  /* 0x4b800000b4b4d820 */ /* 0x000fe20000400000 */
[----:B------:R-:W-:Y:S01]  /*11d40*/  @!P5 FMUL R100, R100, 16777216 ;  /* 0x4b8000006464d820 */ /* 0x000fe20000400000 */
[----:B------:R-:W5:Y:S01]  /*11d50*/  LDL.LU R85, [R1+0x188] ;  /* 0x0001880001557983 */ /* 0x000f620000300800 */
[----:B-1----:R-:W-:Y:S01]  /*11d60*/  FMUL R250, R3, R81 ;  /* 0x0000005103fa7220 */ /* 0x002fe20000400000 */
[----:B------:R-:W-:Y:S01]  /*11d70*/  FSEL R181, R181, R184, P3 ;  /* 0x000000b8b5b57208 */ /* 0x000fe20001800000 */
[----:B------:R-:W-:Y:S01]  /*11d80*/  FMUL R13, R3, R92 ;  /* 0x0000005c030d7220 */ /* 0x000fe20000400000 */
[----:B------:R-:W-:Y:S01]  /*11d90*/  FSEL R189, R189, R200, P3 ;  /* 0x000000c8bdbd7208 */ /* 0x000fe20001800000 */
[----:B------:R-:W5:Y:S01]  /*11da0*/  LDL.LU R81, [R1+0x17c] ;  /* 0x00017c0001517983 */ /* 0x000f620000300800 */
[----:B------:R-:W-:Y:S01]  /*11db0*/  FSEL R21, R21, R213, P3 ;  /* 0x000000d515157208 */ /* 0x000fe20001800000 */
[----:B------:R-:W-:Y:S01]  /*11dc0*/  FMUL R184, R185, 0.25 ;  /* 0x3e800000b9b87820 */ /* 0x000fe20000400000 */
[C---:B------:R-:W-:Y:S01]  /*11dd0*/  FMUL R200, R3.reuse, R157 ;  /* 0x0000009d03c87220 */ /* 0x040fe20000400000 */
[----:B------:R-:W2:Y:S01]  /*11de0*/  LDL.LU R92, [R1+0x148] ;  /* 0x00014800015c7983 */ /* 0x000ea20000300800 */
[C---:B------:R-:W-:Y:S01]  /*11df0*/  FMUL R12, R3.reuse, R88 ;  /* 0x00000058030c7220 */ /* 0x040fe20000400000 */
[C---:B------:R-:W-:Y:S01]  /*11e00*/  FMUL R213, R3.reuse, R174 ;  /* 0x000000ae03d57220 */ /* 0x040fe20000400000 */
[C---:B------:R-:W-:Y:S01]  /*11e10*/  FMUL R157, R3.reuse, R93 ;  /* 0x0000005d039d7220 */ /* 0x040fe20000400000 */
[----:B------:R-:W5:Y:S01]  /*11e20*/  LDL.LU R88, [R1+0x168] ;  /* 0x0001680001587983 */ /* 0x000f620000300800 */
[C---:B------:R-:W-:Y:S01]  /*11e30*/  FMUL R224, R3.reuse, R180 ;  /* 0x000000b403e07220 */ /* 0x040fe20000400000 */
[C---:B------:R-:W-:Y:S01]  /*11e40*/  FMUL R174, R3.reuse, R89 ;  /* 0x0000005903ae7220 */ /* 0x040fe20000400000 */
[----:B------:R-:W-:Y:S01]  /*11e50*/  FMUL R180, R3, R100 ;  /* 0x0000006403b47220 */ /* 0x000fe20000400000 */
[----:B------:R-:W5:Y:S01]  /*11e60*/  LDL.LU R93, [R1+0x158] ;  /* 0x00015800015d7983 */ /* 0x000f620000300800 */
[----:B------:R-:W-:-:S03]  /*11e70*/  FSEL R184, R184, R185, P3 ;  /* 0x000000b9b8b87208 */ /* 0x000fc60001800000 */
[----:B------:R-:W5:Y:S04]  /*11e80*/  LDL.LU R89, [R1+0x178] ;  /* 0x0001780001597983 */ /* 0x000f680000300800 */
[----:B------:R-:W3:Y:S01]  /*11e90*/  LDL.LU R100, [R1+0x118] ;  /* 0x0001180001647983 */ /* 0x000ee20000300800 */
[----:B------:R-:W-:Y:S01]  /*11ea0*/  @!P5 FMUL R184, R184, 16777216 ;  /* 0x4b800000b8b8d820 */ /* 0x000fe20000400000 */
[----:B------:R-:W-:-:S03]  /*11eb0*/  @!P5 FMUL R96, R96, 16777216 ;  /* 0x4b8000006060d820 */ /* 0x000fc60000400000 */
[C---:B------:R-:W-:Y:S01]  /*11ec0*/  FMUL R229, R3.reuse, R184 ;  /* 0x000000b803e57220 */ /* 0x040fe20000400000 */
[----:B------:R-:W-:Y:S02]  /*11ed0*/  FMUL R184, R3, R96 ;  /* 0x0000006003b87220 */ /* 0x000fe40000400000 */
[----:B------:R-:W4:Y:S01]  /*11ee0*/  LDL.LU R96, [R1+0x128] ;  /* 0x0001280001607983 */ /* 0x000f220000300800 */
[----:B------:R-:W-:Y:S01]  /*11ef0*/  FMUL R196, R101, 0.25 ;  /* 0x3e80000065c47820 */ /* 0x000fe20000400000 */
[----:B------:R-:W-:Y:S01]  /*11f00*/  @!P5 FMUL R187, R187, 16777216 ;  /* 0x4b800000bbbbd820 */ /* 0x000fe20000400000 */
[----:B------:R-:W-:-:S03]  /*11f10*/  @!P5 FMUL R97, R97, 16777216 ;  /* 0x4b8000006161d820 */ /* 0x000fc60000400000 */
[----:B------:R-:W-:Y:S01]  /*11f20*/  FSEL R101, R196, R101, P3 ;  /* 0x00000065c4657208 */ /* 0x000fe20001800000 */
[----:B------:R-:W-:Y:S01]  /*11f30*/  FMUL R196, R108, 0.25 ;  /* 0x3e8000006cc47820 */ /* 0x000fe20000400000 */
[C---:B------:R-:W-:Y:S01]  /*11f40*/  FMUL R232, R3.reuse, R187 ;  /* 0x000000bb03e87220 */ /* 0x040fe20000400000 */
[----:B------:R-:W-:Y:S01]  /*11f50*/  FSETP.NEU.AND P6, PT, R18, RZ, PT ;  /* 0x000000ff1200720b */ /* 0x000fe20003fcd000 */
[----:B------:R-:W-:Y:S02]  /*11f60*/  FMUL R187, R3, R97 ;  /* 0x0000006103bb7220 */ /* 0x000fe40000400000 */
[----:B------:R-:W-:Y:S01]  /*11f70*/  FSEL R108, R196, R108, P3 ;  /* 0x0000006cc46c7208 */ /* 0x000fe20001800000 */
[----:B------:R-:W-:Y:S01]  /*11f80*/  FMUL R18, R215, 0.25 ;  /* 0x3e800000d7127820 */ /* 0x000fe20000400000 */
[----:B------:R-:W5:Y:S01]  /*11f90*/  LDL.LU R97, [R1+0x138] ;  /* 0x0001380001617983 */ /* 0x000f620000300800 */
[----:B------:R-:W-:Y:S01]  /*11fa0*/  @!P5 FMUL R169, R169, 16777216 ;  /* 0x4b800000a9a9d820 */ /* 0x000fe20000400000 */
[----:B------:R-:W-:Y:S01]  /*11fb0*/  @!P5 FMUL R165, R165, 16777216 ;  /* 0x4b800000a5a5d820 */ /* 0x000fe20000400000 */
[----:B------:R-:W-:Y:S01]  /*11fc0*/  @!P5 FMUL R108, R108, 16777216 ;  /* 0x4b8000006c6cd820 */ /* 0x000fe20000400000 */
[----:B------:R-:W-:Y:S01]  /*11fd0*/  @!P5 FMUL R104, R104, 16777216 ;  /* 0x4b8000006868d820 */ /* 0x000fe20000400000 */
[----:B------:R-:W-:Y:S01]  /*11fe0*/  FSEL R18, R18, R215, P3 ;  /* 0x000000d712127208 */ /* 0x000fe20001800000 */
[----:B------:R-:W-:Y:S01]  /*11ff0*/  FMUL R196, R109, 0.25 ;  /* 0x3e8000006dc47820 */ /* 0x000fe20000400000 */
[C---:B------:R-:W-:Y:S01]  /*12000*/  FMUL R215, R3.reuse, R169 ;  /* 0x000000a903d77220 */ /* 0x040fe20000400000 */
[C---:B------:R-:W-:Y:S01]  /*12010*/  FMUL R208, R3.reuse, R165 ;  /* 0x000000a503d07220 */ /* 0x040fe20000400000 */
[C---:B------:R-:W-:Y:S01]  /*12020*/  FMUL R169, R3.reuse, R108 ;  /* 0x0000006c03a97220 */ /* 0x040fe20000400000 */
[----:B------:R-:W-:Y:S01]  /*12030*/  FMUL R165, R3, R104 ;  /* 0x0000006803a57220 */ /* 0x000fe20000400000 */
[----:B------:R-:W5:Y:S01]  /*12040*/  LDL.LU R108, [R1+0x18c] ;  /* 0x00018c00016c7983 */ /* 0x000f620000300800 */
[----:B------:R-:W-:-:S03]  /*12050*/  FSEL R109, R196, R109, P3 ;  /* 0x0000006dc46d7208 */ /* 0x000fc60001800000 */
[----:B------:R-:W5:Y:S01]  /*12060*/  LDL.LU R104, [R1+0x198] ;  /* 0x0001980001687983 */ /* 0x000f620000300800 */
[----:B------:R-:W-:Y:S01]  /*12070*/  FMUL R11, R216, 0.25 ;  /* 0x3e800000d80b7820 */ /* 0x000fe20000400000 */
[----:B------:R-:W-:Y:S01]  /*12080*/  @!P5 FMUL R172, R172, 16777216 ;  /* 0x4b800000acacd820 */ /* 0x000fe20000400000 */
[----:B------:R-:W-:-:S03]  /*12090*/  @!P5 FMUL R109, R109, 16777216 ;  /* 0x4b8000006d6dd820 */ /* 0x000fc60000400000 */
[----:B------:R-:W-:Y:S01]  /*120a0*/  FSEL R11, R11, R216, P3 ;  /* 0x000000d80b0b7208 */ /* 0x000fe20001800000 */
[C---:B------:R-:W-:Y:S01]  /*120b0*/  FMUL R216, R3.reuse, R172 ;  /* 0x000000ac03d87220 */ /* 0x040fe20000400000 */
[----:B------:R-:W-:Y:S02]  /*120c0*/  FMUL R172, R3, R109 ;  /* 0x0000006d03ac7220 */ /* 0x000fe40000400000 */
[----:B------:R-:W5:Y:S01]  /*120d0*/  LDL.LU R109, [R1+0x1a8] ;  /* 0x0001a800016d7983 */ /* 0x000f620000300800 */
[----:B------:R-:W-:Y:S01]  /*120e0*/  FMUL R196, R116, 0.25 ;  /* 0x3e80000074c47820 */ /* 0x000fe20000400000 */
[----:B------:R-:W-:Y:S01]  /*120f0*/  @!P5 FMUL R164, R164, 16777216 ;  /* 0x4b800000a4a4d820 */ /* 0x000fe20000400000 */
[----:B------:R-:W-:-:S03]  /*12100*/  @!P5 FMUL R105, R105, 16777216 ;  /* 0x4b8000006969d820 */ /* 0x000fc60000400000 */
[----:B------:R-:W-:Y:S01]  /*12110*/  FSEL R116, R196, R116, P3 ;  /* 0x00000074c4747208 */ /* 0x000fe20001800000 */
[----:B------:R-:W-:Y:S01]  /*12120*/  FMUL R8, R219, 0.25 ;  /* 0x3e800000db087820 */ /* 0x000fe20000400000 */
[C---:B------:R-:W-:Y:S01]  /*12130*/  FMUL R207, R3.reuse, R164 ;  /* 0x000000a403cf7220 */ /* 0x040fe20000400000 */
[----:B------:R-:W-:Y:S01]  /*12140*/  FMUL R164, R3, R105 ;  /* 0x0000006903a47220 */ /* 0x000fe20000400000 */
[----:B------:R-:W-:Y:S01]  /*12150*/  @!P5 FMUL R171, R171, 16777216 ;  /* 0x4b800000ababd820 */ /* 0x000fe20000400000 */
[----:B------:R-:W-:Y:S01]  /*12160*/  @!P5 FMUL R116, R116, 16777216 ;  /* 0x4b8000007474d820 */ /* 0x000fe20000400000 */
[----:B------:R-:W5:Y:S01]  /*12170*/  LDL.LU R105, [R1+0x19c] ;  /* 0x00019c0001697983 */ /* 0x000f620000300800 */
[----:B------:R-:W-:Y:S01]  /*12180*/  FSEL R8, R8, R219, P3 ;  /* 0x000000db08087208 */ /* 0x000fe20001800000 */
[C---:B------:R-:W-:Y:S01]  /*12190*/  FMUL R219, R3.reuse, R171 ;  /* 0x000000ab03db7220 */ /* 0x040fe20000400000 */
[----:B------:R-:W-:Y:S02]  /*121a0*/  FMUL R171, R3, R116 ;  /* 0x0000007403ab7220 */ /* 0x000fe40000400000 */
[----:B------:R-:W5:Y:S01]  /*121b0*/  LDL.LU R116, [R1+0x1b8] ;  /* 0x0001b80001747983 */ /* 0x000f620000300800 */
        /* <DEDUP_REMOVED lines=13> */
[----:B------:R-:W-:-:S04]  /*12290*/  FMUL R186, R203, 0.25 ;  /* 0x3e800000cbba7820 */ /* 0x000fc80000400000 */
[----:B------:R-:W-:Y:S01]  /*122a0*/  FSEL R141, R196, R141, P3 ;  /* 0x0000008dc48d7208 */ /* 0x000fe20001800000 */
[----:B------:R-:W-:Y:S01]  /*122b0*/  FMUL R196, R148, 0.25 ;  /* 0x3e80000094c47820 */ /* 0x000fe20000400000 */
[----:B------:R-:W-:Y:S01]  /*122c0*/  FMUL R185, R204, 0.25 ;  /* 0x3e800000ccb97820 */ /* 0x000fe20000400000 */
[----:B------:R-:W-:Y:S01]  /*122d0*/  FMUL R9, R218, 0.25 ;  /* 0x3e800000da097820 */ /* 0x000fe20000400000 */
[----:B------:R-:W-:Y:S01]  /*122e0*/  FMUL R20, R214, 0.25 ;  /* 0x3e800000d6147820 */ /* 0x000fe20000400000 */
[----:B------:R-:W-:Y:S01]  /*122f0*/  FMUL R22, R212, 0.25 ;  /* 0x3e800000d4167820 */ /* 0x000fe20000400000 */
[----:B------:R-:W-:Y:S01]  /*12300*/  FSEL R148, R196, R148, P3 ;  /* 0x00000094c4947208 */ /* 0x000fe20001800000 */
[----:B------:R-:W-:Y:S01]  /*12310*/  FMUL R188, R201, 0.25 ;  /* 0x3e800000c9bc7820 */ /* 0x000fe20000400000 */
[----:B------:R-:W-:Y:S01]  /*12320*/  FMUL R193, R197, 0.25 ;  /* 0x3e800000c5c17820 */ /* 0x000fe20000400000 */
[----:B------:R-:W-:Y:S01]  /*12330*/  FMUL R196, R149, 0.25 ;  /* 0x3e80000095c47820 */ /* 0x000fe20000400000 */
[----:B------:R-:W-:Y:S01]  /*12340*/  FSEL R186, R186, R203, P3 ;  /* 0x000000cbbaba7208 */ /* 0x000fe20001800000 */
[----:B------:R-:W-:Y:S01]  /*12350*/  @!P5 FMUL R191, R191, 16777216 ;  /* 0x4b800000bfbfd820 */ /* 0x000fe20000400000 */
[----:B------:R-:W-:Y:S01]  /*12360*/  FSEL R185, R185, R204, P3 ;  /* 0x000000ccb9b97208 */ /* 0x000fe20001800000 */
[----:B------:R-:W-:Y:S01]  /*12370*/  @!P5 FMUL R25, R25, 16777216 ;  /* 0x4b8000001919d820 */ /* 0x000fe20000400000 */
[----:B------:R-:W-:-:S02]  /*12380*/  FSEL R9, R9, R218, P3 ;  /* 0x000000da09097208 */ /* 0x000fc40001800000 */
[----:B------:R-:W-:Y:S02]  /*12390*/  FSEL R20, R20, R214, P3 ;  /* 0x000000d614147208 */ /* 0x000fe40001800000 */
[----:B------:R-:W-:Y:S02]  /*123a0*/  FSEL R22, R22, R212, P3 ;  /* 0x000000d416167208 */ /* 0x000fe40001800000 */
[----:B------:R-:W-:Y:S02]  /*123b0*/  FSEL R188, R188, R201, P3 ;  /* 0x000000c9bcbc7208 */ /* 0x000fe40001800000 */
[----:B------:R-:W-:Y:S02]  /*123c0*/  FSEL R193, R193, R197, P3 ;  /* 0x000000c5c1c17208 */ /* 0x000fe40001800000 */
[----:B------:R-:W-:Y:S01]  /*123d0*/  FSEL R149, R196, R149, P3 ;  /* 0x00000095c4957208 */ /* 0x000fe20001800000 */
[----:B------:R-:W-:Y:S01]  /*123e0*/  @!P5 FMUL R162, R162, 16777216 ;  /* 0x4b800000a2a2d820 */ /* 0x000fe20000400000 */
[----:B------:R-:W-:Y:S01]  /*123f0*/  @!P5 FMUL R170, R170, 16777216 ;  /* 0x4b800000aaaad820 */ /* 0x000fe20000400000 */
[----:B------:R-:W-:Y:S01]  /*12400*/  @!P5 FMUL R178, R178, 16777216 ;  /* 0x4b800000b2b2d820 */ /* 0x000fe20000400000 */
[----:B------:R-:W-:Y:S01]  /*12410*/  @!P5 FMUL R186, R186, 16777216 ;  /* 0x4b800000babad820 */ /* 0x000fe20000400000 */
[----:B------:R-:W-:Y:S01]  /*12420*/  @!P5 FMUL R73, R73, 16777216 ;  /* 0x4b8000004949d820 */ /* 0x000fe20000400000 */
[----:B------:R-:W-:-:S02]  /*12430*/  IMAD.MOV.U32 R16, RZ, RZ, R225 ;  /* 0x000000ffff107224 */ /* 0x000fc400078e00e1 */
[----:B------:R-:W-:Y:S01]  /*12440*/  @!P5 FMUL R181, R181, 16777216 ;  /* 0x4b800000b5b5d820 */ /* 0x000fe20000400000 */
[----:B------:R-:W-:Y:S01]  /*12450*/  @!P5 FMUL R60, R60, 16777216 ;  /* 0x4b8000003c3cd820 */ /* 0x000fe20000400000 */
[----:B------:R-:W-:Y:S01]  /*12460*/  @!P5 FMUL R68, R68, 16777216 ;  /* 0x4b8000004444d820 */ /* 0x000fe20000400000 */
[----:B------:R-:W-:Y:S01]  /*12470*/  @!P5 FMUL R64, R64, 16777216 ;  /* 0x4b8000004040d820 */ /* 0x000fe20000400000 */
[----:B------:R-:W-:Y:S01]  /*12480*/  @!P5 FMUL R69, R69, 16777216 ;  /* 0x4b8000004545d820 */ /* 0x000fe20000400000 */
[----:B------:R-:W-:Y:S01]  /*12490*/  @!P5 FMUL R65, R65, 16777216 ;  /* 0x4b8000004141d820 */ /* 0x000fe20000400000 */
[----:B------:R-:W-:Y:S01]  /*124a0*/  @!P5 FMUL R72, R72, 16777216 ;  /* 0x4b8000004848d820 */ /* 0x000fe20000400000 */
[----:B------:R-:W-:Y:S01]  /*124b0*/  @!P5 FMUL R101, R101, 16777216 ;  /* 0x4b8000006565d820 */ /* 0x000fe20000400000 */
[----:B------:R-:W-:Y:S02]  /*124c0*/  IMAD.MOV.U32 R5, RZ, RZ, R228 ;  /* 0x000000ffff057224 */ /* 0x000fe400078e00e4 */
[----:B------:R-:W-:Y:S01]  /*124d0*/  @!P5 FMUL R152, R152, 16777216 ;  /* 0x4b8000009898d820 */ /* 0x000fe20000400000 */
[----:B------:R-:W-:-:S02]  /*124e0*/  IMAD.MOV.U32 R248, RZ, RZ, R222 ;  /* 0x000000fffff87224 */ /* 0x000fc400078e00de */
[----:B------:R-:W-:Y:S01]  /*124f0*/  @!P5 FMUL R158, R158, 16777216 ;  /* 0x4b8000009e9ed820 */ /* 0x000fe20000400000 */
[----:B------:R-:W-:Y:S02]  /*12500*/  IMAD.MOV.U32 R240, RZ, RZ, R220 ;  /* 0x000000fffff07224 */ /* 0x000fe400078e00dc */
[----:B------:R-:W-:Y:S01]  /*12510*/  @!P5 FMUL R166, R166, 16777216 ;  /* 0x4b800000a6a6d820 */ /* 0x000fe20000400000 */
[----:B------:R-:W-:Y:S01]  /*12520*/  @!P5 FMUL R167, R167, 16777216 ;  /* 0x4b800000a7a7d820 */ /* 0x000fe20000400000 */
[----:B------:R-:W-:Y:S01]  /*12530*/  @!P5 FMUL R168, R168, 16777216 ;  /* 0x4b800000a8a8d820 */ /* 0x000fe20000400000 */
[----:B------:R-:W-:Y:S01]  /*12540*/  @!P5 FMUL R176, R176, 16777216 ;  /* 0x4b800000b0b0d820 */ /* 0x000fe20000400000 */
[----:B------:R-:W-:Y:S01]  /*12550*/  @!P5 FMUL R183, R183, 16777216 ;  /* 0x4b800000b7b7d820 */ /* 0x000fe20000400000 */
[----:B------:R-:W-:Y:S01]  /*12560*/  @!P5 FMUL R185, R185, 16777216 ;  /* 0x4b800000b9b9d820 */ /* 0x000fe20000400000 */
[----:B------:R-:W-:Y:S01]  /*12570*/  @!P5 FMUL R128, R128, 16777216 ;  /* 0x4b8000008080d820 */ /* 0x000fe20000400000 */
[----:B------:R-:W-:Y:S01]  /*12580*/  FMUL R235, R3, R191 ;  /* 0x000000bf03eb7220 */ /* 0x000fe20000400000 */
        /* <DEDUP_REMOVED lines=33> */
[C---:B------:R-:W-:Y:S01]  /*127a0*/  FMUL R191, R3.reuse, R25 ;  /* 0x0000001903bf7220 */ /* 0x040fe20000400000 */
[C---:B------:R-:W-:Y:S01]  /*127b0*/  FMUL R203, R3.reuse, R162 ;  /* 0x000000a203cb7220 */ /* 0x040fe20000400000 */
[C---:B------:R-:W-:Y:S01]  /*127c0*/  FMUL R212, R3.reuse, R170 ;  /* 0x000000aa03d47220 */ /* 0x040fe20000400000 */
[C---:B------:R-:W-:Y:S01]  /*127d0*/  FMUL R220, R3.reuse, R178 ;  /* 0x000000b203dc7220 */ /* 0x040fe20000400000 */
[C---:B------:R-:W-:Y:S01]  /*127e0*/  FMUL R228, R3.reuse, R186 ;  /* 0x000000ba03e47220 */ /* 0x040fe20000400000 */
[----:B------:R-:W-:Y:S01]  /*127f0*/  FMUL R7, R3, R73 ;  /* 0x0000004903077220 */ /* 0x000fe20000400000 */
[----:B------:R-:W-:-:S02]  /*12800*/  IMAD.MOV.U32 R25, RZ, RZ, R237 ;  /* 0x000000ffff197224 */ /* 0x000fc400078e00ed */
[C---:B------:R-:W-:Y:S01]  /*12810*/  FMUL R225, R3.reuse, R181 ;  /* 0x000000b503e17220 */ /* 0x040fe20000400000 */
        /* <DEDUP_REMOVED lines=14> */
[----:B------:R-:W-:Y:S01]  /*12900*/  FMUL R230, R3, R185 ;  /* 0x000000b903e67220 */ /* 0x000fe20000400000 */
[----:B------:R-:W-:Y:S01]  /*12910*/  IMAD.MOV.U32 R60, RZ, RZ, R5 ;  /* 0x000000ffff3c7224 */ /* 0x000fe200078e0005 */
[----:B------:R-:W-:Y:S01]  /*12920*/  MOV R64, R16 ;  /* 0x0000001000407202 */ /* 0x000fe20000000f00 */
[----:B------:R-:W-:-:S02]  /*12930*/  IMAD.MOV.U32 R68, RZ, RZ, R4 ;  /* 0x000000ffff447224 */ /* 0x000fc400078e0004 */
[C---:B------:R-:W-:Y:S01]  /*12940*/  FMUL R181, R3.reuse, R128 ;  /* 0x0000008003b57220 */ /* 0x040fe20000400000 */
[----:B------:R-:W-:Y:S02]  /*12950*/  IMAD.MOV.U32 R69, RZ, RZ, R17 ;  /* 0x000000ffff457224 */ /* 0x000fe400078e0011 */
[C---:B------:R-:W-:Y:S01]  /*12960*/  FMUL R8, R3.reuse, R8 ;  /* 0x0000000803087220 */ /* 0x040fe20000400000 */
[----:B------:R-:W-:Y:S02]  /*12970*/  IMAD.MOV.U32 R65, RZ, RZ, R248 ;  /* 0x000000ffff417224 */ /* 0x000fe400078e00f8 */
[C---:B------:R-:W-:Y:S01]  /*12980*/  FMUL R9, R3.reuse, R9 ;  /* 0x0000000903097220 */ /* 0x040fe20000400000 */
[----:B------:R-:W-:Y:S02]  /*12990*/  IMAD.MOV.U32 R72, RZ, RZ, R245 ;  /* 0x000000ffff487224 */ /* 0x000fe400078e00f5 */
        /* <DEDUP_REMOVED lines=42> */
[----:B------:R-:W-:-:S04]  /*12c40*/  FSEL R23, R23, R24, P1 ;  /* 0x0000001817177208 */ /* 0x000fc80000800000 */
[----:B------:R-:W-:Y:S01]  /*12c50*/  FSEL R33, R33, R68, P1 ;  /* 0x0000004421217208 */ /* 0x000fe20000800000 */
[----:B------:R-:W-:Y:S01]  /*12c60*/  FMUL R68, R37, 0.25 ;  /* 0x3e80000025447820 */ /* 0x000fe20000400000 */
[----:B------:R-:W-:-:S04]  /*12c70*/  FMUL R24, R72, 0.25 ;  /* 0x3e80000048187820 */ /* 0x000fc80000400000 */
[----:B------:R-:W-:Y:S01]  /*12c80*/  FSEL R68, R68, R37, P1 ;  /* 0x0000002544447208 */ /* 0x000fe20000800000 */
[----:B------:R-:W-:Y:S01]  /*12c90*/  FMUL R37, R64, 0.25 ;  /* 0x3e80000040257820 */ /* 0x000fe20000400000 */
[----:B------:R-:W-:Y:S01]  /*12ca0*/  FSEL R24, R24, R72, P1 ;  /* 0x0000004818187208 */ /* 0x000fe20000800000 */
[----:B------:R-:W-:-:S03]  /*12cb0*/  FMUL R72, R29, 0.25 ;  /* 0x3e8000001d487820 */ /* 0x000fc60000400000 */
        /* <DEDUP_REMOVED lines=13> */
[----:B---3--:R-:W-:Y:S01]  /*12d90*/  FMUL R45, R100, 0.25 ;  /* 0x3e800000642d7820 */ /* 0x008fe20000400000 */
[----:B------:R-:W-:Y:S01]  /*12da0*/  FSEL R36, R36, R65, P1 ;  /* 0x0000004124247208 */ /* 0x000fe20000800000 */
[----:B------:R-:W-:Y:S01]  /*12db0*/  FMUL R65, R40, 0.25 ;  /* 0x3e80000028417820 */ /* 0x000fe20000400000 */
[----:B------:R-:W-:Y:S02]  /*12dc0*/  FMUL R112, R56, 0.25 ;  /* 0x3e80000038707820 */ /* 0x000fe40000400000 */
[----:B------:R-:W-:Y:S01]  /*12dd0*/  FSEL R45, R45, R100, P1 ;  /* 0x000000642d2d7208 */ /* 0x000fe20000800000 */
[----:B------:R-:W-:Y:S01]  /*12de0*/  FMUL R100, R52, 0.25 ;  /* 0x3e80000034647820 */ /* 0x000fe20000400000 */
[----:B------:R-:W-:Y:S01]  /*12df0*/  FSEL R65, R65, R40, P1 ;  /* 0x0000002841417208 */ /* 0x000fe20000800000 */
[----:B------:R-:W-:Y:S01]  /*12e00*/  FMUL R40, R61, 0.25 ;  /* 0x3e8000003d287820 */ /* 0x000fe20000400000 */
[----:B------:R-:W-:Y:S01]  /*12e10*/  FSEL R112, R112, R56, P1 ;  /* 0x0000003870707208 */ /* 0x000fe20000800000 */
[----:B------:R-:W-:Y:S01]  /*12e20*/  FMUL R56, R26, 0.25 ;  /* 0x3e8000001a387820 */ /* 0x000fe20000400000 */
[----:B------:R-:W-:Y:S01]  /*12e30*/  FSEL R100, R100, R52, P1 ;  /* 0x0000003464647208 */ /* 0x000fe20000800000 */
[----:B----4-:R-:W-:Y:S01]  /*12e40*/  FMUL R52, R96, 0.25 ;  /* 0x3e80000060347820 */ /* 0x010fe20000400000 */
        /* <DEDUP_REMOVED lines=11> */
[----:B--2---:R-:W-:Y:S01]  /*12f00*/  FMUL R76, R92, 0.25 ;  /* 0x3e8000005c4c7820 */ /* 0x004fe20000400000 */
        /* <DEDUP_REMOVED lines=11> */
[----:B-----5:R-:W-:Y:S01]  /*12fc0*/  FMUL R80, R88, 0.25 ;  /* 0x3e80000058507820 */ /* 0x020fe20000400000 */
        /* <DEDUP_REMOVED lines=61> */
[----:B------:R-:W-:Y:S01]  /*133a0*/  FMUL R124, R63, 0.25 ;  /* 0x3e8000003f7c7820 */ /* 0x000fe20000400000 */
[----:B------:R-:W-:Y:S01]  /*133b0*/  FMUL R113, R179, 0.25 ;  /* 0x3e800000b3717820 */ /* 0x000fe20000400000 */
[----:B------:R-:W-:Y:S01]  /*133c0*/  FSEL R133, R133, R58, P1 ;  /* 0x0000003a85857208 */ /* 0x000fe20000800000 */
[----:B------:R-:W-:Y:S01]  /*133d0*/  IMAD.MOV.U32 R149, RZ, RZ, R157 ;  /* 0x000000ffff957224 */ /* 0x000fe200078e009d */
[----:B------:R-:W-:Y:S01]  /*133e0*/  FSEL R105, R105, R116, P1 ;  /* 0x0000007469697208 */ /* 0x000fe20000800000 */
[----:B------:R-:W-:Y:S01]  /*133f0*/  IMAD.MOV.U32 R58, RZ, RZ, R162 ;  /* 0x000000ffff3a7224 */ /* 0x000fe200078e00a2 */
        /* <DEDUP_REMOVED lines=15> */
[----:B------:R-:W-:-:S02]  /*134f0*/  IMAD.MOV.U32 R144, RZ, RZ, R167 ;  /* 0x000000ffff907224 */ /* 0x000fc400078e00a7 */
[----:B------:R-:W-:Y:S01]  /*13500*/  FMUL R136, R66, 0.25 ;  /* 0x3e80000042887820 */ /* 0x000fe20000400000 */
[----:B------:R-:W-:Y:S02]  /*13510*/  IMAD.MOV.U32 R63, RZ, RZ, R163 ;  /* 0x000000ffff3f7224 */ /* 0x000fe400078e00a3 */
[----:B------:R-:W-:Y:S01]  /*13520*/  FMUL R163, R82, 0.25 ;  /* 0x3e80000052a37820 */ /* 0x000fe20000400000 */
[----:B------:R-:W-:Y:S01]  /*13530*/  FMUL R167, R90, 0.25 ;  /* 0x3e8000005aa77820 */ /* 0x000fe20000400000 */
[----:B------:R-:W-:Y:S01]  /*13540*/  FMUL R179, R138, 0.25 ;  /* 0x3e8000008ab37820 */ /* 0x000fe20000400000 */
[----:B------:R-:W-:Y:S01]  /*13550*/  FSEL R116, R116, R161, P1 ;  /* 0x000000a174747208 */ /* 0x000fe20000800000 */
[----:B------:R-:W-:Y:S01]  /*13560*/  FMUL R161, R75, 0.25 ;  /* 0x3e8000004ba17820 */ /* 0x000fe20000400000 */
[----:B------:R-:W-:Y:S02]  /*13570*/  FSEL R157, R157, R67, P1 ;  /* 0x000000439d9d7208 */ /* 0x000fe40000800000 */
[----:B------:R-:W-:Y:S01]  /*13580*/  MOV R145, R165 ;  /* 0x000000a500917202 */ /* 0x000fe20000000f00 */
[----:B------:R-:W-:Y:S01]  /*13590*/  FMUL R165, R83, 0.25 ;  /* 0x3e80000053a57820 */ /* 0x000fe20000400000 */
        /* <DEDUP_REMOVED lines=8> */
[----:B------:R-:W-:Y:S01]  /*13620*/  MOV R67, R158 ;  /* 0x0000009e00437202 */ /* 0x000fe20000000f00 */
[----:B------:R-:W-:Y:S01]  /*13630*/  IMAD.MOV.U32 R148, RZ, RZ, R169 ;  /* 0x000000ffff947224 */ /* 0x000fe200078e00a9 */
[----:B------:R-:W-:Y:S01]  /*13640*/  FSEL R132, R132, R59, P1 ;  /* 0x0000003b84847208 */ /* 0x000fe20000800000 */
[----:B------:R-:W-:Y:S01]  /*13650*/  FMUL R164, R87, 0.25 ;  /* 0x3e80000057a47820 */ /* 0x000fe20000400000 */
[----:B------:R-:W-:Y:S01]  /*13660*/  FSEL R46, R57, R46, P1 ;  /* 0x0000002e392e7208 */ /* 0x000fe20000800000 */
[----:B------:R-:W-:Y:S01]  /*13670*/  IMAD.MOV.U32 R59, RZ, RZ, R168 ;  /* 0x000000ffff3b7224 */ /* 0x000fe200078e00a8 */
[----:B------:R-:W-:Y:S01]  /*13680*/  FSEL R137, R137, R71, P1 ;  /* 0x0000004789897208 */ /* 0x000fe20000800000 */
[----:B------:R-:W-:Y:S01]  /*13690*/  FMUL R169, R91, 0.25 ;  /* 0x3e8000005ba97820 */ /* 0x000fe20000400000 */
[----:B------:R-:W-:Y:S01]  /*136a0*/  @!P4 FMUL R3, R3, 16777216 ;  /* 0x4b8000000303c820 */ /* 0x000fe20000400000 */
[----:B------:R-:W-:Y:S01]  /*136b0*/  FMUL R57, R47, 0.25 ;  /* 0x3e8000002f397820 */ /* 0x000fe20000400000 */
[----:B------:R-:W-:Y:S01]  /*136c0*/  FMUL R125, R70, 0.25 ;  /* 0x3e800000467d7820 */ /* 0x000fe20000400000 */
[----:B------:R-:W-:Y:S01]  /*136d0*/  FSEL R136, R136, R66, P1 ;  /* 0x0000004288887208 */ /* 0x000fe20000800000 */
[----:B------:R-:W-:Y:S01]  /*136e0*/  IMAD.MOV.U32 R71, RZ, RZ, R173 ;  /* 0x000000ffff477224 */ /* 0x000fe200078e00ad */
[----:B------:R-:W-:Y:S01]  /*136f0*/  FSEL R163, R163, R82, P1 ;  /* 0x00000052a3a37208 */ /* 0x000fe20000800000 */
[----:B------:R-:W-:Y:S01]  /*13700*/  FMUL R168, R95, 0.25 ;  /* 0x3e8000005fa87820 */ /* 0x000fe20000400000 */
[----:B------:R-:W-:Y:S01]  /*13710*/  FSEL R167, R167, R90, P1 ;  /* 0x0000005aa7a77208 */ /* 0x000fe20000800000 */
[----:B------:R-:W-:Y:S01]  /*13720*/  IMAD.MOV.U32 R66, RZ, RZ, R171 ;  /* 0x000000ffff427224 */ /* 0x000fe200078e00ab */
[----:B------:R-:W-:Y:S01]  /*13730*/  FSEL R179, R179, R138, P1 ;  /* 0x0000008ab3b37208 */ /* 0x000fe20000800000 */
[----:B------:R-:W-:Y:S01]  /*13740*/  FMUL R173, R127, 0.25 ;  /* 0x3e8000007fad7820 */ /* 0x000fe20000400000 */
[----:B------:R-:W-:-:S02]  /*13750*/  IMAD.MOV.U32 R138, RZ, RZ, R86 ;  /* 0x000000ffff8a7224 */ /* 0x000fc400078e0056 */
[----:B------:R-:W-:Y:S01]  /*13760*/  @!P4 FMUL R23, R23, 16777216 ;  /* 0x4b8000001717c820 */ /* 0x000fe20000400000 */
[----:B------:R-:W-:Y:S01]  /*13770*/  IMAD.MOV.U32 R82, RZ, RZ, R149 ;  /* 0x000000ffff527224 */ /* 0x000fe200078e0095 */
[----:B------:R-:W-:Y:S01]  /*13780*/  FSEL R161, R161, R75, P1 ;  /* 0x0000004ba1a17208 */ /* 0x000fe20000800000 */
[----:B------:R-:W-:Y:S01]  /*13790*/  IMAD.MOV.U32 R90, RZ, RZ, R180 ;  /* 0x000000ffff5a7224 */ /* 0x000fe200078e00b4 */
[----:B------:R-:W-:Y:S01]  /*137a0*/  MOV R141, R172 ;  /* 0x000000ac008d7202 */ /* 0x000fe20000000f00 */
        /* <DEDUP_REMOVED lines=8> */
[----:B------:R-:W-:Y:S01]  /*13830*/  IMAD.MOV.U32 R83, RZ, RZ, R183 ;  /* 0x000000ffff537224 */ /* 0x000fe200078e00b7 */
[----:B------:R-:W-:Y:S01]  /*13840*/  FSEL R164, R164, R87, P1 ;  /* 0x00000057a4a47208 */ /* 0x000fe20000800000 */
[----:B------:R-:W-:Y:S01]  /*13850*/  FMUL R56, R2, R3 ;  /* 0x0000000302387220 */ /* 0x000fe20000400000 */
[----:B------:R-:W-:Y:S01]  /*13860*/  IMAD.MOV.U32 R79, RZ, RZ, R175 ;  /* 0x000000ffff4f7224 */ /* 0x000fe200078e00af */
[----:B------:R-:W-:Y:S01]  /*13870*/  FSEL R169, R169, R91, P1 ;  /* 0x0000005ba9a97208 */ /* 0x000fe20000800000 */
[----:B------:R-:W-:Y:S01]  /*13880*/  IMAD.MOV.U32 R74, RZ, RZ, R174 ;  /* 0x000000ffff4a7224 */ /* 0x000fe200078e00ae */
[----:B------:R-:W-:Y:S01]  /*13890*/  FSEL R47, R57, R47, P1 ;  /* 0x0000002f392f7208 */ /* 0x000fe20000800000 */
[----:B------:R-:W-:-:S02]  /*138a0*/  IMAD.MOV.U32 R87, RZ, RZ, R184 ;  /* 0x000000ffff577224 */ /* 0x000fc400078e00b8 */
[----:B------:R-:W-:Y:S01]  /*138b0*/  FMUL R121, R62, 0.25 ;  /* 0x3e8000003e797820 */ /* 0x000fe20000400000 */
[----:B------:R-:W-:Y:S01]  /*138c0*/  IMAD.MOV.U32 R3, RZ, RZ, R73 ;  /* 0x000000ffff037224 */ /* 0x000fe200078e0049 */
[----:B------:R-:W-:Y:S01]  /*138d0*/  FSEL R125, R125, R70, P1 ;  /* 0x000000467d7d7208 */ /* 0x000fe20000800000 */
[----:B------:R-:W-:Y:S01]  /*138e0*/  FMUL R73, R2, R23 ;  /* 0x0000001702497220 */ /* 0x000fe20000400000 */
[----:B------:R-:W-:Y:S01]  /*138f0*/  FSEL R168, R168, R95, P1 ;  /* 0x0000005fa8a87208 */ /* 0x000fe20000800000 */
[----:B------:R-:W-:Y:S02]  /*13900*/  IMAD.MOV.U32 R91, RZ, RZ, R82 ;  /* 0x000000ffff5b7224 */ /* 0x000fe400078e0052 */
[----:B------:R-:W-:Y:S01]  /*13910*/  FMUL R57, R54, 0.25 ;  /* 0x3e80000036397820 */ /* 0x000fe20000400000 */
        /* <DEDUP_REMOVED lines=8> */
[----:B------:R-:W-:-:S02]  /*139a0*/  IMAD.MOV.U32 R90, RZ, RZ, R75 ;  /* 0x000000ffff5a7224 */ /* 0x000fc400078e004b */
[----:B------:R-:W-:Y:S01]  /*139b0*/  IMAD.MOV.U32 R99, RZ, RZ, R87 ;  /* 0x000000ffff637224 */ /* 0x000fe200078e0057 */
[----:B------:R-:W-:Y:S01]  /*139c0*/  MOV R87, R74 ;  /* 0x0000004a00577202 */ /* 0x000fe20000000f00 */
[----:B------:R-:W-:Y:S01]  /*139d0*/  IMAD.MOV.U32 R83, RZ, RZ, R79 ;  /* 0x000000ffff537224 */ /* 0x000fe200078e004f */
[----:B------:R-:W-:Y:S01]  /*139e0*/  FSEL R121, R121, R62, P1 ;  /* 0x0000003e79797208 */ /* 0x000fe20000800000 */
[----:B------:R-:W-:Y:S01]  /*139f0*/  IMAD.MOV.U32 R126, RZ, RZ, R91 ;  /* 0x000000ffff7e7224 */ /* 0x000fe200078e005b */
[----:B------:R-:W-:Y:S01]  /*13a00*/  FSEL R54, R57, R54, P1 ;  /* 0x0000003639367208 */ /* 0x000fe20000800000 */
[----:B------:R-:W-:Y:S02]  /*13a10*/  IMAD.MOV.U32 R82, RZ, RZ, R66 ;  /* 0x000000ffff527224 */ /* 0x000fe400078e0042 */
[----:B------:R-:W-:Y:S02]  /*13a20*/  IMAD.MOV.U32 R91, RZ, RZ, R95 ;  /* 0x000000ffff5b7224 */ /* 0x000fe400078e005f */
[----:B------:R-:W-:Y:S01]  /*13a30*/  FMUL R57, R55, 0.25 ;  /* 0x3e80000037397820 */ /* 0x000fe20000400000 */
[----:B------:R-:W-:-:S02]  /*13a40*/  IMAD.MOV.U32 R62, RZ, RZ, R166 ;  /* 0x000000ffff3e7224 */ /* 0x000fc400078e00a6 */
[----:B------:R-:W-:Y:S01]  /*13a50*/  FMUL R166, R94, 0.25 ;  /* 0x3e8000005ea67820 */ /* 0x000fe20000400000 */
[----:B------:R-:W-:Y:S01]  /*13a60*/  IMAD.MOV.U32 R86, RZ, RZ, R70 ;  /* 0x000000ffff567224 */ /* 0x000fe200078e0046 */
[----:B------:R-:W-:Y:S01]  /*13a70*/  FSEL R170, R170, R98, P1 ;  /* 0x00000062aaaa7208 */ /* 0x000fe20000800000 */
[----:B------:R-:W-:Y:S02]  /*13a80*/  IMAD.MOV.U32 R95, RZ, RZ, R90 ;  /* 0x000000ffff5f7224 */ /* 0x000fe400078e005a */
[----:B------:R-:W-:Y:S01]  /*13a90*/  @!P4 FMUL R37, R37, 16777216 ;  /* 0x4b8000002525c820 */ /* 0x000fe20000400000 */
[----:B------:R-:W-:Y:S01]  /*13aa0*/  IMAD.MOV.U32 R70, RZ, RZ, R59 ;  /* 0x000000ffff467224 */ /* 0x000fe200078e003b */
[----:B------:R-:W-:Y:S01]  /*13ab0*/  MOV R98, R187 ;  /* 0x000000bb00627202 */ /* 0x000fe20000000f00 */
[----:B------:R-:W-:Y:S01]  /*13ac0*/  IMAD.MOV.U32 R90, RZ, RZ, R83 ;  /* 0x000000ffff5a7224 */ /* 0x000fe200078e0053 */
[----:B------:R-:W-:Y:S01]  /*13ad0*/  MOV R83, R87 ;  /* 0x0000005700537202 */ /* 0x000fe20000000f00 */
[----:B------:R-:W-:-:S02]  /*13ae0*/  IMAD.MOV.U32 R87, RZ, RZ, R82 ;  /* 0x000000ffff577224 */ /* 0x000fc400078e0052 */
[----:B------:R-:W-:Y:S01]  /*13af0*/  @!P4 FMUL R41, R41, 16777216 ;  /* 0x4b8000002929c820 */ /* 0x000fe20000400000 */
[----:B------:R-:W-:Y:S02]  /*13b00*/  IMAD.MOV.U32 R66, RZ, RZ, R63 ;  /* 0x000000ffff427224 */ /* 0x000fe400078e003f */
[----:B------:R-:W-:Y:S01]  /*13b10*/  IMAD.MOV.U32 R82, RZ, RZ, R86 ;  /* 0x000000ffff527224 */ /* 0x000fe200078e0056 */
[----:B------:R-:W-:Y:S01]  /*13b20*/  FSEL R55, R57, R55, P1 ;  /* 0x0000003739377208 */ /* 0x000fe20000800000 */
[----:B------:R-:W-:Y:S01]  /*13b30*/  IMAD.MOV.U32 R86, RZ, RZ, R70 ;  /* 0x000000ffff567224 */ /* 0x000fe200078e0046 */
[----:B------:R-:W-:Y:S01]  /*13b40*/  FSEL R166, R166, R94, P1 ;  /* 0x0000005ea6a67208 */ /* 0x000fe20000800000 */
[----:B------:R-:W-:Y:S01]  /*13b50*/  FMUL R70, R2, R37 ;  /* 0x0000002502467220 */ /* 0x000fe20000400000 */
[----:B------:R-:W-:Y:S01]  /*13b60*/  FMUL R57, R110, 0.25 ;  /* 0x3e8000006e397820 */ /* 0x000fe20000400000 */
[----:B------:R-:W-:Y:S02]  /*13b70*/  IMAD.MOV.U32 R94, RZ, RZ, R182 ;  /* 0x000000ffff5e7224 */ /* 0x000fe400078e00b6 */
[----:B------:R-:W-:-:S02]  /*13b80*/  IMAD.MOV.U32 R37, RZ, RZ, R98 ;  /* 0x000000ffff257224 */ /* 0x000fc400078e0062 */
[----:B------:R-:W-:Y:S01]  /*13b90*/  @!P4 FMUL R44, R44, 16777216 ;  /* 0x4b8000002c2cc820 */ /* 0x000fe20000400000 */
[----:B------:R-:W-:Y:S02]  /*13ba0*/  IMAD.MOV.U32 R67, RZ, RZ, R181 ;  /* 0x000000ffff437224 */ /* 0x000fe400078e00b5 */
[----:B------:R-:W-:Y:S02]  /*13bb0*/  IMAD.MOV.U32 R98, RZ, RZ, R66 ;  /* 0x000000ffff627224 */ /* 0x000fe400078e0042 */
[C---:B------:R-:W-:Y:S01]  /*13bc0*/  FMUL R66, R2.reuse, R41 ;  /* 0x0000002902427220 */ /* 0x040fe20000400000 */
[----:B------:R-:W-:Y:S01]  /*13bd0*/  MOV R41, R127 ;  /* 0x0000007f00297202 */ /* 0x000fe20000000f00 */
[----:B------:R-:W-:Y:S01]  /*13be0*/  IMAD.MOV.U32 R127, RZ, RZ, R94 ;  /* 0x000000ffff7f7224 */ /* 0x000fe200078e005e */
[----:B------:R-:W-:Y:S01]  /*13bf0*/  FSEL R110, R57, R110, P1 ;  /* 0x0000006e396e7208 */ /* 0x000fe20000800000 */
[----:B------:R-:W-:Y:S02]  /*13c00*/  IMAD.MOV.U32 R94, RZ, RZ, R67 ;  /* 0x000000ffff5e7224 */ /* 0x000fe400078e0043 */
[----:B------:R-:W-:Y:S01]  /*13c10*/  FMUL R57, R111, 0.25 ;  /* 0x3e8000006f397820 */ /* 0x000fe20000400000 */
[----:B------:R-:W-:Y:S01]  /*13c20*/  FMUL R67, R2, R44 ;  /* 0x0000002c02437220 */ /* 0x000fe20000400000 */
[----:B------:R-:W-:-:S02]  /*13c30*/  IMAD.MOV.U32 R44, RZ, RZ, R126 ;  /* 0x000000ffff2c7224 */ /* 0x000fc400078e007e */
[----:B------:R-:W-:Y:S01]  /*13c40*/  FMUL R158, R78, 0.25 ;  /* 0x3e8000004e9e7820 */ /* 0x000fe20000400000 */
[----:B------:R-:W-:Y:S02]  /*13c50*/  IMAD.MOV.U32 R126, RZ, RZ, R91 ;  /* 0x000000ffff7e7224 */ /* 0x000fe400078e005b */
[----:B------:R-:W-:Y:S01]  /*13c60*/  @!P4 FMUL R36, R36, 16777216 ;  /* 0x4b8000002424c820 */ /* 0x000fe20000400000 */
[----:B------:R-:W-:Y:S01]  /*13c70*/  IMAD.MOV.U32 R91, RZ, RZ, R95 ;  /* 0x000000ffff5b7224 */ /* 0x000fe200078e005f */
[----:B------:R-:W-:Y:S01]  /*13c80*/  FSEL R111, R57, R111, P1 ;  /* 0x0000006f396f7208 */ /* 0x000fe20000800000 */
[----:B------:R-:W-:Y:S01]  /*13c90*/  IMAD.MOV.U32 R95, RZ, RZ, R90 ;  /* 0x000000ffff5f7224 */ /* 0x000fe200078e005a */
[----:B------:R-:W-:Y:S01]  /*13ca0*/  MOV R90, R83 ;  /* 0x00000053005a7202 */ /* 0x000fe20000000f00 */
[----:B------:R-:W-:Y:S02]  /*13cb0*/  IMAD.MOV.U32 R79, RZ, RZ, R71 ;  /* 0x000000ffff4f7224 */ /* 0x000fe400078e0047 */
[----:B------:R-:W-:Y:S01]  /*13cc0*/  FMUL R57, R118, 0.25 ;  /* 0x3e80000076397820 */ /* 0x000fe20000400000 */
[----:B------:R-:W-:Y:S01]  /*13cd0*/  @!P4 FMUL R45, R45, 16777216 ;  /* 0x4b8000002d2dc820 */ /* 0x000fe20000400000 */
[----:B------:R-:W-:-:S02]  /*13ce0*/  IMAD.MOV.U32 R71, RZ, RZ, R58 ;  /* 0x000000ffff477224 */ /* 0x000fc400078e003a */
[----:B------:R-:W-:Y:S01]  /*13cf0*/  IMAD.MOV.U32 R83, RZ, RZ, R87 ;  /* 0x000000ffff537224 */ /* 0x000fe200078e0057 */
[----:B------:R-:W-:Y:S01]  /*13d00*/  FSEL R158, R158, R78, P1 ;  /* 0x0000004e9e9e7208 */ /* 0x000fe20000800000 */
[----:B------:R-:W-:Y:S02]  /*13d10*/  IMAD.MOV.U32 R63, RZ, RZ, R186 ;  /* 0x000000ffff3f7224 */ /* 0x000fe400078e00ba */
[----:B------:R-:W-:Y:S01]  /*13d20*/  @!P4 FMUL R48, R48, 16777216 ;  /* 0x4b8000003030c820 */ /* 0x000fe20000400000 */
[----:B------:R-:W-:Y:S02]  /*13d30*/  IMAD.MOV.U32 R87, RZ, RZ, R82 ;  /* 0x000000ffff577224 */ /* 0x000fe400078e0052 */
[----:B------:R-:W-:Y:S01]  /*13d40*/  FMUL R75, R2, R36 ;  /* 0x00000024024b7220 */ /* 0x000fe20000400000 */
[----:B------:R-:W-:Y:S02]  /*13d50*/  IMAD.MOV.U32 R82, RZ, RZ, R86 ;  /* 0x000000ffff527224 */ /* 0x000fe400078e0056 */
[----:B------:R-:W-:Y:S01]  /*13d60*/  FMUL R180, R143, 0.25 ;  /* 0x3e8000008fb47820 */ /* 0x000fe20000400000 */
[----:B------:R-:W-:-:S02]  /*13d70*/  IMAD.MOV.U32 R78, RZ, RZ, R177 ;  /* 0x000000ffff4e7224 */ /* 0x000fc400078e00b1 */
[----:B------:R-:W-:Y:S01]  /*13d80*/  FMUL R177, R131, 0.25 ;  /* 0x3e80000083b17820 */ /* 0x000fe20000400000 */
[----:B------:R-:W-:Y:S02]  /*13d90*/  IMAD.MOV.U32 R36, RZ, RZ, R99 ;  /* 0x000000ffff247224 */ /* 0x000fe400078e0063 */
[----:B------:R-:W-:Y:S01]  /*13da0*/  @!P4 FMUL R49, R49, 16777216 ;  /* 0x4b8000003131c820 */ /* 0x000fe20000400000 */
[----:B------:R-:W-:Y:S02]  /*13db0*/  IMAD.MOV.U32 R86, RZ, RZ, R62 ;  /* 0x000000ffff567224 */ /* 0x000fe400078e003e */
[----:B------:R-:W-:Y:S01]  /*13dc0*/  FMUL R62, R2, R45 ;  /* 0x0000002d023e7220 */ /* 0x000fe20000400000 */
[----:B------:R-:W-:Y:S01]  /*13dd0*/  IMAD.MOV.U32 R99, RZ, RZ, R71 ;  /* 0x000000ffff637224 */ /* 0x000fe200078e0047 */
[----:B------:R-:W-:Y:S01]  /*13de0*/  FSEL R118, R57, R118, P1 ;  /* 0x0000007639767208 */ /* 0x000fe20000800000 */
[----:B------:R-:W-:Y:S01]  /*13df0*/  FMUL R174, R134, 0.25 ;  /* 0x3e80000086ae7820 */ /* 0x000fe20000400000 */
[----:B------:R-:W-:Y:S01]  /*13e00*/  FMUL R175, R130, 0.25 ;  /* 0x3e80000082af7820 */ /* 0x000fe20000400000 */
[----:B------:R-:W-:-:S02]  /*13e10*/  IMAD.MOV.U32 R45, RZ, RZ, R63 ;  /* 0x000000ffff2d7224 */ /* 0x000fc400078e003f */
[----:B------:R-:W-:Y:S01]  /*13e20*/  FMUL R57, R119, 0.25 ;  /* 0x3e80000077397820 */ /* 0x000fe20000400000 */
[----:B------:R-:W-:Y:S01]  /*13e30*/  @!P4 FMUL R52, R52, 16777216 ;  /* 0x4b8000003434c820 */ /* 0x000fe20000400000 */
[----:B------:R-:W-:Y:S01]  /*13e40*/  FMUL R63, R2, R48 ;  /* 0x00000030023f7220 */ /* 0x000fe20000400000 */
[----:B------:R-:W-:Y:S02]  /*13e50*/  IMAD.MOV.U32 R129, RZ, RZ, R176 ;  /* 0x000000ffff817224 */ /* 0x000fe400078e00b0 */
[----:B------:R-:W-:Y:S01]  /*13e60*/  @!P4 FMUL R53, R53, 16777216 ;  /* 0x4b8000003535c820 */ /* 0x000fe20000400000 */
[----:B------:R-:W-:Y:S02]  /*13e70*/  IMAD.MOV.U32 R48, RZ, RZ, R98 ;  /* 0x000000ffff307224 */ /* 0x000fe400078e0062 */
[----:B------:R-:W-:Y:S01]  /*13e80*/  FMUL R176, R135, 0.25 ;  /* 0x3e80000087b07820 */ /* 0x000fe20000400000 */
[----:B------:R-:W-:Y:S01]  /*13e90*/  FMUL R178, R142, 0.25 ;  /* 0x3e8000008eb27820 */ /* 0x000fe20000400000 */
[----:B------:R-:W-:Y:S01]  /*13ea0*/  MOV R149, R185 ;  /* 0x000000b900957202 */ /* 0x000fe20000000f00 */
[----:B------:R-:W-:Y:S01]  /*13eb0*/  FMUL R184, R151, 0.25 ;  /* 0x3e80000097b87820 */ /* 0x000fe20000400000 */
[----:B------:R-:W-:Y:S01]  /*13ec0*/  @!P4 FMUL R24, R24, 16777216 ;  /* 0x4b8000001818c820 */ /* 0x000fe20000400000 */
[----:B------:R-:W-:Y:S01]  /*13ed0*/  @!P4 FMUL R108, R108, 16777216 ;  /* 0x4b8000006c6cc820 */ /* 0x000fe20000400000 */
[----:B------:R-:W-:Y:S01]  /*13ee0*/  FMUL R98, R2, R49 ;  /* 0x0000003102627220 */ /* 0x000fe20000400000 */
[----:B------:R-:W-:Y:S01]  /*13ef0*/  FSEL R177, R177, R131, P1 ;  /* 0x00000083b1b17208 */ /* 0x000fe20000800000 */
[----:B------:R-:W-:Y:S01]  /*13f00*/  @!P4 FMUL R84, R84, 16777216 ;  /* 0x4b8000005454c820 */ /* 0x000fe20000400000 */
[----:B------:R-:W-:Y:S01]  /*13f10*/  FSEL R180, R180, R143, P1 ;  /* 0x0000008fb4b47208 */ /* 0x000fe20000800000 */
[----:B------:R-:W-:Y:S01]  /*13f20*/  @!P4 FMUL R40, R40, 16777216 ;  /* 0x4b8000002828c820 */ /* 0x000fe20000400000 */
[----:B------:R-:W-:Y:S01]  /*13f30*/  MOV R49, R99 ;  /* 0x0000006300317202 */ /* 0x000fe20000000f00 */
[----:B------:R-:W-:Y:S01]  /*13f40*/  @!P4 FMUL R76, R76, 16777216 ;  /* 0x4b8000004c4cc820 */ /* 0x000fe20000400000 */
[----:B------:R-:W-:Y:S01]  /*13f50*/  FSEL R174, R174, R134, P1 ;  /* 0x00000086aeae7208 */ /* 0x000fe20000800000 */
[----:B------:R-:W-:Y:S01]  /*13f60*/  @!P4 FMUL R85, R85, 16777216 ;  /* 0x4b8000005555c820 */ /* 0x000fe20000400000 */
[----:B------:R-:W-:Y:S01]  /*13f70*/  FSEL R175, R175, R130, P1 ;  /* 0x00000082afaf7208 */ /* 0x000fe20000800000 */
[----:B------:R-:W-:Y:S01]  /*13f80*/  @!P4 FMUL R113, R113, 16777216 ;  /* 0x4b8000007171c820 */ /* 0x000fe20000400000 */
[----:B------:R-:W-:Y:S01]  /*13f90*/  @!P4 FMUL R30, R30, 16777216 ;  /* 0x4b8000001e1ec820 */ /* 0x000fe20000400000 */
[----:B------:R-:W-:Y:S01]  /*13fa0*/  @!P4 FMUL R31, R31, 16777216 ;  /* 0x4b8000001f1fc820 */ /* 0x000fe20000400000 */
[----:B------:R-:W-:Y:S01]  /*13fb0*/  FMUL R99, R2, R52 ;  /* 0x0000003402637220 */ /* 0x000fe20000400000 */
[----:B------:R-:W-:Y:S01]  /*13fc0*/  IMAD.MOV.U32 R143, RZ, RZ, R94 ;  /* 0x000000ffff8f7224 */ /* 0x000fe200078e005e */
[----:B------:R-:W-:Y:S01]  /*13fd0*/  FSEL R119, R57, R119, P1 ;  /* 0x0000007739777208 */ /* 0x000fe20000800000 */
[----:B------:R-:W-:-:S02]  /*13fe0*/  IMAD.MOV.U32 R131, RZ, RZ, R95 ;  /* 0x000000ffff837224 */ /* 0x000fc400078e005f */
[----:B------:R-:W-:Y:S01]  /*13ff0*/  @!P4 FMUL R77, R77, 16777216 ;  /* 0x4b8000004d4dc820 */ /* 0x000fe20000400000 */
[----:B------:R-:W-:Y:S01]  /*14000*/  @!P4 FMUL R104, R104, 16777216 ;  /* 0x4b8000006868c820 */ /* 0x000fe20000400000 */
[----:B------:R-:W-:Y:S01]  /*14010*/  @!P4 FMUL R117, R117, 16777216 ;  /* 0x4b8000007575c820 */ /* 0x000fe20000400000 */
[----:B------:R-:W-:Y:S02]  /*14020*/  IMAD.MOV.U32 R52, RZ, RZ, R127 ;  /* 0x000000ffff347224 */ /* 0x000fe400078e007f */
[----:B------:R-:W-:Y:S01]  /*14030*/  FMUL R94, R2, R53 ;  /* 0x00000035025e7220 */ /* 0x000fe20000400000 */
[----:B------:R-:W-:Y:S01]  /*14040*/  MOV R130, R83 ;  /* 0x0000005300827202 */ /* 0x000fe20000000f00 */
[----:B------:R-:W-:Y:S02]  /*14050*/  IMAD.MOV.U32 R134, RZ, RZ, R87 ;  /* 0x000000ffff867224 */ /* 0x000fe400078e0057 */
[----:B------:R-:W-:Y:S01]  /*14060*/  @!P4 FMUL R81, R81, 16777216 ;  /* 0x4b8000005151c820 */ /* 0x000fe20000400000 */
[----:B------:R-:W-:Y:S01]  /*14070*/  @!P4 FMUL R120, R120, 16777216 ;  /* 0x4b8000007878c820 */ /* 0x000fe20000400000 */
[----:B------:R-:W-:Y:S01]  /*14080*/  @!P4 FMUL R26, R26, 16777216 ;  /* 0x4b8000001a1ac820 */ /* 0x000fe20000400000 */
[----:B------:R-:W-:Y:S01]  /*14090*/  @!P4 FMUL R125, R125, 16777216 ;  /* 0x4b8000007d7dc820 */ /* 0x000fe20000400000 */
[----:B------:R-:W-:Y:S01]  /*140a0*/  FMUL R57, R2, R24 ;  /* 0x0000001802397220 */ /* 0x000fe20000400000 */
[----:B------:R-:W-:-:S02]  /*140b0*/  IMAD.MOV.U32 R53, RZ, RZ, R126 ;  /* 0x000000ffff357224 */ /* 0x000fc400078e007e */
[----:B------:R-:W-:Y:S01]  /*140c0*/  FMUL R83, R2, R108 ;  /* 0x0000006c02537220 */ /* 0x000fe20000400000 */
[----:B------:R-:W-:Y:S01]  /*140d0*/  IMAD.MOV.U32 R127, RZ, RZ, R82 ;  /* 0x000000ffff7f7224 */ /* 0x000fe200078e0052 */
[----:B------:R-:W-:Y:S01]  /*140e0*/  FSEL R176, R176, R135, P1 ;  /* 0x00000087b0b07208 */ /* 0x000fe20000800000 */
[----:B------:R-:W-:Y:S01]  /*140f0*/  @!P4 FMUL R80, R80, 16777216 ;  /* 0x4b8000005050c820 */ /* 0x000fe20000400000 */
[----:B------:R-:W-:Y:S01]  /*14100*/  FSEL R178, R178, R142, P1 ;  /* 0x0000008eb2b27208 */ /* 0x000fe20000800000 */
[----:B------:R-:W-:Y:S01]  /*14110*/  @!P4 FMUL R112, R112, 16777216 ;  /* 0x4b8000007070c820 */ /* 0x000fe20000400000 */
[----:B------:R-:W-:Y:S01]  /*14120*/  FSEL R184, R184, R151, P1 ;  /* 0x00000097b8b87208 */ /* 0x000fe20000800000 */
[----:B------:R-:W-:Y:S01]  /*14130*/  @!P4 FMUL R116, R116, 16777216 ;  /* 0x4b8000007474c820 */ /* 0x000fe20000400000 */
[----:B------:R-:W-:Y:S01]  /*14140*/  @!P4 FMUL R136, R136, 16777216 ;  /* 0x4b8000008888c820 */ /* 0x000fe20000400000 */
[----:B------:R-:W-:Y:S02]  /*14150*/  IMAD.MOV.U32 R126, RZ, RZ, R86 ;  /* 0x000000ffff7e7224 */ /* 0x000fe400078e0056 */
[----:B------:R-:W-:Y:S01]  /*14160*/  FMUL R87, R2, R84 ;  /* 0x0000005402577220 */ /* 0x000fe20000400000 */
[----:B------:R-:W-:-:S02]  /*14170*/  IMAD.MOV.U32 R108, RZ, RZ, R78 ;  /* 0x000000ffff6c7224 */ /* 0x000fc400078e004e */
[----:B------:R-:W-:Y:S01]  /*14180*/  FMUL R182, R150, 0.25 ;  /* 0x3e80000096b67820 */ /* 0x000fe20000400000 */
[----:B------:R-:W-:Y:S02]  /*14190*/  IMAD.MOV.U32 R24, RZ, RZ, R149 ;  /* 0x000000ffff187224 */ /* 0x000fe400078e0095 */
[----:B------:R-:W-:Y:S01]  /*141a0*/  @!P4 FMUL R109, R109, 16777216 ;  /* 0x4b8000006d6dc820 */ /* 0x000fe20000400000 */
[----:B------:R-:W-:Y:S01]  /*141b0*/  @!P4 FMUL R158, R158, 16777216 ;  /* 0x4b8000009e9ec820 */ /* 0x000fe20000400000 */
[----:B------:R-:W-:Y:S01]  /*141c0*/  @!P4 FMUL R161, R161, 16777216 ;  /* 0x4b800000a1a1c820 */ /* 0x000fe20000400000 */
        /* <DEDUP_REMOVED lines=10> */
[----:B------:R-:W-:Y:S01]  /*14270*/  MOV R113, R131 ;  /* 0x0000008300717202 */ /* 0x000fe20000000f00 */
[----:B------:R-:W-:Y:S02]  /*14280*/  IMAD.MOV.U32 R40, RZ, RZ, R134 ;  /* 0x000000ffff287224 */ /* 0x000fe400078e0086 */
[----:B------:R-:W-:Y:S01]  /*14290*/  FMUL R76, R2, R117 ;  /* 0x00000075024c7220 */ /* 0x000fe20000400000 */
[----:B------:R-:W-:-:S02]  /*142a0*/  IMAD.MOV.U32 R30, RZ, RZ, R152 ;  /* 0x000000ffff1e7224 */ /* 0x000fc400078e0098 */
[----:B------:R-:W-:Y:S01]  /*142b0*/  @!P4 FMUL R27, R27, 16777216 ;  /* 0x4b8000001b1bc820 */ /* 0x000fe20000400000 */
[----:B------:R-:W-:Y:S02]  /*142c0*/  IMAD.MOV.U32 R31, RZ, RZ, R140 ;  /* 0x000000ffff1f7224 */ /* 0x000fe400078e008c */
[C---:B------:R-:W-:Y:S01]  /*142d0*/  FMUL R86, R2.reuse, R81 ;  /* 0x0000005102567220 */ /* 0x040fe20000400000 */
[----:B------:R-:W-:Y:S02]  /*142e0*/  IMAD.MOV.U32 R104, RZ, RZ, R79 ;  /* 0x000000ffff687224 */ /* 0x000fe400078e004f */
[C---:B------:R-:W-:Y:S01]  /*142f0*/  FMUL R77, R2.reuse, R120 ;  /* 0x00000078024d7220 */ /* 0x040fe20000400000 */
[----:B------:R-:W-:Y:S02]  /*14300*/  IMAD.MOV.U32 R117, RZ, RZ, R127 ;  /* 0x000000ffff757224 */ /* 0x000fe400078e007f */
[C---:B------:R-:W-:Y:S01]  /*14310*/  FMUL R152, R2.reuse, R26 ;  /* 0x0000001a02987220 */ /* 0x040fe20000400000 */
[----:B------:R-:W-:Y:S01]  /*14320*/  FMUL R134, R2, R125 ;  /* 0x0000007d02867220 */ /* 0x000fe20000400000 */
[----:B------:R-:W-:Y:S01]  /*14330*/  @!P4 FMUL R32, R32, 16777216 ;  /* 0x4b8000002020c820 */ /* 0x000fe20000400000 */
[----:B------:R-:W-:Y:S01]  /*14340*/  @!P4 FMUL R160, R160, 16777216 ;  /* 0x4b800000a0a0c820 */ /* 0x000fe20000400000 */
[C---:B------:R-:W-:Y:S01]  /*14350*/  FMUL R91, R2.reuse, R80 ;  /* 0x00000050025b7220 */ /* 0x040fe20000400000 */
[C---:B------:R-:W-:Y:S01]  /*14360*/  FMUL R81, R2.reuse, R112 ;  /* 0x0000007002517220 */ /* 0x040fe20000400000 */
[C---:B------:R-:W-:Y:S01]  /*14370*/  FMUL R79, R2.reuse, R116 ;  /* 0x00000074024f7220 */ /* 0x040fe20000400000 */
[----:B------:R-:W-:Y:S01]  /*14380*/  IMAD.MOV.U32 R120, RZ, RZ, R126 ;  /* 0x000000ffff787224 */ /* 0x000fe200078e007e */
[----:B------:R-:W-:Y:S01]  /*14390*/  MOV R26, R128 ;  /* 0x00000080001a7202 */ /* 0x000fe20000000f00 */
[C---:B------:R-:W-:Y:S01]  /*143a0*/  FMUL R125, R2.reuse, R136 ;  /* 0x00000088027d7220 */ /* 0x040fe20000400000 */
[----:B------:R-:W-:Y:S01]  /*143b0*/  FMUL R80, R2, R109 ;  /* 0x0000006d02507220 */ /* 0x000fe20000400000 */
[----:B------:R-:W-:-:S02]  /*143c0*/  IMAD.MOV.U32 R112, RZ, RZ, R142 ;  /* 0x000000ffff707224 */ /* 0x000fc400078e008e */
[C---:B------:R-:W-:Y:S01]  /*143d0*/  FMUL R126, R2.reuse, R158 ;  /* 0x0000009e027e7220 */ /* 0x040fe20000400000 */
[----:B------:R-:W-:Y:S02]  /*143e0*/  IMAD.MOV.U32 R116, RZ, RZ, R130 ;  /* 0x000000ffff747224 */ /* 0x000fe400078e0082 */
[----:B------:R-:W-:Y:S01]  /*143f0*/  FMUL R136, R2, R161 ;  /* 0x000000a102887220 */ /* 0x000fe20000400000 */
[----:B------:R-:W-:Y:S01]  /*14400*/  FSEL R182, R182, R150, P1 ;  /* 0x00000096b6b67208 */ /* 0x000fe20000800000 */
[----:B------:R-:W-:Y:S01]  /*14410*/  @!P4 FMUL R34, R34, 16777216 ;  /* 0x4b8000002222c820 */ /* 0x000fe20000400000 */
[----:B------:R-:W-:Y:S02]  /*14420*/  IMAD.MOV.U32 R109, RZ, RZ, R143 ;  /* 0x000000ffff6d7224 */ /* 0x000fe400078e008f */
[----:B------:R-:W-:Y:S01]  /*14430*/  FMUL R150, R2, R27 ;  /* 0x0000001b02967220 */ /* 0x000fe20000400000 */
[----:B------:R-:W-:Y:S02]  /*14440*/  IMAD.MOV.U32 R161, RZ, RZ, R31 ;  /* 0x000000ffffa17224 */ /* 0x000fe400078e001f */
[----:B------:R-:W-:-:S02]  /*14450*/  IMAD.MOV.U32 R158, RZ, RZ, R30 ;  /* 0x000000ffff9e7224 */ /* 0x000fc400078e001e */
[C---:B------:R-:W-:Y:S01]  /*14460*/  FMUL R187, R2.reuse, R32 ;  /* 0x0000002002bb7220 */ /* 0x040fe20000400000 */
[----:B------:R-:W-:Y:S02]  /*14470*/  IMAD.MOV.U32 R31, RZ, RZ, R117 ;  /* 0x000000ffff1f7224 */ /* 0x000fe400078e0075 */
[C---:B------:R-:W-:Y:S01]  /*14480*/  FMUL R127, R2.reuse, R160 ;  /* 0x000000a0027f7220 */ /* 0x040fe20000400000 */
[----:B------:R-:W-:Y:S02]  /*14490*/  IMAD.MOV.U32 R30, RZ, RZ, R113 ;  /* 0x000000ffff1e7224 */ /* 0x000fe400078e0071 */
[----:B------:R-:W-:Y:S02]  /*144a0*/  IMAD.MOV.U32 R27, RZ, RZ, R120 ;  /* 0x000000ffff1b7224 */ /* 0x000fe400078e0078 */
[----:B------:R-:W-:Y:S02]  /*144b0*/  IMAD.MOV.U32 R32, RZ, RZ, R148 ;  /* 0x000000ffff207224 */ /* 0x000fe400078e0094 */
[----:B------:R-:W-:Y:S01]  /*144c0*/  FMUL R148, R2, R34 ;  /* 0x0000002202947220 */ /* 0x000fe20000400000 */
        /* <DEDUP_REMOVED lines=11> */
[----:B------:R-:W-:Y:S01]  /*14580*/  @!P4 FMUL R33, R33, 16777216 ;  /* 0x4b8000002121c820 */ /* 0x000fe20000400000 */
[----:B------:R-:W-:Y:S02]  /*14590*/  IMAD.MOV.U32 R49, RZ, RZ, R44 ;  /* 0x000000ffff317224 */ /* 0x000fe400078e002c */
[----:B------:R-:W-:Y:S02]  /*145a0*/  IMAD.MOV.U32 R30, RZ, RZ, R120 ;  /* 0x000000ffff1e7224 */ /* 0x000fe400078e0078 */
[----:B------:R-:W-:Y:S02]  /*145b0*/  IMAD.MOV.U32 R48, RZ, RZ, R41 ;  /* 0x000000ffff307224 */ /* 0x000fe400078e0029 */
[----:B------:R-:W-:Y:S02]  /*145c0*/  IMAD.MOV.U32 R45, RZ, RZ, R37 ;  /* 0x000000ffff2d7224 */ /* 0x000fe400078e0025 */
[----:B------:R-:W-:Y:S02]  /*145d0*/  IMAD.MOV.U32 R120, RZ, RZ, R117 ;  /* 0x000000ffff787224 */ /* 0x000fe400078e0075 */
[----:B------:R-:W-:-:S02]  /*145e0*/  IMAD.MOV.U32 R117, RZ, RZ, R116 ;  /* 0x000000ffff757224 */ /* 0x000fc400078e0074 */
[----:B------:R-:W-:Y:S01]  /*145f0*/  @!P4 FMUL R25, R25, 16777216 ;  /* 0x4b8000001919c820 */ /* 0x000fe20000400000 */
[----:B------:R-:W-:Y:S01]  /*14600*/  IMAD.MOV.U32 R44, RZ, RZ, R36 ;  /* 0x000000ffff2c7224 */ /* 0x000fe200078e0024 */
[----:B------:R-:W-:Y:S01]  /*14610*/  MOV R37, R3 ;  /* 0x0000000300257202 */ /* 0x000fe20000000f00 */
[----:B------:R-:W-:Y:S02]  /*14620*/  IMAD.MOV.U32 R116, RZ, RZ, R113 ;  /* 0x000000ffff747224 */ /* 0x000fe400078e0071 */
[----:B------:R-:W-:Y:S01]  /*14630*/  FMUL R74, R2, R33 ;  /* 0x00000021024a7220 */ /* 0x000fe20000400000 */
[----:B------:R-:W-:Y:S02]  /*14640*/  IMAD.MOV.U32 R41, RZ, RZ, R23 ;  /* 0x000000ffff297224 */ /* 0x000fe400078e0017 */
[----:B------:R-:W-:Y:S02]  /*14650*/  IMAD.MOV.U32 R113, RZ, RZ, R49 ;  /* 0x000000ffff717224 */ /* 0x000fe400078e0031 */
[----:B------:R-:W-:Y:S01]  /*14660*/  @!P4 FMUL R28, R28, 16777216 ;  /* 0x4b8000001c1cc820 */ /* 0x000fe20000400000 */
[----:B------:R-:W-:Y:S01]  /*14670*/  IMAD.MOV.U32 R49, RZ, RZ, R48 ;  /* 0x000000ffff317224 */ /* 0x000fe200078e0030 */
[----:B------:R-:W-:Y:S01]  /*14680*/  MOV R33, R145 ;  /* 0x0000009100217202 */ /* 0x000fe20000000f00 */
[----:B------:R-:W-:Y:S01]  /*14690*/  IMAD.MOV.U32 R36, RZ, RZ, R138 ;  /* 0x000000ffff247224 */ /* 0x000fe200078e008a */
[----:B------:R-:W-:Y:S01]  /*146a0*/  MOV R48, R45 ;  /* 0x0000002d00307202 */ /* 0x000fe20000000f00 */
[----:B------:R-:W-:Y:S01]  /*146b0*/  @!P4 FMUL R46, R46, 16777216 ;  /* 0x4b8000002e2ec820 */ /* 0x000fe20000400000 */
[----:B------:R-:W-:-:S02]  /*146c0*/  IMAD.MOV.U32 R45, RZ, RZ, R44 ;  /* 0x000000ffff2d7224 */ /* 0x000fc400078e002c */
[----:B------:R-:W-:Y:S01]  /*146d0*/  @!P4 FMUL R42, R42, 16777216 ;  /* 0x4b8000002a2ac820 */ /* 0x000fe20000400000 */
[----:B------:R-:W-:Y:S01]  /*146e0*/  @!P4 FMUL R47, R47, 16777216 ;  /* 0x4b8000002f2fc820 */ /* 0x000fe20000400000 */
[C---:B------:R-:W-:Y:S01]  /*146f0*/  FMUL R186, R2.reuse, R25 ;  /* 0x0000001902ba7220 */ /* 0x040fe20000400000 */
[----:B------:R-:W-:Y:S02]  /*14700*/  IMAD.MOV.U32 R44, RZ, RZ, R41 ;  /* 0x000000ffff2c7224 */ /* 0x000fe400078e0029 */
[----:B------:R-:W-:Y:S01]  /*14710*/  @!P4 FMUL R29, R29, 16777216 ;  /* 0x4b8000001d1dc820 */ /* 0x000fe20000400000 */
[----:B------:R-:W-:Y:S02]  /*14720*/  IMAD.MOV.U32 R25, RZ, RZ, R141 ;  /* 0x000000ffff197224 */ /* 0x000fe400078e008d */
[----:B------:R-:W-:Y:S01]  /*14730*/  @!P4 FMUL R39, R39, 16777216 ;  /* 0x4b8000002727c820 */ /* 0x000fe20000400000 */
[----:B------:R-:W-:Y:S02]  /*14740*/  IMAD.MOV.U32 R41, RZ, RZ, R37 ;  /* 0x000000ffff297224 */ /* 0x000fe400078e0025 */
[----:B------:R-:W-:Y:S01]  /*14750*/  FMUL R58, R2, R28 ;  /* 0x0000001c023a7220 */ /* 0x000fe20000400000 */
[----:B------:R-:W-:-:S02]  /*14760*/  IMAD.MOV.U32 R37, RZ, RZ, R36 ;  /* 0x000000ffff257224 */ /* 0x000fc400078e0024 */
[----:B------:R-:W-:Y:S01]  /*14770*/  @!P4 FMUL R43, R43, 16777216 ;  /* 0x4b8000002b2bc820 */ /* 0x000fe20000400000 */
[----:B------:R-:W-:Y:S02]  /*14780*/  IMAD.MOV.U32 R28, RZ, RZ, R144 ;  /* 0x000000ffff1c7224 */ /* 0x000fe400078e0090 */
[----:B------:R-:W-:Y:S01]  /*14790*/  FMUL R141, R2, R46 ;  /* 0x0000002e028d7220 */ /* 0x000fe20000400000 */
[----:B------:R-:W-:Y:S02]  /*147a0*/  IMAD.MOV.U32 R36, RZ, RZ, R33 ;  /* 0x000000ffff247224 */ /* 0x000fe400078e0021 */
[----:B------:R-:W-:Y:S01]  /*147b0*/  @!P4 FMUL R54, R54, 16777216 ;  /* 0x4b8000003636c820 */ /* 0x000fe20000400000 */
[----:B------:R-:W-:Y:S01]  /*147c0*/  @!P4 FMUL R124, R124, 16777216 ;  /* 0x4b8000007c7cc820 */ /* 0x000fe20000400000 */
[C---:B------:R-:W-:Y:S01]  /*147d0*/  FMUL R144, R2.reuse, R42 ;  /* 0x0000002a02907220 */ /* 0x040fe20000400000 */
[----:B------:R-:W-:Y:S01]  /*147e0*/  FMUL R128, R2, R47 ;  /* 0x0000002f02807220 */ /* 0x000fe20000400000 */
[----:B------:R-:W-:-:S02]  /*147f0*/  IMAD.MOV.U32 R46, RZ, RZ, R116 ;  /* 0x000000ffff2e7224 */ /* 0x000fc400078e0074 */
[----:B------:R-:W-:Y:S01]  /*14800*/  @!P4 FMUL R157, R157, 16777216 ;  /* 0x4b8000009d9dc820 */ /* 0x000fe20000400000 */
[----:B------:R-:W-:Y:S01]  /*14810*/  @!P4 FMUL R165, R165, 16777216 ;  /* 0x4b800000a5a5c820 */ /* 0x000fe20000400000 */
[----:B------:R-:W-:Y:S01]  /*14820*/  FMUL R59, R2, R29 ;  /* 0x0000001d023b7220 */ /* 0x000fe20000400000 */
[----:B------:R-:W-:Y:S01]  /*14830*/  IMAD.MOV.U32 R33, RZ, RZ, R32 ;  /* 0x000000ffff217224 */ /* 0x000fe200078e0020 */
[----:B------:R-:W-:Y:S01]  /*14840*/  MOV R47, R120 ;  /* 0x00000078002f7202 */ /* 0x000fe20000000f00 */
[----:B------:R-:W-:Y:S02]  /*14850*/  IMAD.MOV.U32 R42, RZ, RZ, R117 ;  /* 0x000000ffff2a7224 */ /* 0x000fe400078e0075 */
[----:B------:R-:W-:Y:S01]  /*14860*/  FMUL R185, R147, 0.25 ;  /* 0x3e80000093b97820 */ /* 0x000fe20000400000 */
[----:B------:R-:W-:Y:S02]  /*14870*/  IMAD.MOV.U32 R116, RZ, RZ, R45 ;  /* 0x000000ffff747224 */ /* 0x000fe400078e002d */
[----:B------:R-:W-:Y:S01]  /*14880*/  @!P4 FMUL R121, R121, 16777216 ;  /* 0x4b8000007979c820 */ /* 0x000fe20000400000 */
[----:B------:R-:W-:Y:S01]  /*14890*/  @!P4 FMUL R166, R166, 16777216 ;  /* 0x4b800000a6a6c820 */ /* 0x000fe20000400000 */
[----:B------:R-:W-:-:S02]  /*148a0*/  IMAD.MOV.U32 R29, RZ, RZ, R129 ;  /* 0x000000ffff1d7224 */ /* 0x000fc400078e0081 */
[C---:B------:R-:W-:Y:S01]  /*148b0*/  FMUL R145, R2.reuse, R39 ;  /* 0x0000002702917220 */ /* 0x040fe20000400000 */
[----:B------:R-:W-:Y:S01]  /*148c0*/  MOV R32, R25 ;  /* 0x0000001900207202 */ /* 0x000fe20000000f00 */
[----:B------:R-:W-:Y:S02]  /*148d0*/  IMAD.MOV.U32 R120, RZ, RZ, R49 ;  /* 0x000000ffff787224 */ /* 0x000fe400078e0031 */
[----:B------:R-:W-:Y:S01]  /*148e0*/  FMUL R129, R2, R43 ;  /* 0x0000002b02817220 */ /* 0x000fe20000400000 */
[----:B------:R-:W-:Y:S02]  /*148f0*/  IMAD.MOV.U32 R117, RZ, RZ, R48 ;  /* 0x000000ffff757224 */ /* 0x000fe400078e0030 */
[----:B------:R-:W-:Y:S01]  /*14900*/  @!P4 FMUL R38, R38, 16777216 ;  /* 0x4b8000002626c820 */ /* 0x000fe20000400000 */
[----:B------:R-:W-:Y:S02]  /*14910*/  IMAD.MOV.U32 R39, RZ, RZ, R113 ;  /* 0x000000ffff277224 */ /* 0x000fe400078e0071 */
[----:B------:R-:W-:Y:S01]  /*14920*/  @!P4 FMUL R164, R164, 16777216 ;  /* 0x4b800000a4a4c820 */ /* 0x000fe20000400000 */
[----:B------:R-:W-:-:S02]  /*14930*/  IMAD.MOV.U32 R48, RZ, RZ, R37 ;  /* 0x000000ffff307224 */ /* 0x000fc400078e0025 */
[C---:B------:R-:W-:Y:S01]  /*14940*/  FMUL R130, R2.reuse, R54 ;  /* 0x0000003602827220 */ /* 0x040fe20000400000 */
[----:B------:R-:W-:Y:S02]  /*14950*/  IMAD.MOV.U32 R45, RZ, RZ, R36 ;  /* 0x000000ffff2d7224 */ /* 0x000fe400078e0024 */
[C---:B------:R-:W-:Y:S01]  /*14960*/  FMUL R143, R2.reuse, R124 ;  /* 0x0000007c028f7220 */ /* 0x040fe20000400000 */
[----:B------:R-:W-:Y:S01]  /*14970*/  IMAD.MOV.U32 R43, RZ, RZ, R30 ;  /* 0x000000ffff2b7224 */ /* 0x000fe200078e001e */
[----:B------:R-:W-:Y:S01]  /*14980*/  MOV R113, R44 ;  /* 0x0000002c00717202 */ /* 0x000fe20000000f00 */
[C---:B------:R-:W-:Y:S01]  /*14990*/  FMUL R124, R2.reuse, R157 ;  /* 0x0000009d027c7220 */ /* 0x040fe20000400000 */
[----:B------:R-:W-:Y:S01]  /*149a0*/  FMUL R54, R2, R165 ;  /* 0x000000a502367220 */ /* 0x000fe20000400000 */
[----:B------:R-:W-:Y:S02]  /*149b0*/  IMAD.MOV.U32 R44, RZ, RZ, R33 ;  /* 0x000000ffff2c7224 */ /* 0x000fe400078e0021 */
[----:B------:R-:W-:Y:S01]  /*149c0*/  @!P4 FMUL R102, R102, 16777216 ;  /* 0x4b8000006666c820 */ /* 0x000fe20000400000 */
[----:B------:R-:W-:Y:S01]  /*149d0*/  @!P4 FMUL R175, R175, 16777216 ;  /* 0x4b800000afafc820 */ /* 0x000fe20000400000 */
[----:B------:R-:W-:Y:S01]  /*149e0*/  @!P4 FMUL R176, R176, 16777216 ;  /* 0x4b800000b0b0c820 */ /* 0x000fe20000400000 */
[C---:B------:R-:W-:Y:S01]  /*149f0*/  FMUL R142, R2.reuse, R121 ;  /* 0x00000079028e7220 */ /* 0x040fe20000400000 */
[----:B------:R-:W-:Y:S01]  /*14a00*/  FMUL R3, R2, R166 ;  /* 0x000000a602037220 */ /* 0x000fe20000400000 */
[----:B------:R-:W-:Y:S01]  /*14a10*/  IMAD.MOV.U32 R49, RZ, RZ, R41 ;  /* 0x000000ffff317224 */ /* 0x000fe200078e0029 */
[----:B------:R-:W-:Y:S01]  /*14a20*/  MOV R165, R116 ;  /* 0x0000007400a57202 */ /* 0x000fe20000000f00 */
[----:B------:R-:W-:Y:S01]  /*14a30*/  IMAD.MOV.U32 R157, RZ, RZ, R120 ;  /* 0x000000ffff9d7224 */ /* 0x000fe200078e0078 */
[----:B------:R-:W-:Y:S01]  /*14a40*/  FSEL R185, R185, R147, P1 ;  /* 0x00000093b9b97208 */ /* 0x000fe20000800000 */
[----:B------:R-:W-:Y:S01]  /*14a50*/  @!P4 FMUL R122, R122, 16777216 ;  /* 0x4b8000007a7ac820 */ /* 0x000fe20000400000 */
[----:B------:R-:W-:Y:S01]  /*14a60*/  @!P4 FMUL R123, R123, 16777216 ;  /* 0x4b8000007b7bc820 */ /* 0x000fe20000400000 */
[----:B------:R-:W-:-:S02]  /*14a70*/  IMAD.MOV.U32 R41, RZ, RZ, R32 ;  /* 0x000000ffff297224 */ /* 0x000fc400078e0020 */
[C---:B------:R-:W-:Y:S01]  /*14a80*/  FMUL R147, R2.reuse, R38 ;  /* 0x0000002602937220 */ /* 0x040fe20000400000 */
[----:B------:R-:W-:Y:S02]  /*14a90*/  IMAD.MOV.U32 R166, RZ, RZ, R117 ;  /* 0x000000ffffa67224 */ /* 0x000fe400078e0075 */
[C---:B------:R-:W-:Y:S01]  /*14aa0*/  FMUL R53, R2.reuse, R164 ;  /* 0x000000a402357220 */ /* 0x040fe20000400000 */
[----:B------:R-:W-:Y:S02]  /*14ab0*/  IMAD.MOV.U32 R121, RZ, RZ, R48 ;  /* 0x000000ffff797224 */ /* 0x000fe400078e0030 */
[----:B------:R-:W-:Y:S01]  /*14ac0*/  IMAD.MOV.U32 R120, RZ, RZ, R45 ;  /* 0x000000ffff787224 */ /* 0x000fe200078e002d */
[----:B------:R-:W-:Y:S01]  /*14ad0*/  MOV R164, R43 ;  /* 0x0000002b00a47202 */ /* 0x000fe20000000f00 */
[----:B------:R-:W-:Y:S02]  /*14ae0*/  IMAD.MOV.U32 R38, RZ, RZ, R26 ;  /* 0x000000ffff267224 */ /* 0x000fe400078e001a */
[----:B------:R-:W-:Y:S01]  /*14af0*/  FMUL R26, R2, R102 ;  /* 0x00000066021a7220 */ /* 0x000fe20000400000 */
[----:B------:R-:W-:-:S02]  /*14b00*/  IMAD.MOV.U32 R117, RZ, RZ, R44 ;  /* 0x000000ffff757224 */ /* 0x000fc400078e002c */
[C---:B------:R-:W-:Y:S01]  /*14b10*/  FMUL R43, R2.reuse, R175 ;  /* 0x000000af022b7220 */ /* 0x040fe20000400000 */
[C---:B------:R-:W-:Y:S01]  /*14b20*/  FMUL R44, R2.reuse, R176 ;  /* 0x000000b0022c7220 */ /* 0x040fe20000400000 */
[----:B------:R-:W-:Y:S02]  /*14b30*/  IMAD.MOV.U32 R102, RZ, RZ, R39 ;  /* 0x000000ffff667224 */ /* 0x000fe400078e0027 */
[C---:B------:R-:W-:Y:S01]  /*14b40*/  FMUL R39, R2.reuse, R122 ;  /* 0x0000007a02277220 */ /* 0x040fe20000400000 */
[----:B------:R-:W-:Y:S02]  /*14b50*/  IMAD.MOV.U32 R116, RZ, RZ, R41 ;  /* 0x000000ffff747224 */ /* 0x000fe400078e0029 */
[----:B------:R-:W-:Y:S01]  /*14b60*/  FMUL R41, R2, R123 ;  /* 0x0000007b02297220 */ /* 0x000fe20000400000 */
[----:B------:R-:W-:Y:S02]  /*14b70*/  IMAD.MOV.U32 R176, RZ, RZ, R166 ;  /* 0x000000ffffb07224 */ /* 0x000fe400078e00a6 */
[----:B------:R-:W-:-:S02]  /*14b80*/  IMAD.MOV.U32 R175, RZ, RZ, R165 ;  /* 0x000000ffffaf7224 */ /* 0x000fc400078e00a5 */
[----:B------:R-:W-:Y:S02]  /*14b90*/  IMAD.MOV.U32 R166, RZ, RZ, R121 ;  /* 0x000000ffffa67224 */ /* 0x000fe400078e0079 */
[----:B------:R-:W-:Y:S01]  /*14ba0*/  IMAD.MOV.U32 R165, RZ, RZ, R120 ;  /* 0x000000ffffa57224 */ /* 0x000fe200078e0078 */
[----:B------:R-:W-:Y:S01]  /*14bb0*/  BAR.SYNC.DEFER_BLOCKING 0x0 ;  /* 0x0000000000007b1d */ /* 0x000fe20000010000 */
[----:B------:R-:W-:Y:S02]  /*14bc0*/  F2FP.F16.F32.PACK_AB R8, R8, R9 ;  /* 0x000000090808723e */ /* 0x000fe400000000ff */
[----:B------:R-:W-:-:S03]  /*14bd0*/  F2FP.F16.F32.PACK_AB R9, R10, R11 ;  /* 0x0000000b0a09723e */ /* 0x000fc600000000ff */
[----:B------:R-:W0:Y:S01]  /*14be0*/  LDS.128 R120, [R19] ;  /* 0x0000000013787984 */ /* 0x000e220000000c00 */
[----:B------:R-:W-:Y:S02]  /*14bf0*/  F2FP.F16.F32.PACK_AB R10, R56, R73 ;  /* 0x00000049380a723e */ /* 0x000fe400000000ff */
[----:B------:R-:W-:Y:S01]  /*14c00*/  F2FP.F16.F32.PACK_AB R11, R57, R186 ;  /* 0x000000ba390b723e */ /* 0x000fe200000000ff */
[----:B------:R-:W-:Y:S01]  /*14c10*/  BAR.SYNC.DEFER_BLOCKING 0x0 ;  /* 0x0000000000007b1d */ /* 0x000fe20000010000 */
[----:B------:R-:W-:Y:S01]  /*14c20*/  FMUL R181, R139, 0.25 ;  /* 0x3e8000008bb57820 */ /* 0x000fe20000400000 */
[----:B------:R-:W-:Y:S01]  /*14c30*/  @!P4 FMUL R51, R51, 16777216 ;  /* 0x4b8000003333c820 */ /* 0x000fe20000400000 */
[----:B------:R-:W-:Y:S01]  /*14c40*/  @!P4 FMUL R55, R55, 16777216 ;  /* 0x4b8000003737c820 */ /* 0x000fe20000400000 */
[----:B------:R-:W-:Y:S01]  /*14c50*/  @!P4 FMUL R162, R162, 16777216 ;  /* 0x4b800000a2a2c820 */ /* 0x000fe20000400000 */
[----:B------:R-:W-:Y:S01]  /*14c60*/  @!P4 FMUL R163, R163, 16777216 ;  /* 0x4b800000a3a3c820 */ /* 0x000fe20000400000 */
[----:B------:R-:W-:Y:S01]  /*14c70*/  FSEL R181, R181, R139, P1 ;  /* 0x0000008bb5b57208 */ /* 0x000fe20000800000 */
[----:B------:R-:W-:Y:S01]  /*14c80*/  @!P4 FMUL R172, R172, 16777216 ;  /* 0x4b800000acacc820 */ /* 0x000fe20000400000 */
[----:B------:R-:W-:Y:S01]  /*14c90*/  FMUL R139, R2, R51 ;  /* 0x00000033028b7220 */ /* 0x000fe20000400000 */
[----:B------:R-:W-:Y:S01]  /*14ca0*/  STSM.16.M88.4 [R0], R8 ;  /* 0x0000000800007844 */ /* 0x000fe20000000200 */
[----:B------:R-:W-:Y:S01]  /*14cb0*/  @!P4 FMUL R169, R169, 16777216 ;  /* 0x4b800000a9a9c820 */ /* 0x000fe20000400000 */
[----:B------:R-:W-:-:S02]  /*14cc0*/  IMAD.MOV.U32 R51, RZ, RZ, R38 ;  /* 0x000000ffff337224 */ /* 0x000fc400078e0026 */
[----:B------:R-:W-:Y:S01]  /*14cd0*/  FMUL R131, R2, R55 ;  /* 0x0000003702837220 */ /* 0x000fe20000400000 */
[----:B------:R-:W-:Y:S01]  /*14ce0*/  @!P4 FMUL R171, R171, 16777216 ;  /* 0x4b800000ababc820 */ /* 0x000fe20000400000 */
[----:B------:R-:W-:Y:S01]  /*14cf0*/  @!P4 FMUL R173, R173, 16777216 ;  /* 0x4b800000adadc820 */ /* 0x000fe20000400000 */
[----:B------:R-:W-:Y:S01]  /*14d00*/  @!P4 FMUL R174, R174, 16777216 ;  /* 0x4b800000aeaec820 */ /* 0x000fe20000400000 */
[C---:B------:R-:W-:Y:S01]  /*14d10*/  FMUL R55, R2.reuse, R162 ;  /* 0x000000a202377220 */ /* 0x040fe20000400000 */
[----:B------:R-:W-:Y:S01]  /*14d20*/  FMUL R138, R2, R163 ;  /* 0x000000a3028a7220 */ /* 0x000fe20000400000 */
[----:B------:R-:W-:Y:S01]  /*14d30*/  @!P4 FMUL R118, R118, 16777216 ;  /* 0x4b8000007676c820 */ /* 0x000fe20000400000 */
[----:B------:R-:W-:Y:S01]  /*14d40*/  @!P4 FMUL R119, R119, 16777216 ;  /* 0x4b8000007777c820 */ /* 0x000fe20000400000 */
[C---:B------:R-:W-:Y:S01]  /*14d50*/  FMUL R38, R2.reuse, R172 ;  /* 0x000000ac02267220 */ /* 0x040fe20000400000 */
[----:B------:R-:W-:Y:S02]  /*14d60*/  IMAD.MOV.U32 R163, RZ, RZ, R113 ;  /* 0x000000ffffa37224 */ /* 0x000fe400078e0071 */
        /* <DEDUP_REMOVED lines=12> */
[----:B------:R-:W-:Y:S01]  /*14e30*/  FMUL R36, R2, R119 ;  /* 0x0000007702247220 */ /* 0x000fe20000400000 */
[----:B------:R-:W-:Y:S01]  /*14e40*/  IMAD.MOV.U32 R173, RZ, RZ, R162 ;  /* 0x000000ffffad7224 */ /* 0x000fe200078e00a2 */
[----:B------:R-:W-:Y:S01]  /*14e50*/  MOV R163, R117 ;  /* 0x0000007500a37202 */ /* 0x000fe20000000f00 */
[----:B------:R-:W-:Y:S01]  /*14e60*/  IMAD.MOV.U32 R162, RZ, RZ, R116 ;  /* 0x000000ffffa27224 */ /* 0x000fe200078e0074 */
[----:B------:R-:W-:Y:S01]  /*14e70*/  BAR.SYNC.DEFER_BLOCKING 0x0 ;  /* 0x0000000000007b1d */ /* 0x000fe20000010000 */
[----:B------:R-:W-:-:S04]  /*14e80*/  @!P4 FMUL R72, R72, 16777216 ;  /* 0x4b8000004848c820 */ /* 0x000fc80000400000 */
[----:B------:R-:W-:Y:S01]  /*14e90*/  FMUL R72, R2, R72 ;  /* 0x0000004802487220 */ /* 0x000fe20000400000 */
[----:B------:R-:W1:Y:S01]  /*14ea0*/  LDS.128 R116, [R19] ;  /* 0x0000000013747984 */ /* 0x000e620000000c00 */
[----:B------:R-:W-:Y:S02]  /*14eb0*/  F2FP.F16.F32.PACK_AB R56, R18, R20 ;  /* 0x000000141238723e */ /* 0x000fe400000000ff */
[----:B------:R-:W-:Y:S02]  /*14ec0*/  F2FP.F16.F32.PACK_AB R57, R21, R22 ;  /* 0x000000161539723e */ /* 0x000fe400000000ff */
        /* <DEDUP_REMOVED lines=12> */
[----:B------:R-:W-:Y:S01]  /*14f90*/  FSEL R183, R183, R146, P1 ;  /* 0x00000092b7b77208 */ /* 0x000fe20000800000 */
[----:B------:R-:W-:-:S02]  /*14fa0*/  IMAD.MOV.U32 R105, RZ, RZ, R135 ;  /* 0x000000ffff697224 */ /* 0x000fc400078e0087 */
[----:B------:R-:W-:Y:S01]  /*14fb0*/  @!P4 FMUL R168, R168, 16777216 ;  /* 0x4b800000a8a8c820 */ /* 0x000fe20000400000 */
[----:B------:R-:W-:Y:S01]  /*14fc0*/  IMAD.MOV.U32 R50, RZ, RZ, R31 ;  /* 0x000000ffff327224 */ /* 0x000fe200078e001f */
[----:B------:R2:W-:Y:S01]  /*14fd0*/  STSM.16.M88.4 [R0], R56 ;  /* 0x0000003800007844 */ /* 0x0005e20000000200 */
[----:B------:R-:W-:Y:S01]  /*14fe0*/  @!P4 FMUL R182, R182, 16777216 ;  /* 0x4b800000b6b6c820 */ /* 0x000fe20000400000 */
[C---:B------:R-:W-:Y:S01]  /*14ff0*/  FMUL R135, R2.reuse, R137 ;  /* 0x0000008902877220 */ /* 0x040fe20000400000 */
[C---:B------:R-:W-:Y:S01]  /*15000*/  FMUL R137, R2.reuse, R159 ;  /* 0x0000009f02897220 */ /* 0x040fe20000400000 */
[----:B------:R-:W-:Y:S01]  /*15010*/  FMUL R23, R2, R167 ;  /* 0x000000a702177220 */ /* 0x000fe20000400000 */
[----:B------:R-:W-:Y:S01]  /*15020*/  @!P4 FMUL R170, R170, 16777216 ;  /* 0x4b800000aaaac820 */ /* 0x000fe20000400000 */
[----:B------:R-:W-:Y:S02]  /*15030*/  IMAD.MOV.U32 R167, RZ, RZ, R28 ;  /* 0x000000ffffa77224 */ /* 0x000fe400078e001c */
[----:B------:R-:W-:Y:S01]  /*15040*/  FMUL R49, R2, R181 ;  /* 0x000000b502317220 */ /* 0x000fe20000400000 */
[----:B------:R-:W-:-:S02]  /*15050*/  IMAD.MOV.U32 R159, RZ, RZ, R47 ;  /* 0x000000ffff9f7224 */ /* 0x000fc400078e002f */
[----:B------:R-:W-:Y:S01]  /*15060*/  @!P4 FMUL R103, R103, 16777216 ;  /* 0x4b8000006767c820 */ /* 0x000fe20000400000 */
[----:B------:R-:W-:Y:S02]  /*15070*/  IMAD.MOV.U32 R28, RZ, RZ, R24 ;  /* 0x000000ffff1c7224 */ /* 0x000fe400078e0018 */
[----:B------:R-:W-:Y:S01]  /*15080*/  @!P4 FMUL R183, R183, 16777216 ;  /* 0x4b800000b7b7c820 */ /* 0x000fe20000400000 */
[----:B------:R-:W-:Y:S02]  /*15090*/  IMAD.MOV.U32 R181, RZ, RZ, R50 ;  /* 0x000000ffffb57224 */ /* 0x000fe400078e0032 */
[C---:B------:R-:W-:Y:S01]  /*150a0*/  FMUL R24, R2.reuse, R168 ;  /* 0x000000a802187220 */ /* 0x040fe20000400000 */
[----:B------:R-:W-:Y:S01]  /*150b0*/  FMUL R50, R2, R182 ;  /* 0x000000b602327220 */ /* 0x000fe20000400000 */
[----:B------:R-:W-:Y:S01]  /*150c0*/  @!P4 FMUL R35, R35, 16777216 ;  /* 0x4b8000002323c820 */ /* 0x000fe20000400000 */
[----:B------:R-:W-:Y:S02]  /*150d0*/  IMAD.MOV.U32 R168, RZ, RZ, R27 ;  /* 0x000000ffffa87224 */ /* 0x000fe400078e001b */
        /* <DEDUP_REMOVED lines=33> */
[----:B------:R-:W-:-:S02]  /*152f0*/  IMAD.MOV.U32 R164, RZ, RZ, R159 ;  /* 0x000000ffffa47224 */ /* 0x000fc400078e009f */
[----:B------:R-:W-:Y:S01]  /*15300*/  @!P4 FMUL R185, R185, 16777216 ;  /* 0x4b800000b9b9c820 */ /* 0x000fe20000400000 */
[----:B------:R-:W-:Y:S02]  /*15310*/  IMAD.MOV.U32 R170, RZ, RZ, R28 ;  /* 0x000000ffffaa7224 */ /* 0x000fe400078e001c */
[C---:B------:R-:W-:Y:S01]  /*15320*/  FMUL R28, R2.reuse, R103 ;  /* 0x00000067021c7220 */ /* 0x040fe20000400000 */
[----:B------:R-:W-:Y:S02]  /*15330*/  IMAD.MOV.U32 R159, RZ, RZ, R51 ;  /* 0x000000ffff9f7224 */ /* 0x000fe400078e0033 */
[C---:B------:R-:W-:Y:S01]  /*15340*/  FMUL R51, R2.reuse, R183 ;  /* 0x000000b702337220 */ /* 0x040fe20000400000 */
        /* <DEDUP_REMOVED lines=35> */
[----:B------:R-:W-:-:S02]  /*15580*/  IMAD.MOV.U32 R185, RZ, RZ, R113 ;  /* 0x000000ffffb97224 */ /* 0x000fc400078e0071 */
[----:B------:R-:W-:Y:S01]  /*15590*/  IMAD.MOV.U32 R186, RZ, RZ, R112 ;  /* 0x000000ffffba7224 */ /* 0x000fe200078e0070 */
[----:B------:R-:W-:Y:S01]  /*155a0*/  BAR.SYNC.DEFER_BLOCKING 0x0 ;  /* 0x0000000000007b1d */ /* 0x000fe20000010000 */
[----:B------:R-:W-:Y:S02]  /*155b0*/  F2FP.F16.F32.PACK_AB R72, R201, R197 ;  /* 0x000000c5c948723e */ /* 0x000fe400000000ff */
[----:B------:R-:W-:-:S03]  /*155c0*/  F2FP.F16.F32.PACK_AB R73, R198, R195 ;  /* 0x000000c3c649723e */ /* 0x000fc600000000ff */
[----:B------:R-:W3:Y:S01]  /*155d0*/  LDS.128 R112, [R19] ;  /* 0x0000000013707984 */ /* 0x000ee20000000c00 */
[----:B------:R-:W-:Y:S02]  /*155e0*/  F2FP.F16.F32.PACK_AB R74, R74, R69 ;  /* 0x000000454a4a723e */ /* 0x000fe400000000ff */
[----:B------:R-:W-:Y:S01]  /*155f0*/  F2FP.F16.F32.PACK_AB R75, R75, R68 ;  /* 0x000000444b4b723e */ /* 0x000fe200000000ff */
[----:B------:R-:W-:Y:S06]  /*15600*/  BAR.SYNC.DEFER_BLOCKING 0x0 ;  /* 0x0000000000007b1d */ /* 0x000fec0000010000 */
[----:B------:R-:W-:Y:S02]  /*15610*/  STSM.16.M88.4 [R0], R72 ;  /* 0x0000004800007844 */ /* 0x000fe40000000200 */
[----:B------:R-:W-:Y:S01]  /*15620*/  BAR.SYNC.DEFER_BLOCKING 0x0 ;  /* 0x0000000000007b1d */ /* 0x000fe20000010000 */
[----:B------:R-:W-:-:S02]  /*15630*/  IMAD.MOV.U32 R180, RZ, RZ, R109 ;  /* 0x000000ffffb47224 */ /* 0x000fc400078e006d */
[----:B------:R-:W-:Y:S01]  /*15640*/  IMAD.MOV.U32 R179, RZ, RZ, R108 ;  /* 0x000000ffffb37224 */ /* 0x000fe200078e006c */
[----:B------:R-:W-:Y:S02]  /*15650*/  F2FP.F16.F32.PACK_AB R68, R202, R199 ;  /* 0x000000c7ca44723e */ /* 0x000fe400000000ff */
[----:B------:R-:W4:Y:S01]  /*15660*/  LDS.128 R108, [R19] ;  /* 0x00000000136c7984 */ /* 0x000f220000000c00 */
[----:B------:R-:W-:Y:S02]  /*15670*/  F2FP.F16.F32.PACK_AB R69, R200, R196 ;  /* 0x000000c4c845723e */ /* 0x000fe400000000ff */
[----:B------:R-:W-:Y:S02]  /*15680*/  F2FP.F16.F32.PACK_AB R70, R70, R65 ;  /* 0x000000414646723e */ /* 0x000fe400000000ff */
[----:B------:R-:W-:Y:S01]  /*15690*/  F2FP.F16.F32.PACK_AB R71, R71, R64 ;  /* 0x000000404747723e */ /* 0x000fe200000000ff */
[----:B------:R-:W-:Y:S06]  /*156a0*/  BAR.SYNC.DEFER_BLOCKING 0x0 ;  /* 0x0000000000007b1d */ /* 0x000fec0000010000 */
[----:B------:R-:W-:Y:S02]  /*156b0*/  STSM.16.M88.4 [R0], R68 ;  /* 0x0000004400007844 */ /* 0x000fe40000000200 */
[----:B------:R-:W-:Y:S01]  /*156c0*/  BAR.SYNC.DEFER_BLOCKING 0x0 ;  /* 0x0000000000007b1d */ /* 0x000fe20000010000 */
[----:B------:R-:W-:Y:S01]  /*156d0*/  IMAD.MOV.U32 R178, RZ, RZ, R105 ;  /* 0x000000ffffb27224 */ /* 0x000fe200078e0069 */
[----:B------:R-:W-:-:S02]  /*156e0*/  MOV R18, R104 ;  /* 0x0000006800127202 */ /* 0x000fc40000000f00 */
[----:B------:R-:W-:Y:S02]  /*156f0*/  F2FP.F16.F32.PACK_AB R64, R209, R205 ;  /* 0x000000cdd140723e */ /* 0x000fe400000000ff */
[----:B------:R-:W5:Y:S01]  /*15700*/  LDS.128 R104, [R19] ;  /* 0x0000000013687984 */ /* 0x000f620000000c00 */
[----:B------:R-:W-:Y:S02]  /*15710*/  F2FP.F16.F32.PACK_AB R65, R206, R203 ;  /* 0x000000cbce41723e */ /* 0x000fe400000000ff */
[----:B------:R-:W-:Y:S02]  /*15720*/  F2FP.F16.F32.PACK_AB R66, R66, R61 ;  /* 0x0000003d4242723e */ /* 0x000fe400000000ff */
[----:B------:R-:W-:Y:S01]  /*15730*/  F2FP.F16.F32.PACK_AB R67, R67, R60 ;  /* 0x0000003c4343723e */ /* 0x000fe200000000ff */
[----:B------:R-:W-:Y:S06]  /*15740*/  BAR.SYNC.DEFER_BLOCKING 0x0 ;  /* 0x0000000000007b1d */ /* 0x000fec0000010000 */
[----:B------:R0:W-:Y:S01]  /*15750*/  STSM.16.M88.4 [R0], R64 ;  /* 0x0000004000007844 */ /* 0x0001e20000000200 */
[----:B------:R-:W-:Y:S01]  /*15760*/  IMAD.MOV.U32 R184, RZ, RZ, R103 ;  /* 0x000000ffffb87224 */ /* 0x000fe200078e0067 */
[----:B------:R-:W-:-:S02]  /*15770*/  MOV R177, R102 ;  /* 0x0000006600b17202 */ /* 0x000fc40000000f00 */
[----:B------:R-:W-:Y:S02]  /*15780*/  F2FP.F16.F32.PACK_AB R62, R62, R101 ;  /* 0x000000653e3e723e */ /* 0x000fe400000000ff */
[----:B------:R-:W-:Y:S01]  /*15790*/  F2FP.F16.F32.PACK_AB R63, R63, R100 ;  /* 0x000000643f3f723e */ /* 0x000fe200000000ff */
[----:B------:R-:W-:Y:S01]  /*157a0*/  BAR.SYNC.DEFER_BLOCKING 0x0 ;  /* 0x0000000000007b1d */ /* 0x000fe20000010000 */
[----:B------:R-:W-:Y:S02]  /*157b0*/  F2FP.F16.F32.PACK_AB R60, R210, R207 ;  /* 0x000000cfd23c723e */ /* 0x000fe400000000ff */
[----:B------:R-:W-:-:S03]  /*157c0*/  F2FP.F16.F32.PACK_AB R61, R208, R204 ;  /* 0x000000ccd03d723e */ /* 0x000fc600000000ff */
[----:B------:R-:W5:Y:S02]  /*157d0*/  LDS.128 R100, [R19] ;  /* 0x0000000013647984 */ /* 0x000f640000000c00 */
[----:B------:R-:W-:Y:S06]  /*157e0*/  BAR.SYNC.DEFER_BLOCKING 0x0 ;  /* 0x0000000000007b1d */ /* 0x000fec0000010000 */
[----:B------:R1:W-:Y:S01]  /*157f0*/  STSM.16.M88.4 [R0], R60 ;  /* 0x0000003c00007844 */ /* 0x0003e20000000200 */
[----:B--2---:R-:W-:Y:S02]  /*15800*/  F2FP.F16.F32.PACK_AB R58, R98, R99 ;  /* 0x00000063623a723e */ /* 0x004fe400000000ff */
[----:B------:R-:W-:Y:S01]  /*15810*/  F2FP.F16.F32.PACK_AB R59, R96, R97 ;  /* 0x00000061603b723e */ /* 0x000fe200000000ff */
[----:B------:R-:W-:Y:S01]  /*15820*/  BAR.SYNC.DEFER_BLOCKING 0x0 ;  /* 0x0000000000007b1d */ /* 0x000fe20000010000 */
[----:B------:R-:W-:-:S02]  /*15830*/  F2FP.F16.F32.PACK_AB R56, R218, R214 ;  /* 0x000000d6da38723e */ /* 0x000fc400000000ff */
[----:B------:R-:W-:-:S03]  /*15840*/  F2FP.F16.F32.PACK_AB R57, R215, R212 ;  /* 0x000000d4d739723e */ /* 0x000fc600000000ff */
[----:B------:R-:W2:Y:S02]  /*15850*/  LDS.128 R96, [R19] ;  /* 0x0000000013607984 */ /* 0x000ea40000000c00 */
[----:B------:R-:W-:Y:S06]  /*15860*/  BAR.SYNC.DEFER_BLOCKING 0x0 ;  /* 0x0000000000007b1d */ /* 0x000fec0000010000 */
[----:B------:R3:W-:Y:S01]  /*15870*/  STSM.16.M88.4 [R0], R56 ;  /* 0x0000003800007844 */ /* 0x0007e20000000200 */
[----:B------:R-:W-:Y:S02]  /*15880*/  F2FP.F16.F32.PACK_AB R10, R94, R95 ;  /* 0x0000005f5e0a723e */ /* 0x000fe400000000ff */
[----:B------:R-:W-:Y:S01]  /*15890*/  F2FP.F16.F32.PACK_AB R11, R92, R93 ;  /* 0x0000005d5c0b723e */ /* 0x000fe200000000ff */
[----:B------:R-:W-:Y:S01]  /*158a0*/  BAR.SYNC.DEFER_BLOCKING 0x0 ;  /* 0x0000000000007b1d */ /* 0x000fe20000010000 */
[----:B------:R-:W-:-:S02]  /*158b0*/  F2FP.F16.F32.PACK_AB R8, R219, R216 ;  /* 0x000000d8db08723e */ /* 0x000fc400000000ff */
[----:B------:R-:W-:-:S03]  /*158c0*/  F2FP.F16.F32.PACK_AB R9, R217, R213 ;  /* 0x000000d5d909723e */ /* 0x000fc600000000ff */
[----:B------:R-:W2:Y:S02]  /*158d0*/  LDS.128 R92, [R19] ;  /* 0x00000000135c7984 */ /* 0x000ea40000000c00 */
[----:B------:R-:W-:Y:S06]  /*158e0*/  BAR.SYNC.DEFER_BLOCKING 0x0 ;  /* 0x0000000000007b1d */ /* 0x000fec0000010000 */
[----:B------:R4:W-:Y:S01]  /*158f0*/  STSM.16.M88.4 [R0], R8 ;  /* 0x0000000800007844 */ /* 0x0009e20000000200 */
[----:B0-----:R-:W-:Y:S02]  /*15900*/  F2FP.F16.F32.PACK_AB R66, R90, R91 ;  /* 0x0000005b5a42723e */ /* 0x001fe400000000ff */
[----:B------:R-:W-:Y:S01]  /*15910*/  F2FP.F16.F32.PACK_AB R67, R88, R89 ;  /* 0x000000595843723e */ /* 0x000fe200000000ff */
[----:B------:R-:W-:Y:S01]  /*15920*/  BAR.SYNC.DEFER_BLOCKING 0x0 ;  /* 0x0000000000007b1d */ /* 0x000fe20000010000 */
[----:B------:R-:W-:-:S02]  /*15930*/  F2FP.F16.F32.PACK_AB R64, R226, R222 ;  /* 0x000000dee240723e */ /* 0x000fc400000000ff */
[----:B------:R-:W-:-:S03]  /*15940*/  F2FP.F16.F32.PACK_AB R65, R223, R220 ;  /* 0x000000dcdf41723e */ /* 0x000fc600000000ff */
[----:B------:R-:W0:Y:S02]  /*15950*/  LDS.128 R88, [R19] ;  /* 0x0000000013587984 */ /* 0x000e240000000c00 */
[----:B------:R-:W-:Y:S06]  /*15960*/  BAR.SYNC.DEFER_BLOCKING 0x0 ;  /* 0x0000000000007b1d */ /* 0x000fec0000010000 */
[----:B------:R-:W-:Y:S01]  /*15970*/  STSM.16.M88.4 [R0], R64 ;  /* 0x0000004000007844 */ /* 0x000fe20000000200 */
[----:B-1----:R-:W-:Y:S02]  /*15980*/  F2FP.F16.F32.PACK_AB R62, R86, R87 ;  /* 0x00000057563e723e */ /* 0x002fe400000000ff */
[----:B------:R-:W-:Y:S01]  /*15990*/  F2FP.F16.F32.PACK_AB R63, R84, R85 ;  /* 0x00000055543f723e */ /* 0x000fe200000000ff */
[----:B------:R-:W-:Y:S01]  /*159a0*/  BAR.SYNC.DEFER_BLOCKING 0x0 ;  /* 0x0000000000007b1d */ /* 0x000fe20000010000 */
[----:B------:R-:W-:-:S02]  /*159b0*/  F2FP.F16.F32.PACK_AB R60, R227, R224 ;  /* 0x000000e0e33c723e */ /* 0x000fc400000000ff */
[----:B------:R-:W-:-:S03]  /*159c0*/  F2FP.F16.F32.PACK_AB R61, R225, R221 ;  /* 0x000000dde13d723e */ /* 0x000fc600000000ff */
[----:B------:R-:W1:Y:S02]  /*159d0*/  LDS.128 R84, [R19] ;  /* 0x0000000013547984 */ /* 0x000e640000000c00 */
[----:B------:R-:W-:Y:S06]  /*159e0*/  BAR.SYNC.DEFER_BLOCKING 0x0 ;  /* 0x0000000000007b1d */ /* 0x000fec0000010000 */
[----:B------:R-:W-:Y:S01]  /*159f0*/  STSM.16.M88.4 [R0], R60 ;  /* 0x0000003c00007844 */ /* 0x000fe20000000200 */
[----:B---3--:R-:W-:Y:S02]  /*15a00*/  F2FP.F16.F32.PACK_AB R58, R82, R83 ;  /* 0x00000053523a723e */ /* 0x008fe400000000ff */
[----:B------:R-:W-:Y:S01]  /*15a10*/  F2FP.F16.F32.PACK_AB R59, R80, R81 ;  /* 0x00000051503b723e */ /* 0x000fe200000000ff */
[----:B------:R-:W-:Y:S01]  /*15a20*/  BAR.SYNC.DEFER_BLOCKING 0x0 ;  /* 0x0000000000007b1d */ /* 0x000fe20000010000 */
[----:B------:R-:W-:-:S02]  /*15a30*/  F2FP.F16.F32.PACK_AB R56, R231, R229 ;  /* 0x000000e5e738723e */ /* 0x000fc400000000ff */
[----:B------:R-:W-:-:S03]  /*15a40*/  F2FP.F16.F32.PACK_AB R57, R230, R228 ;  /* 0x000000e4e639723e */ /* 0x000fc600000000ff */
[----:B------:R-:W3:Y:S02]  /*15a50*/  LDS.128 R80, [R19] ;  /* 0x0000000013507984 */ /* 0x000ee40000000c00 */
[----:B------:R-:W-:Y:S06]  /*15a60*/  BAR.SYNC.DEFER_BLOCKING 0x0 ;  /* 0x0000000000007b1d */ /* 0x000fec0000010000 */
[----:B------:R-:W-:Y:S01]  /*15a70*/  STSM.16.M88.4 [R0], R56 ;  /* 0x0000003800007844 */ /* 0x000fe20000000200 */
[----:B----4-:R-:W-:Y:S02]  /*15a80*/  F2FP.F16.F32.PACK_AB R10, R78, R79 ;  /* 0x0000004f4e0a723e */ /* 0x010fe400000000ff */
[----:B------:R-:W-:Y:S01]  /*15a90*/  F2FP.F16.F32.PACK_AB R11, R76, R77 ;  /* 0x0000004d4c0b723e */ /* 0x000fe200000000ff */
[----:B------:R-:W-:Y:S01]  /*15aa0*/  BAR.SYNC.DEFER_BLOCKING 0x0 ;  /* 0x0000000000007b1d */ /* 0x000fe20000010000 */
[----:B------:R-:W-:-:S02]  /*15ab0*/  F2FP.F16.F32.PACK_AB R8, R232, R188 ;  /* 0x000000bce808723e */ /* 0x000fc400000000ff */
[----:B------:R-:W-:-:S03]  /*15ac0*/  F2FP.F16.F32.PACK_AB R9, R189, R190 ;  /* 0x000000bebd09723e */ /* 0x000fc600000000ff */
[----:B------:R-:W4:Y:S02]  /*15ad0*/  LDS.128 R76, [R19] ;  /* 0x00000000134c7984 */ /* 0x000f240000000c00 */
[----:B------:R-:W-:Y:S01]  /*15ae0*/  BAR.SYNC.DEFER_BLOCKING 0x0 ;  /* 0x0000000000007b1d */ /* 0x000fe20000010000 */
[----:B------:R-:W-:Y:S02]  /*15af0*/  IMAD.MOV.U32 R20, RZ, RZ, R185 ;  /* 0x000000ffff147224 */ /* 0x000fe400078e00b9 */
[----:B------:R-:W-:Y:S02]  /*15b00*/  IMAD.MOV.U32 R185, RZ, RZ, R183 ;  /* 0x000000ffffb97224 */ /* 0x000fe400078e00b7 */
[----:B------:R-:W-:Y:S02]  /*15b10*/  IMAD.MOV.U32 R183, RZ, RZ, R181 ;  /* 0x000000ffffb77224 */ /* 0x000fe400078e00b5 */
[----:B------:R-:W-:Y:S01]  /*15b20*/  IMAD.MOV.U32 R181, RZ, RZ, R211 ;  /* 0x000000ffffb57224 */ /* 0x000fe200078e00d3 */
[----:B------:R5:W-:Y:S01]  /*15b30*/  STSM.16.M88.4 [R0], R8 ;  /* 0x0000000800007844 */ /* 0x000be20000000200 */
[----:B------:R-:W-:Y:S01]  /*15b40*/  BAR.SYNC.DEFER_BLOCKING 0x0 ;  /* 0x0000000000007b1d */ /* 0x000fe20000010000 */
[----:B-----5:R-:W-:-:S02]  /*15b50*/  F2FP.F16.F32.PACK_AB R11, R128, R129 ;  /* 0x00000081800b723e */ /* 0x020fc400000000ff */
[----:B------:R-:W-:Y:S01]  /*15b60*/  F2FP.F16.F32.PACK_AB R128, R18, R251 ;  /* 0x000000fb1280723e */ /* 0x000fe200000000ff */
[----:B------:R-:W-:Y:S02]  /*15b70*/  IMAD.MOV.U32 R18, RZ, RZ, R186 ;  /* 0x000000ffff127224 */ /* 0x000fe400078e00ba */
[----:B------:R-:W-:Y:S02]  /*15b80*/  IMAD.MOV.U32 R186, RZ, RZ, R184 ;  /* 0x000000ffffba7224 */ /* 0x000fe400078e00b8 */
[----:B------:R-:W-:Y:S01]  /*15b90*/  IMAD.MOV.U32 R184, RZ, RZ, R182 ;  /* 0x000000ffffb87224 */ /* 0x000fe200078e00b6 */
[----:B------:R-:W-:Y:S02]  /*15ba0*/  MOV R182, R250 ;  /* 0x000000fa00b67202 */ /* 0x000fe40000000f00 */
[----:B------:R-:W5:Y:S04]  /*15bb0*/  LDL.LU R250, [R1+0x6e4] ;  /* 0x0006e40001fa7983 */ /* 0x000f680000300800 */
[----:B------:R-:W5:Y:S04]  /*15bc0*/  LDL.LU R211, [R1+0x6e0] ;  /* 0x0006e00001d37983 */ /* 0x000f680000300800 */
[----:B------:R-:W4:Y:S01]  /*15bd0*/  LDS.128 R72, [R19] ;  /* 0x0000000013487984 */ /* 0x000f220000000c00 */
[----:B------:R-:W-:-:S02]  /*15be0*/  F2FP.F16.F32.PACK_AB R64, R235, R192 ;  /* 0x000000c0eb40723e */ /* 0x000fc400000000ff */
[----:B------:R-:W-:Y:S02]  /*15bf0*/  F2FP.F16.F32.PACK_AB R65, R193, R194 ;  /* 0x000000c2c141723e */ /* 0x000fe400000000ff */
[----:B------:R-:W-:Y:S02]  /*15c00*/  F2FP.F16.F32.PACK_AB R66, R155, R156 ;  /* 0x0000009c9b42723e */ /* 0x000fe400000000ff */
[----:B------:R-:W-:Y:S01]  /*15c10*/  F2FP.F16.F32.PACK_AB R67, R153, R154 ;  /* 0x0000009a9943723e */ /* 0x000fe200000000ff */
[----:B------:R-:W-:Y:S06]  /*15c20*/  BAR.SYNC.DEFER_BLOCKING 0x0 ;  /* 0x0000000000007b1d */ /* 0x000fec0000010000 */
[----:B------:R-:W-:Y:S02]  /*15c30*/  STSM.16.M88.4 [R0], R64 ;  /* 0x0000004000007844 */ /* 0x000fe40000000200 */
[----:B------:R-:W-:Y:S01]  /*15c40*/  BAR.SYNC.DEFER_BLOCKING 0x0 ;  /* 0x0000000000007b1d */ /* 0x000fe20000010000 */
[----:B------:R-:W-:-:S02]  /*15c50*/  F2FP.F16.F32.PACK_AB R60, R236, R233 ;  /* 0x000000e9ec3c723e */ /* 0x000fc400000000ff */
[----:B------:R-:W-:-:S03]  /*15c60*/  F2FP.F16.F32.PACK_AB R61, R234, R191 ;  /* 0x000000bfea3d723e */ /* 0x000fc600000000ff */
[----:B------:R-:W4:Y:S01]  /*15c70*/  LDS.128 R68, [R19] ;  /* 0x0000000013447984 */ /* 0x000f220000000c00 */
        /* <DEDUP_REMOVED lines=10> */
[----:B------:R-:W-:Y:S01]  /*15d20*/  BAR.SYNC.DEFER_BLOCKING 0x0 ;  /* 0x0000000000007b1d */ /* 0x000fe20000010000 */
[----:B------:R-:W-:Y:S02]  /*15d30*/  F2FP.F16.F32.PACK_AB R8, R247, R243 ;  /* 0x000000f3f708723e */ /* 0x000fe400000000ff */
[----:B------:R-:W-:Y:S02]  /*15d40*/  F2FP.F16.F32.PACK_AB R9, R244, R239 ;  /* 0x000000eff409723e */ /* 0x000fe400000000ff */
[----:B------:R-:W-:-:S03]  /*15d50*/  F2FP.F16.F32.PACK_AB R10, R141, R144 ;  /* 0x000000908d0a723e */ /* 0x000fc600000000ff */
[----:B------:R-:W2:Y:S01]  /*15d60*/  LDC R147, c[0x0][0x278] ;  /* 0x00009e00ff937b82 */ /* 0x000ea20000000800 */
[----:B------:R-:W-:Y:S02]  /*15d70*/  F2FP.F16.F32.PACK_AB R129, R252, R249 ;  /* 0x000000f9fc81723e */ /* 0x000fe400000000ff */
[----:B------:R-:W-:Y:S01]  /*15d80*/  F2FP.F16.F32.PACK_AB R130, R130, R140 ;  /* 0x0000008c8282723e */ /* 0x000fe200000000ff */
[----:B------:R-:W-:Y:S01]  /*15d90*/  STSM.16.M88.4 [R0], R56 ;  /* 0x0000003800007844 */ /* 0x000fe20000000200 */
[----:B------:R-:W-:-:S03]  /*15da0*/  F2FP.F16.F32.PACK_AB R131, R131, R139 ;  /* 0x0000008b8383723e */ /* 0x000fc600000000ff */
[----:B------:R-:W0:Y:S08]  /*15db0*/  LDC.64 R144, c[0x0][0x228] ;  /* 0x00008a00ff907b82 */ /* 0x000e300000000a00 */
[----:B------:R-:W-:Y:S06]  /*15dc0*/  BAR.SYNC.DEFER_BLOCKING 0x0 ;  /* 0x0000000000007b1d */ /* 0x000fec0000010000 */
[----:B------:R-:W4:Y:S02]  /*15dd0*/  LDS.128 R60, [R19] ;  /* 0x00000000133c7984 */ /* 0x000f240000000c00 */
[----:B------:R-:W-:Y:S06]  /*15de0*/  BAR.SYNC.DEFER_BLOCKING 0x0 ;  /* 0x0000000000007b1d */ /* 0x000fec0000010000 */
[----:B------:R-:W-:Y:S02]  /*15df0*/  STSM.16.M88.4 [R0], R8 ;  /* 0x0000000800007844 */ /* 0x000fe40000000200 */
[----:B------:R-:W-:Y:S06]  /*15e00*/  BAR.SYNC.DEFER_BLOCKING 0x0 ;  /* 0x0000000000007b1d */ /* 0x000fec0000010000 */
[----:B------:R-:W4:Y:S02]  /*15e10*/  LDS.128 R56, [R19] ;  /* 0x0000000013387984 */ /* 0x000f240000000c00 */
[----:B------:R-:W-:Y:S06]  /*15e20*/  BAR.SYNC.DEFER_BLOCKING 0x0 ;  /* 0x0000000000007b1d */ /* 0x000fec0000010000 */
[----:B------:R-:W-:Y:S02]  /*15e30*/  STSM.16.M88.4 [R0], R128 ;  /* 0x0000008000007844 */ /* 0x000fe40000000200 */
[----:B------:R-:W-:Y:S01]  /*15e40*/  BAR.SYNC.DEFER_BLOCKING 0x0 ;  /* 0x0000000000007b1d */ /* 0x000fe20000010000 */
[----:B------:R-:W-:-:S02]  /*15e50*/  F2FP.F16.F32.PACK_AB R140, R20, R18 ;  /* 0x00000012148c723e */ /* 0x000fc400000000ff */
[----:B------:R-:W-:-:S03]  /*15e60*/  F2FP.F16.F32.PACK_AB R142, R142, R133 ;  /* 0x000000858e8e723e */ /* 0x000fc600000000ff */
[----:B------:R-:W4:Y:S01]  /*15e70*/  LDS.128 R8, [R19] ;  /* 0x0000000013087984 */ /* 0x000f220000000c00 */
[----:B------:R-:W-:Y:S02]  /*15e80*/  F2FP.F16.F32.PACK_AB R143, R143, R132 ;  /* 0x000000848f8f723e */ /* 0x000fe400000000ff */
[----:B-----5:R-:W-:Y:S01]  /*15e90*/  F2FP.F16.F32.PACK_AB R141, R211, R250 ;  /* 0x000000fad38d723e */ /* 0x020fe200000000ff */
[----:B------:R-:W-:Y:S01]  /*15ea0*/  BAR.SYNC.DEFER_BLOCKING 0x0 ;  /* 0x0000000000007b1d */ /* 0x000fe20000010000 */
[----:B------:R-:W-:Y:S02]  /*15eb0*/  IMAD.MOV.U32 R18, RZ, RZ, R186 ;  /* 0x000000ffff127224 */ /* 0x000fe400078e00ba */
[----:B------:R-:W-:Y:S01]  /*15ec0*/  IMAD.MOV.U32 R20, RZ, RZ, R185 ;  /* 0x000000ffff147224 */ /* 0x000fe200078e00b9 */
[----:B------:R-:W-:Y:S02]  /*15ed0*/  F2FP.F16.F32.PACK_AB R133, R14, R15 ;  /* 0x0000000f0e85723e */ /* 0x000fe400000000ff */
[----:B------:R-:W-:-:S02]  /*15ee0*/  F2FP.F16.F32.PACK_AB R134, R134, R125 ;  /* 0x0000007d8686723e */ /* 0x000fc400000000ff */
[----:B------:R-:W-:Y:S01]  /*15ef0*/  F2FP.F16.F32.PACK_AB R135, R135, R124 ;  /* 0x0000007c8787723e */ /* 0x000fe200000000ff */
[----:B------:R-:W5:Y:S04]  /*15f00*/  LDL.LU R211, [R1+0x6dc] ;  /* 0x0006dc0001d37983 */ /* 0x000f680000300800 */
[----:B------:R-:W-:Y:S01]  /*15f10*/  STSM.16.M88.4 [R0], R140 ;  /* 0x0000008c00007844 */ /* 0x000fe20000000200 */
[----:B------:R-:W-:Y:S01]  /*15f20*/  BAR.SYNC.DEFER_BLOCKING 0x0 ;  /* 0x0000000000007b1d */ /* 0x000fe20000010000 */
[----:B------:R-:W-:-:S05]  /*15f30*/  F2FP.F16.F32.PACK_AB R132, R20, R18 ;  /* 0x000000121484723e */ /* 0x000fca00000000ff */
[----:B------:R-:W5:Y:S02]  /*15f40*/  LDS.128 R128, [R19] ;  /* 0x0000000013807984 */ /* 0x000f640000000c00 */
[----:B------:R-:W-:Y:S06]  /*15f50*/  BAR.SYNC.DEFER_BLOCKING 0x0 ;  /* 0x0000000000007b1d */ /* 0x000fec0000010000 */
[----:B------:R-:W-:Y:S02]  /*15f60*/  STSM.16.M88.4 [R0], R132 ;  /* 0x0000008400007844 */ /* 0x000fe40000000200 */
[----:B------:R-:W-:Y:S01]  /*15f70*/  BAR.SYNC.DEFER_BLOCKING 0x0 ;  /* 0x0000000000007b1d */ /* 0x000fe20000010000 */
[----:B------:R-:W-:-:S02]  /*15f80*/  IMAD.MOV.U32 R186, RZ, RZ, R184 ;  /* 0x000000ffffba7224 */ /* 0x000fc400078e00b8 */
[----:B------:R-:W-:Y:S02]  /*15f90*/  IMAD.MOV.U32 R185, RZ, RZ, R183 ;  /* 0x000000ffffb97224 */ /* 0x000fe400078e00b7 */
[----:B------:R-:W-:-:S03]  /*15fa0*/  IMAD.MOV.U32 R18, RZ, RZ, R186 ;  /* 0x000000ffff127224 */ /* 0x000fc600078e00ba */
[----:B------:R-:W-:Y:S01]  /*15fb0*/  MOV R20, R185 ;  /* 0x000000b900147202 */ /* 0x000fe20000000f00 */
[----:B------:R-:W5:Y:S03]  /*15fc0*/  LDS.128 R132, [R19] ;  /* 0x0000000013847984 */ /* 0x000f660000000c00 */
[----:B------:R-:W-:Y:S02]  /*15fd0*/  F2FP.F16.F32.PACK_AB R124, R20, R18 ;  /* 0x00000012147c723e */ /* 0x000fe400000000ff */
[----:B------:R-:W-:Y:S02]  /*15fe0*/  F2FP.F16.F32.PACK_AB R125, R6, R7 ;  /* 0x00000007067d723e */ /* 0x000fe400000000ff */
[----:B------:R-:W-:Y:S02]  /*15ff0*/  F2FP.F16.F32.PACK_AB R126, R126, R137 ;  /* 0x000000897e7e723e */ /* 0x000fe400000000ff */
[----:B------:R-:W-:Y:S01]  /*16000*/  F2FP.F16.F32.PACK_AB R127, R127, R136 ;  /* 0x000000887f7f723e */ /* 0x000fe200000000ff */
[----:B------:R-:W-:Y:S06]  /*16010*/  BAR.SYNC.DEFER_BLOCKING 0x0 ;  /* 0x0000000000007b1d */ /* 0x000fec0000010000 */
[----:B------:R-:W-:Y:S02]  /*16020*/  STSM.16.M88.4 [R0], R124 ;  /* 0x0000007c00007844 */ /* 0x000fe40000000200 */
[----:B------:R-:W-:Y:S01]  /*16030*/  BAR.SYNC.DEFER_BLOCKING 0x0 ;  /* 0x0000000000007b1d */ /* 0x000fe20000010000 */
[----:B------:R-:W-:Y:S01]  /*16040*/  MOV R183, R181 ;  /* 0x000000b500b77202 */ /* 0x000fe20000000f00 */
[----:B------:R-:W-:-:S02]  /*16050*/  IMAD.MOV.U32 R184, RZ, RZ, R182 ;  /* 0x000000ffffb87224 */ /* 0x000fc400078e00b6 */
[----:B------:R-:W-:Y:S02]  /*16060*/  IMAD.MOV.U32 R182, RZ, RZ, R180 ;  /* 0x000000ffffb67224 */ /* 0x000fe400078e00b4 */
[----:B------:R-:W-:Y:S02]  /*16070*/  IMAD.MOV.U32 R181, RZ, RZ, R179 ;  /* 0x000000ffffb57224 */ /* 0x000fe400078e00b3 */
[----:B------:R-:W-:Y:S02]  /*16080*/  IMAD.MOV.U32 R185, RZ, RZ, R184 ;  /* 0x000000ffffb97224 */ /* 0x000fe400078e00b8 */
[----:B------:R-:W-:Y:S02]  /*16090*/  IMAD.MOV.U32 R186, RZ, RZ, R183 ;  /* 0x000000ffffba7224 */ /* 0x000fe400078e00b7 */
[----:B------:R-:W-:Y:S01]  /*160a0*/  IMAD.MOV.U32 R184, RZ, RZ, R182 ;  /* 0x000000ffffb87224 */ /* 0x000fe200078e00b6 */
[----:B------:R-:W5:Y:S01]  /*160b0*/  LDS.128 R124, [R19] ;  /* 0x00000000137c7984 */ /* 0x000f620000000c00 */
[----:B------:R-:W-:-:S02]  /*160c0*/  IMAD.MOV.U32 R183, RZ, RZ, R181 ;  /* 0x000000ffffb77224 */ /* 0x000fc400078e00b5 */
[----:B------:R-:W-:Y:S02]  /*160d0*/  IMAD.MOV.U32 R18, RZ, RZ, R186 ;  /* 0x000000ffff127224 */ /* 0x000fe400078e00ba */
[----:B------:R-:W-:Y:S01]  /*160e0*/  IMAD.MOV.U32 R20, RZ, RZ, R184 ;  /* 0x000000ffff147224 */ /* 0x000fe200078e00b8 */
[----:B------:R-:W-:Y:S02]  /*160f0*/  MOV R186, R183 ;  /* 0x000000b700ba7202 */ /* 0x000fe40000000f00 */
[----:B------:R-:W-:Y:S02]  /*16100*/  F2FP.F16.F32.PACK_AB R138, R55, R138 ;  /* 0x0000008a378a723e */ /* 0x000fe400000000ff */
[----:B------:R-:W-:Y:S02]  /*16110*/  F2FP.F16.F32.PACK_AB R136, R20, R18 ;  /* 0x000000121488723e */ /* 0x000fe400000000ff */
[----:B------:R-:W-:Y:S02]  /*16120*/  F2FP.F16.F32.PACK_AB R137, R186, R185 ;  /* 0x000000b9ba89723e */ /* 0x000fe400000000ff */
[----:B------:R-:W-:Y:S01]  /*16130*/  F2FP.F16.F32.PACK_AB R139, R53, R54 ;  /* 0x00000036358b723e */ /* 0x000fe200000000ff */
[----:B------:R-:W-:Y:S01]  /*16140*/  BAR.SYNC.DEFER_BLOCKING 0x0 ;  /* 0x0000000000007b1d */ /* 0x000fe20000010000 */
[----:B------:R-:W-:-:S02]  /*16150*/  IMAD.MOV.U32 R180, RZ, RZ, R178 ;  /* 0x000000ffffb47224 */ /* 0x000fc400078e00b2 */
[----:B------:R-:W-:Y:S01]  /*16160*/  IMAD.MOV.U32 R179, RZ, RZ, R12 ;  /* 0x000000ffffb37224 */ /* 0x000fe200078e000c */
[----:B------:R-:W-:Y:S02]  /*16170*/  F2FP.F16.F32.PACK_AB R22, R3, R23 ;  /* 0x000000170316723e */ /* 0x000fe400000000ff */
[----:B------:R-:W-:Y:S02]  /*16180*/  F2FP.F16.F32.PACK_AB R26, R26, R27 ;  /* 0x0000001b1a1a723e */ /* 0x000fe400000000ff */
[----:B------:R-:W1:Y:S01]  /*16190*/  LDC.64 R54, c[0x0][0x270] ;  /* 0x00009c00ff367b82 */ /* 0x000e620000000a00 */
[----:B------:R-:W-:Y:S07]  /*161a0*/  STSM.16.M88.4 [R0], R136 ;  /* 0x0000008800007844 */ /* 0x000fee0000000200 */
[----:B------:R-:W-:Y:S01]  /*161b0*/  BAR.SYNC.DEFER_BLOCKING 0x0 ;  /* 0x0000000000007b1d */ /* 0x000fe20000010000 */
[----:B------:R-:W-:-:S02]  /*161c0*/  IMAD.MOV.U32 R178, RZ, RZ, R13 ;  /* 0x000000ffffb27224 */ /* 0x000fc400078e000d */
[----:B------:R-:W-:Y:S02]  /*161d0*/  IMAD.MOV.U32 R181, RZ, RZ, R180 ;  /* 0x000000ffffb57224 */ /* 0x000fe400078e00b4 */
[----:B------:R-:W-:Y:S01]  /*161e0*/  IMAD.MOV.U32 R182, RZ, RZ, R179 ;  /* 0x000000ffffb67224 */ /* 0x000fe200078e00b3 */
[----:B------:R-:W-:Y:S01]  /*161f0*/  MOV R180, R178 ;  /* 0x000000b200b47202 */ /* 0x000fe20000000f00 */
[----:B------:R-:W-:Y:S01]  /*16200*/  IMAD.MOV.U32 R179, RZ, RZ, R177 ;  /* 0x000000ffffb37224 */ /* 0x000fe200078e00b1 */
[----:B------:R-:W3:Y:S01]  /*16210*/  LDL.LU R12, [R1+0x6d8] ;  /* 0x0006d800010c7983 */ /* 0x000ee20000300800 */
[----:B------:R-:W-:-:S03]  /*16220*/  IMAD.MOV.U32 R183, RZ, RZ, R182 ;  /* 0x000000ffffb77224 */ /* 0x000fc600078e00b6 */
[----:B------:R-:W5:Y:S01]  /*16230*/  LDS.128 R136, [R19] ;  /* 0x0000000013887984 */ /* 0x000f620000000c00 */
[----:B------:R-:W-:Y:S02]  /*16240*/  IMAD.MOV.U32 R184, RZ, RZ, R180 ;  /* 0x000000ffffb87224 */ /* 0x000fe400078e00b4 */
[----:B------:R-:W-:Y:S01]  /*16250*/  IMAD.MOV.U32 R182, RZ, RZ, R179 ;  /* 0x000000ffffb67224 */ /* 0x000fe200078e00b3 */
[----:B------:R-:W-:Y:S01]  /*16260*/  F2FP.F16.F32.PACK_AB R23, R24, R25 ;  /* 0x000000191817723e */ /* 0x000fe200000000ff */
[----:B------:R-:W-:Y:S01]  /*16270*/  IMAD.MOV.U32 R177, RZ, RZ, R176 ;  /* 0x000000ffffb17224 */ /* 0x000fe200078e00b0 */
[----:B------:R-:W-:Y:S01]  /*16280*/  F2FP.F16.F32.PACK_AB R20, R184, R183 ;  /* 0x000000b7b814723e */ /* 0x000fe200000000ff */
[----:B------:R-:W-:Y:S01]  /*16290*/  IMAD.MOV.U32 R178, RZ, RZ, R175 ;  /* 0x000000ffffb27224 */ /* 0x000fe200078e00af */
[----:B------:R-:W-:Y:S01]  /*162a0*/  F2FP.F16.F32.PACK_AB R21, R182, R181 ;  /* 0x000000b5b615723e */ /* 0x000fe200000000ff */
[----:B------:R-:W-:Y:S01]  /*162b0*/  BAR.SYNC.DEFER_BLOCKING 0x0 ;  /* 0x0000000000007b1d */ /* 0x000fe20000010000 */
[----:B------:R-:W-:-:S05]  /*162c0*/  F2FP.F16.F32.PACK_AB R27, R28, R29 ;  /* 0x0000001d1c1b723e */ /* 0x000fca00000000ff */
[----:B------:R-:W4:Y:S01]  /*162d0*/  LDL.LU R13, [R1+0x6d4] ;  /* 0x0006d400010d7983 */ /* 0x000f220000300800 */
[----:B------:R-:W-:Y:S02]  /*162e0*/  IMAD.MOV.U32 R176, RZ, RZ, R174 ;  /* 0x000000ffffb07224 */ /* 0x000fe400078e00ae */
[----:B------:R-:W-:Y:S01]  /*162f0*/  IMAD.MOV.U32 R175, RZ, RZ, R173 ;  /* 0x000000ffffaf7224 */ /* 0x000fe200078e00ad */
[----:B------:R-:W5:Y:S04]  /*16300*/  LDL.LU R14, [R1+0x6d0] ;  /* 0x0006d000010e7983 */ /* 0x000f680000300800 */
[----:B------:R-:W-:Y:S01]  /*16310*/  STSM.16.M88.4 [R0], R20 ;  /* 0x0000001400007844 */ /* 0x000fe20000000200 */
[----:B------:R-:W-:Y:S01]  /*16320*/  BAR.SYNC.DEFER_BLOCKING 0x0 ;  /* 0x0000000000007b1d */ /* 0x000fe20000010000 */
[----:B------:R-:W-:-:S02]  /*16330*/  IMAD.MOV.U32 R179, RZ, RZ, R178 ;  /* 0x000000ffffb37224 */ /* 0x000fc400078e00b2 */
[----:B------:R-:W-:Y:S02]  /*16340*/  IMAD.MOV.U32 R180, RZ, RZ, R176 ;  /* 0x000000ffffb47224 */ /* 0x000fe400078e00b0 */
[----:B------:R-:W-:Y:S01]  /*16350*/  IMAD.MOV.U32 R178, RZ, RZ, R175 ;  /* 0x000000ffffb27224 */ /* 0x000fe200078e00af */
[----:B------:R-:W-:Y:S01]  /*16360*/  MOV R174, R165 ;  /* 0x000000a500ae7202 */ /* 0x000fe20000000f00 */
[----:B------:R-:W5:Y:S04]  /*16370*/  LDL.LU R15, [R1+0x6cc] ;  /* 0x0006cc00010f7983 */ /* 0x000f680000300800 */
[----:B------:R-:W5:Y:S01]  /*16380*/  LDS.128 R20, [R19] ;  /* 0x0000000013147984 */ /* 0x000f620000000c00 */
[----:B------:R-:W-:Y:S02]  /*16390*/  F2FP.F16.F32.PACK_AB R24, R180, R179 ;  /* 0x000000b3b418723e */ /* 0x000fe400000000ff */
[----:B------:R-:W-:Y:S01]  /*163a0*/  F2FP.F16.F32.PACK_AB R25, R178, R177 ;  /* 0x000000b1b219723e */ /* 0x000fe200000000ff */
[----:B------:R-:W-:Y:S01]  /*163b0*/  BAR.SYNC.DEFER_BLOCKING 0x0 ;  /* 0x0000000000007b1d */ /* 0x000fe20000010000 */
[----:B------:R-:W-:-:S05]  /*163c0*/  IMAD.MOV.U32 R165, RZ, RZ, R162 ;  /* 0x000000ffffa57224 */ /* 0x000fca00078e00a2 */
[----:B------:R-:W-:Y:S02]  /*163d0*/  STSM.16.M88.4 [R0], R24 ;  /* 0x0000001800007844 */ /* 0x000fe40000000200 */
[----:B------:R-:W-:Y:S01]  /*163e0*/  BAR.SYNC.DEFER_BLOCKING 0x0 ;  /* 0x0000000000007b1d */ /* 0x000fe20000010000 */
[----:B------:R-:W-:Y:S02]  /*163f0*/  IMAD.MOV.U32 R162, RZ, RZ, R4 ;  /* 0x000000ffffa27224 */ /* 0x000fe400078e0004 */
[----:B------:R-:W-:Y:S02]  /*16400*/  IMAD.MOV.U32 R173, RZ, RZ, R166 ;  /* 0x000000ffffad7224 */ /* 0x000fe400078e00a6 */
[----:B------:R-:W-:Y:S01]  /*16410*/  IMAD.MOV.U32 R166, RZ, RZ, R163 ;  /* 0x000000ffffa67224 */ /* 0x000fe200078e00a3 */
[----:B------:R-:W3:Y:S01]  /*16420*/  LDL.LU R4, [R1+0x6c8] ;  /* 0x0006c80001047983 */ /* 0x000ee20000300800 */
[----:B------:R-:W-:-:S03]  /*16430*/  IMAD.MOV.U32 R163, RZ, RZ, R5 ;  /* 0x000000ffffa37224 */ /* 0x000fc600078e0005 */
[----:B------:R-:W4:Y:S04]  /*16440*/  LDL.LU R5, [R1+0x6c4] ;  /* 0x0006c40001057983 */ /* 0x000f280000300800 */
[----:B------:R-:W5:Y:S04]  /*16450*/  LDL.LU R6, [R1+0x6c0] ;  /* 0x0006c00001067983 */ /* 0x000f680000300800 */
[----:B------:R-:W3:Y:S04]  /*16460*/  LDL.LU R7, [R1+0x6bc] ;  /* 0x0006bc0001077983 */ /* 0x000ee80000300800 */
[----:B------:R-:W5:Y:S01]  /*16470*/  LDS.128 R24, [R19] ;  /* 0x0000000013187984 */ /* 0x000f620000000c00 */
[----:B------:R-:W-:Y:S01]  /*16480*/  MOV R175, R174 ;  /* 0x000000ae00af7202 */ /* 0x000fe20000000f00 */
[----:B------:R-:W-:-:S02]  /*16490*/  IMAD.MOV.U32 R176, RZ, RZ, R166 ;  /* 0x000000ffffb07224 */ /* 0x000fc400078e00a6 */
[----:B------:R-:W-:Y:S01]  /*164a0*/  IMAD.MOV.U32 R174, RZ, RZ, R165 ;  /* 0x000000ffffae7224 */ /* 0x000fe200078e00a5 */
[----:B------:R-:W-:Y:S02]  /*164b0*/  F2FP.F16.F32.PACK_AB R30, R30, R31 ;  /* 0x0000001f1e1e723e */ /* 0x000fe400000000ff */
        /* <DEDUP_REMOVED lines=8> */
[----:B------:R-:W5:Y:S01]  /*16540*/  LDS.128 R28, [R19] ;  /* 0x00000000131c7984 */ /* 0x000f620000000c00 */
[----:B------:R-:W-:Y:S02]  /*16550*/  F2FP.F16.F32.PACK_AB R33, R170, R169 ;  /* 0x000000a9aa21723e */ /* 0x000fe400000000ff */
[----:B------:R-:W-:Y:S01]  /*16560*/  F2FP.F16.F32.PACK_AB R35, R36, R37 ;  /* 0x000000252423723e */ /* 0x000fe200000000ff */
[----:B------:R-:W-:Y:S06]  /*16570*/  BAR.SYNC.DEFER_BLOCKING 0x0 ;  /* 0x0000000000007b1d */ /* 0x000fec0000010000 */
[----:B------:R-:W-:Y:S02]  /*16580*/  STSM.16.M88.4 [R0], R32 ;  /* 0x0000002000007844 */ /* 0x000fe40000000200 */
[----:B------:R-:W-:Y:S01]  /*16590*/  BAR.SYNC.DEFER_BLOCKING 0x0 ;  /* 0x0000000000007b1d */ /* 0x000fe20000010000 */
[----:B------:R-:W-:Y:S01]  /*165a0*/  IMAD.MOV.U32 R166, RZ, RZ, R17 ;  /* 0x000000ffffa67224 */ /* 0x000fe200078e0011 */
[----:B------:R-:W-:-:S02]  /*165b0*/  F2FP.F16.F32.PACK_AB R38, R38, R39 ;  /* 0x000000272626723e */ /* 0x000fc400000000ff */
[----:B------:R-:W-:Y:S02]  /*165c0*/  F2FP.F16.F32.PACK_AB R36, R168, R167 ;  /* 0x000000a7a824723e */ /* 0x000fe400000000ff */
[----:B------:R-:W5:Y:S01]  /*165d0*/  LDS.128 R32, [R19] ;  /* 0x0000000013207984 */ /* 0x000f620000000c00 */
[----:B------:R-:W-:Y:S02]  /*165e0*/  F2FP.F16.F32.PACK_AB R37, R166, R157 ;  /* 0x0000009da625723e */ /* 0x000fe400000000ff */
[----:B------:R-:W-:Y:S01]  /*165f0*/  F2FP.F16.F32.PACK_AB R39, R40, R41 ;  /* 0x000000292827723e */ /* 0x000fe200000000ff */
[----:B------:R-:W-:Y:S01]  /*16600*/  BAR.SYNC.DEFER_BLOCKING 0x0 ;  /* 0x0000000000007b1d */ /* 0x000fe20000010000 */
[----:B------:R-:W-:Y:S01]  /*16610*/  IMAD.MOV.U32 R165, RZ, RZ, R159 ;  /* 0x000000ffffa57224 */ /* 0x000fe200078e009f */
[----:B------:R-:W-:-:S04]  /*16620*/  F2FP.F16.F32.PACK_AB R42, R42, R43 ;  /* 0x0000002b2a2a723e */ /* 0x000fc800000000ff */
[----:B------:R-:W1:Y:S01]  /*16630*/  S2R R148, SR_CTAID.Y ;  /* 0x0000000000947919 */ /* 0x000e620000002600 */
[----:B------:R-:W-:Y:S02]  /*16640*/  F2FP.F16.F32.PACK_AB R46, R46, R47 ;  /* 0x0000002f2e2e723e */ /* 0x000fe400000000ff */
[----:B------:R-:W-:Y:S01]  /*16650*/  F2FP.F16.F32.PACK_AB R236, R248, R245 ;  /* 0x000000f5f8ec723e */ /* 0x000fe200000000ff */
[----:B------:R-:W5:Y:S04]  /*16660*/  LDL.LU R17, [R1+0x6b8] ;  /* 0x0006b80001117983 */ /* 0x000f680000300800 */
[----:B------:R-:W-:Y:S01]  /*16670*/  STSM.16.M88.4 [R0], R36 ;  /* 0x0000002400007844 */ /* 0x000fe20000000200 */
[----:B------:R-:W-:Y:S01]  /*16680*/  BAR.SYNC.DEFER_BLOCKING 0x0 ;  /* 0x0000000000007b1d */ /* 0x000fe20000010000 */
[----:B------:R-:W-:-:S02]  /*16690*/  F2FP.F16.F32.PACK_AB R40, R165, R164 ;  /* 0x000000a4a528723e */ /* 0x000fc400000000ff */
[----:B------:R-:W-:-:S03]  /*166a0*/  F2FP.F16.F32.PACK_AB R41, R163, R162 ;  /* 0x000000a2a329723e */ /* 0x000fc600000000ff */
[----:B------:R-:W5:Y:S01]  /*166b0*/  LDS.128 R140, [R19] ;  /* 0x00000000138c7984 */ /* 0x000f620000000c00 */
[----:B------:R-:W-:Y:S01]  /*166c0*/  F2FP.F16.F32.PACK_AB R43, R44, R45 ;  /* 0x0000002d2c2b723e */ /* 0x000fe200000000ff */
[----:B------:R-:W-:Y:S06]  /*166d0*/  BAR.SYNC.DEFER_BLOCKING 0x0 ;  /* 0x0000000000007b1d */ /* 0x000fec0000010000 */
[----:B------:R-:W2:Y:S01]  /*166e0*/  S2R R166, SR_CTAID.X ;  /* 0x0000000000a67919 */ /* 0x000ea20000002500 */
[----:B------:R-:W0:Y:S01]  /*166f0*/  S2R R157, SR_TID.X ;  /* 0x00000000009d7919 */ /* 0x000e220000002100 */
[----:B------:R-:W-:Y:S01]  /*16700*/  STSM.16.M88.4 [R0], R40 ;  /* 0x0000002800007844 */ /* 0x000fe20000000200 */
[----:B------:R-:W-:Y:S01]  /*16710*/  BAR.SYNC.DEFER_BLOCKING 0x0 ;  /* 0x0000000000007b1d */ /* 0x000fe20000010000 */
[----:B-1----:R-:W-:-:S02]  /*16720*/  IMAD R18, R148, R54, RZ ;  /* 0x0000003694127224 */ /* 0x002fc400078e02ff */
[----:B--2---:R-:W-:-:S05]  /*16730*/  IMAD.SHL.U32 R166, R166, 0x40, RZ ;  /* 0x00000040a6a67824 */ /* 0x004fca00078e00ff */
[----:B0-----:R-:W-:Y:S01]  /*16740*/  LOP3.LUT R146, R166, 0x3f, R157, 0xf8, !PT ;  /* 0x0000003fa6927812 */ /* 0x001fe200078ef89d */
[----:B------:R-:W0:Y:S04]  /*16750*/  LDS.128 R36, [R19] ;  /* 0x0000000013247984 */ /* 0x000e280000000c00 */
[----:B------:R-:W-:Y:S01]  /*16760*/  IMAD R53, R146, R55, RZ ;  /* 0x0000003792357224 */ /* 0x000fe200078e02ff */
[----:B------:R-:W-:Y:S01]  /*16770*/  SHF.L.U32 R3, R18, 0x1, RZ ;  /* 0x0000000112037819 */ /* 0x000fe200000006ff */
[----:B------:R-:W-:Y:S02]  /*16780*/  IMAD.MOV.U32 R159, RZ, RZ, R16 ;  /* 0x000000ffff9f7224 */ /* 0x000fe400078e0010 */
[----:B------:R-:W-:Y:S01]  /*16790*/  IMAD.SHL.U32 R44, R53, 0x2, RZ ;  /* 0x00000002352c7824 */ /* 0x000fe200078e00ff */
[----:B------:R-:W-:-:S02]  /*167a0*/  F2FP.F16.F32.PACK_AB R47, R48, R49 ;  /* 0x00000031302f723e */ /* 0x000fc400000000ff */
[----:B------:R-:W-:Y:S02]  /*167b0*/  SHF.R.U32.HI R149, RZ, 0x6, R157 ;  /* 0x00000006ff957819 */ /* 0x000fe4000001169d */
[----:B------:R-:W-:Y:S02]  /*167c0*/  F2FP.F16.F32.PACK_AB R237, R240, R237 ;  /* 0x000000edf0ed723e */ /* 0x000fe400000000ff */
[----:B------:R-:W-:Y:S02]  /*167d0*/  F2FP.F16.F32.PACK_AB R238, R50, R51 ;  /* 0x0000003332ee723e */ /* 0x000fe400000000ff */
[----:B------:R-:W-:Y:S01]  /*167e0*/  F2FP.F16.F32.PACK_AB R239, R52, R2 ;  /* 0x0000000234ef723e */ /* 0x000fe200000000ff */
[----:B------:R-:W-:Y:S01]  /*167f0*/  BAR.SYNC.DEFER_BLOCKING 0x0 ;  /* 0x0000000000007b1d */ /* 0x000fe20000010000 */
[----:B------:R-:W-:Y:S02]  /*16800*/  IADD3 R3, P1, P3, R44, R144, R3 ;  /* 0x000000902c037210 */ /* 0x000fe40007b3e003 */
[----:B------:R-:W-:-:S02]  /*16810*/  F2FP.F16.F32.PACK_AB R44, R161, R160 ;  /* 0x000000a0a12c723e */ /* 0x000fc400000000ff */
[----:B------:R-:W-:Y:S01]  /*16820*/  F2FP.F16.F32.PACK_AB R45, R159, R158 ;  /* 0x0000009e9f2d723e */ /* 0x000fe200000000ff */
[----:B------:R-:W-:Y:S01]  /*16830*/  IMAD.HI R18, R18, 0x2, RZ ;  /* 0x0000000212127827 */ /* 0x000fe200078e02ff */
[----:B------:R-:W2:Y:S01]  /*16840*/  LDL.LU R16, [R1+0x6b4] ;  /* 0x0006b40001107983 */ /* 0x000ea20000300800 */
[----:B------:R-:W-:Y:S02]  /*16850*/  SGXT.U32 R149, R149, 0x1 ;  /* 0x000000019595781a */ /* 0x000fe40000000000 */
[----:B------:R-:W-:Y:S01]  /*16860*/  IMAD.HI R53, R53, 0x2, RZ ;  /* 0x0000000235357827 */ /* 0x000fe200078e02ff */
[----:B------:R-:W2:Y:S04]  /*16870*/  LDL.LU R158, [R1+0x200] ;  /* 0x00020000019e7983 */ /* 0x000ea80000300800 */
[----:B------:R1:W-:Y:S01]  /*16880*/  STSM.16.M88.4 [R0], R44 ;  /* 0x0000002c00007844 */ /* 0x0003e20000000200 */
[----:B------:R-:W-:Y:S01]  /*16890*/  BAR.SYNC.DEFER_BLOCKING 0x0 ;  /* 0x0000000000007b1d */ /* 0x000fe20000010000 */
[----:B------:R-:W-:Y:S01]  /*168a0*/  IMAD R49, R149, R147, RZ ;  /* 0x0000009395317224 */ /* 0x000fe200078e02ff */
[----:B------:R-:W-:-:S04]  /*168b0*/  IADD3.X R18, R53, R145, R18, P1, P3 ;  /* 0x0000009135127210 */ /* 0x000fc80000fe6412 */
[----:B------:R-:W2:Y:S04]  /*168c0*/  LDL.LU R157, [R1+0x208] ;  /* 0x00020800019d7983 */ /* 0x000ea80000300800 */
[----:B------:R-:W0:Y:S01]  /*168d0*/  LDS.128 R40, [R19] ;  /* 0x0000000013287984 */ /* 0x000e220000000c00 */
[----:B------:R-:W-:Y:S01]  /*168e0*/  IMAD R53, R147, 0x2, R49 ;  /* 0x0000000293357824 */ /* 0x000fe200078e0231 */
[----:B---3--:R-:W-:Y:S01]  /*168f0*/  PRMT R55, R7, 0x7632, R55 ;  /* 0x0000763207377816 */ /* 0x008fe20000000037 */
[----:B------:R-:W3:Y:S08]  /*16900*/  LDC R145, c[0x0][0x278] ;  /* 0x00009e00ff917b82 */ /* 0x000ef00000000800 */
[----:B------:R-:W-:Y:S01]  /*16910*/  BAR.SYNC.DEFER_BLOCKING 0x0 ;  /* 0x0000000000007b1d */ /* 0x000fe20000010000 */
[----:B------:R-:W-:Y:S01]  /*16920*/  IMAD R54, R147, 0x2, R53 ;  /* 0x0000000293367824 */ /* 0x000fe200078e0235 */
[----:B------:R-:W-:-:S03]  /*16930*/  LEA R48, P1, R49, R3, 0x1 ;  /* 0x0000000331307211 */ /* 0x000fc600078208ff */
[----:B------:R-:W-:Y:S01]  /*16940*/  IMAD R2, R147, 0x2, R54 ;  /* 0x0000000293027824 */ /* 0x000fe200078e0236 */
[-C--:B------:R-:W-:Y:S01]  /*16950*/  LEA.HI.X.SX32 R49, R49, R18.reuse, 0x1, P1 ;  /* 0x0000001231317211 */ /* 0x080fe200008f0eff */
[----:B------:R0:W-:Y:S01]  /*16960*/  STSM.16.M88.4 [R0], R236 ;  /* 0x000000ec00007844 */ /* 0x0001e20000000200 */
[----:B------:R-:W-:Y:S02]  /*16970*/  BAR.SYNC.DEFER_BLOCKING 0x0 ;  /* 0x0000000000007b1d */ /* 0x000fe40000010000 */
[CC--:B-1----:R-:W-:Y:S01]  /*16980*/  LEA R44, P1, R2.reuse, R3.reuse, 0x1 ;  /* 0x00000003022c7211 */ /* 0x0c2fe200078208ff */
[----:B------:R-:W-:Y:S01]  /*16990*/  IMAD R47, R147, 0x2, R2 ;  /* 0x00000002932f7824 */ /* 0x000fe200078e0202 */
[-C--:B------:R-:W-:Y:S02]  /*169a0*/  LEA R50, P3, R53, R3.reuse, 0x1 ;  /* 0x0000000335327211 */ /* 0x080fe400078608ff */
[----:B------:R-:W-:Y:S02]  /*169b0*/  LEA.HI.X.SX32 R45, R2, R18, 0x1, P1 ;  /* 0x00000012022d7211 */ /* 0x000fe400008f0eff */
[----:B------:R-:W-:-:S02]  /*169c0*/  LEA R46, P1, R47, R3, 0x1 ;  /* 0x000000032f2e7211 */ /* 0x000fc400078208ff */
[C---:B------:R-:W-:Y:S01]  /*169d0*/  LEA R52, P4, R54.reuse, R3, 0x1 ;  /* 0x0000000336347211 */ /* 0x040fe200078808ff */
[----:B0-----:R-:W-:Y:S01]  /*169e0*/  IMAD R0, R147, 0x2, R47 ;  /* 0x0000000293007824 */ /* 0x001fe200078e022f */
[-C--:B------:R-:W-:Y:S02]  /*169f0*/  LEA.HI.X.SX32 R51, R53, R18.reuse, 0x1, P3 ;  /* 0x0000001235337211 */ /* 0x080fe400018f0eff */
[----:B------:R-:W-:Y:S02]  /*16a00*/  LEA.HI.X.SX32 R47, R47, R18, 0x1, P1 ;  /* 0x000000122f2f7211 */ /* 0x000fe400008f0eff */
[----:B------:R-:W-:Y:S02]  /*16a10*/  LEA R2, R147, R0, 0x1 ;  /* 0x0000000093027211 */ /* 0x000fe400078e08ff */
[----:B------:R-:W-:Y:S01]  /*16a20*/  LEA.HI.X.SX32 R53, R54, R18, 0x1, P4 ;  /* 0x0000001236357211 */ /* 0x000fe200020f0eff */
[----:B------:R0:W-:Y:S04]  /*16a30*/  STG.E.U16 desc[UR60][R48.64], R4 ;  /* 0x0000000430007986 */ /* 0x0001e8000c10153c */
[----:B----4-:R1:W-:Y:S01]  /*16a40*/  STG.E.U16 desc[UR60][R50.64], R5 ;  /* 0x0000000532007986 */ /* 0x0103e2000c10153c */
[----:B0-----:R-:W-:-:S02]  /*16a50*/  PRMT R49, R4, 0x7632, R49 ;  /* 0x0000763204317816 */ /* 0x001fc40000000031 */
[CC--:B------:R-:W-:Y:S02]  /*16a60*/  LEA R4, P1, R0.reuse, R3.reuse, 0x1 ;  /* 0x0000000300047211 */ /* 0x0c0fe400078208ff */
[----:B-1----:R-:W-:Y:S02]  /*16a70*/  PRMT R51, R5, 0x7632, R51 ;  /* 0x0000763205337816 */ /* 0x002fe40000000033 */
[-C--:B------:R-:W-:Y:S01]  /*16a80*/  LEA.HI.X.SX32 R5, R0, R18.reuse, 0x1, P1 ;  /* 0x0000001200057211 */ /* 0x080fe200008f0eff */
[C---:B------:R-:W-:Y:S01]  /*16a90*/  IMAD R0, R147.reuse, 0x2, R2 ;  /* 0x0000000293007824 */ /* 0x040fe200078e0202 */
[-C--:B------:R-:W-:Y:S01]  /*16aa0*/  LEA R48, P1, R2, R3.reuse, 0x1 ;  /* 0x0000000302307211 */ /* 0x080fe200078208ff */
[----:B-----5:R0:W-:Y:S04]  /*16ab0*/  STG.E.U16 desc[UR60][R52.64], R6 ;  /* 0x0000000634007986 */ /* 0x0201e8000c10153c */
[----:B------:R-:W-:Y:S04]  /*16ac0*/  STG.E.U16 desc[UR60][R44.64], R7 ;  /* 0x000000072c007986 */ /* 0x000fe8000c10153c */
[----:B------:R1:W-:Y:S04]  /*16ad0*/  STG.E.U16 desc[UR60][R46.64], R49 ;  /* 0x000000312e007986 */ /* 0x0003e8000c10153c */
[----:B------:R4:W-:Y:S01]  /*16ae0*/  STG.E.U16 desc[UR60][R4.64], R51 ;  /* 0x0000003304007986 */ /* 0x0009e2000c10153c */
[----:B------:R-:W-:Y:S01]  /*16af0*/  PRMT R54, R6, 0x7632, R54 ;  /* 0x0000763206367816 */ /* 0x000fe20000000036 */
[----:B0-----:R-:W0:Y:S01]  /*16b00*/  LDC R53, c[0x0][0x278] ;  /* 0x00009e00ff357b82 */ /* 0x001e220000000800 */
[----:B-1----:R-:W-:Y:S01]  /*16b10*/  LEA.HI.X.SX32 R49, R2, R18, 0x1, P1 ;  /* 0x0000001202317211 */ /* 0x002fe200008f0eff */
[----:B------:R-:W-:Y:S01]  /*16b20*/  IMAD R2, R147, 0x2, R0 ;  /* 0x0000000293027824 */ /* 0x000fe200078e0200 */
[----:B------:R-:W-:-:S04]  /*16b30*/  LEA R50, P1, R0, R3, 0x1 ;  /* 0x0000000300327211 */ /* 0x000fc800078208ff */
[----:B----4-:R-:W-:Y:S01]  /*16b40*/  LEA.HI.X.SX32 R51, R0, R18, 0x1, P1 ;  /* 0x0000001200337211 */ /* 0x010fe200008f0eff */
[----:B------:R-:W-:Y:S01]  /*16b50*/  IMAD R0, R147, 0x2, R2 ;  /* 0x0000000293007824 */ /* 0x000fe200078e0202 */
[----:B------:R-:W-:-:S03]  /*16b60*/  LEA R6, P1, R2, R3, 0x1 ;  /* 0x0000000302067211 */ /* 0x000fc600078208ff */
[C---:B------:R-:W-:Y:S01]  /*16b70*/  IMAD R52, R147.reuse, 0x2, R0 ;  /* 0x0000000293347824 */ /* 0x040fe200078e0200 */
[-C--:B------:R-:W-:Y:S01]  /*16b80*/  LEA.HI.X.SX32 R7, R2, R18.reuse, 0x1, P1 ;  /* 0x0000001202077211 */ /* 0x080fe200008f0eff */
[----:B------:R1:W-:Y:S03]  /*16b90*/  STG.E.U16 desc[UR60][R48.64], R54 ;  /* 0x0000003630007986 */ /* 0x0003e6000c10153c */
[-C--:B------:R-:W-:Y:S02]  /*16ba0*/  LEA R46, P1, R52, R3.reuse, 0x1 ;  /* 0x00000003342e7211 */ /* 0x080fe400078208ff */
[-C--:B------:R-:W-:Y:S02]  /*16bb0*/  LEA R44, P3, R0, R3.reuse, 0x1 ;  /* 0x00000003002c7211 */ /* 0x080fe400078608ff */
[-C--:B------:R-:W-:Y:S01]  /*16bc0*/  LEA.HI.X.SX32 R47, R52, R18.reuse, 0x1, P1 ;  /* 0x00000012342f7211 */ /* 0x080fe200008f0eff */
[C---:B------:R-:W-:Y:S01]  /*16bd0*/  IMAD R52, R147.reuse, 0x2, R52 ;  /* 0x0000000293347824 */ /* 0x040fe200078e0234 */
[----:B-1----:R-:W1:Y:S01]  /*16be0*/  LDC R49, c[0x0][0x278] ;  /* 0x00009e00ff317b82 */ /* 0x002e620000000800 */
[----:B------:R4:W-:Y:S01]  /*16bf0*/  STG.E.U16 desc[UR60][R50.64], R55 ;  /* 0x0000003732007986 */ /* 0x0009e2000c10153c */
[-C--:B------:R-:W-:Y:S01]  /*16c00*/  LEA.HI.X.SX32 R45, R0, R18.reuse, 0x1, P3 ;  /* 0x00000012002d7211 */ /* 0x080fe200018f0eff */
[----:B------:R-:W-:Y:S01]  /*16c10*/  IMAD R0, R147, 0x2, R52 ;  /* 0x0000000293007824 */ /* 0x000fe200078e0234 */
[C---:B------:R-:W-:Y:S01]  /*16c20*/  LEA R4, P1, R52.reuse, R3, 0x1 ;  /* 0x0000000334047211 */ /* 0x040fe200078208ff */
[----:B------:R5:W-:Y:S03]  /*16c30*/  STG.E.U16 desc[UR60][R6.64], R12 ;  /* 0x0000000c06007986 */ /* 0x000be6000c10153c */
[----:B----4-:R-:W4:Y:S01]  /*16c40*/  LDC R51, c[0x0][0x278] ;  /* 0x00009e00ff337b82 */ /* 0x010f220000000800 */
[----:B------:R-:W-:-:S02]  /*16c50*/  LEA.HI.X.SX32 R5, R52, R18, 0x1, P1 ;  /* 0x0000001234057211 */ /* 0x000fc400008f0eff */
[----:B------:R-:W-:Y:S02]  /*16c60*/  LEA R2, R147, R0, 0x1 ;  /* 0x0000000093027211 */ /* 0x000fe400078e08ff */
[----:B-----5:R-:W-:-:S03]  /*16c70*/  LEA R6, P1, R0, R3, 0x1 ;  /* 0x0000000300067211 */ /* 0x020fc600078208ff */
[----:B------:R-:W5:Y:S01]  /*16c80*/  LDC R55, c[0x0][0x278] ;  /* 0x00009e00ff377b82 */ /* 0x000f620000000800 */
[----:B------:R3:W-:Y:S01]  /*16c90*/  STG.E.U16 desc[UR60][R44.64], R13 ;  /* 0x0000000d2c007986 */ /* 0x0007e2000c10153c */
[----:B------:R-:W-:Y:S01]  /*16ca0*/  LEA.HI.X.SX32 R7, R0, R18, 0x1, P1 ;  /* 0x0000001200077211 */ /* 0x000fe200008f0eff */
[----:B0-----:R-:W-:Y:S02]  /*16cb0*/  IMAD R0, R53, 0x2, R2 ;  /* 0x0000000235007824 */ /* 0x001fe400078e0202 */
[----:B------:R0:W-:Y:S03]  /*16cc0*/  STG.E.U16 desc[UR60][R46.64], R14 ;  /* 0x0000000e2e007986 */ /* 0x0001e6000c10153c */
[----:B------:R-:W2:Y:S01]  /*16cd0*/  LDC R53, c[0x0][0x278] ;  /* 0x00009e00ff357b82 */ /* 0x000ea20000000800 */
[----:B---3--:R-:W-:Y:S02]  /*16ce0*/  PRMT R45, R12, 0x7632, R45 ;  /* 0x000076320c2d7816 */ /* 0x008fe4000000002d */
[----:B------:R-:W-:Y:S01]  /*16cf0*/  LEA R12, P1, R2, R3, 0x1 ;  /* 0x00000003020c7211 */ /* 0x000fe200078208ff */
[----:B------:R3:W-:Y:S01]  /*16d00*/  STG.E.U16 desc[UR60][R4.64], R15 ;  /* 0x0000000f04007986 */ /* 0x0007e2000c10153c */
[----:B0-----:R-:W-:-:S02]  /*16d10*/  PRMT R47, R13, 0x7632, R47 ;  /* 0x000076320d2f7816 */ /* 0x001fc4000000002f */
[----:B------:R-:W-:Y:S02]  /*16d20*/  PRMT R50, R15, 0x7632, R50 ;  /* 0x000076320f327816 */ /* 0x000fe40000000032 */
[-C--:B------:R-:W-:Y:S01]  /*16d30*/  LEA.HI.X.SX32 R13, R2, R18.reuse, 0x1, P1 ;  /* 0x00000012020d7211 */ /* 0x080fe200008f0eff */
[----:B-1----:R-:W-:Y:S01]  /*16d40*/  IMAD R2, R49, 0x2, R0 ;  /* 0x0000000231027824 */ /* 0x002fe200078e0200 */
[-C--:B------:R-:W-:Y:S01]  /*16d50*/  LEA R44, P1, R0, R3.reuse, 0x1 ;  /* 0x00000003002c7211 */ /* 0x080fe200078208ff */
[----:B------:R0:W-:Y:S01]  /*16d60*/  STG.E.U16 desc[UR60][R6.64], R45 ;  /* 0x0000002d06007986 */ /* 0x0001e2000c10153c */
[----:B------:R-:W-:Y:S01]  /*16d70*/  PRMT R48, R14, 0x7632, R48 ;  /* 0x000076320e307816 */ /* 0x000fe20000000030 */
[----:B------:R-:W1:Y:S08]  /*16d80*/  LDC R49, c[0x0][0x278] ;  /* 0x00009e00ff317b82 */ /* 0x000e700000000800 */
[----:B---3--:R-:W3:Y:S01]  /*16d90*/  LDC R15, c[0x0][0x278] ;  /* 0x00009e00ff0f7b82 */ /* 0x008ee20000000800 */
[-C--:B0-----:R-:W-:Y:S01]  /*16da0*/  LEA.HI.X.SX32 R45, R0, R18.reuse, 0x1, P1 ;  /* 0x00000012002d7211 */ /* 0x081fe200008f0eff */
[----:B----4-:R-:W-:Y:S01]  /*16db0*/  IMAD R0, R51, 0x2, R2 ;  /* 0x0000000233007824 */ /* 0x010fe200078e0202 */
[C---:B------:R-:W-:Y:S01]  /*16dc0*/  LEA R46, P1, R2.reuse, R3, 0x1 ;  /* 0x00000003022e7211 */ /* 0x040fe200078208ff */
[----:B------:R0:W-:Y:S04]  /*16dd0*/  STG.E.U16 desc[UR60][R12.64], R47 ;  /* 0x0000002f0c007986 */ /* 0x0001e8000c10153c */
[----:B------:R-:W4:Y:S01]  /*16de0*/  LDC R51, c[0x0][0x278] ;  /* 0x00009e00ff337b82 */ /* 0x000f220000000800 */
[----:B------:R2:W-:Y:S01]  /*16df0*/  STG.E.U16 desc[UR60][R44.64], R48 ;  /* 0x000000302c007986 */ /* 0x0005e2000c10153c */
[----:B0-----:R-:W-:Y:S01]  /*16e00*/  LEA.HI.X.SX32 R47, R2, R18, 0x1, P1 ;  /* 0x00000012022f7211 */ /* 0x001fe200008f0eff */
[----:B-----5:R-:W-:-:S05]  /*16e10*/  IMAD R2, R55, 0x2, R0 ;  /* 0x0000000237027824 */ /* 0x020fca00078e0200 */
[----:B--2---:R-:W0:Y:S01]  /*16e20*/  LDC R45, c[0x0][0x278] ;  /* 0x00009e00ff2d7b82 */ /* 0x004e220000000800 */
[-C--:B------:R-:W-:Y:S01]  /*16e30*/  LEA R4, P1, R0, R3.reuse, 0x1 ;  /* 0x0000000300047211 */ /* 0x080fe200078208ff */
[----:B------:R-:W-:Y:S01]  /*16e40*/  IMAD R14, R145, 0x2, R2 ;  /* 0x00000002910e7824 */ /* 0x000fe200078e0202 */
[-C--:B------:R-:W-:Y:S01]  /*16e50*/  LEA R6, P3, R2, R3.reuse, 0x1 ;  /* 0x0000000302067211 */ /* 0x080fe200078608ff */
[----:B------:R2:W-:Y:S01]  /*16e60*/  STG.E.U16 desc[UR60][R46.64], R50 ;  /* 0x000000322e007986 */ /* 0x0005e2000c10153c */
[-C--:B------:R-:W-:Y:S01]  /*16e70*/  LEA.HI.X.SX32 R5, R0, R18.reuse, 0x1, P1 ;  /* 0x0000001200057211 */ /* 0x080fe200008f0eff */
[----:B------:R-:W-:Y:S01]  /*16e80*/  IMAD R0, R53, 0x2, R14 ;  /* 0x0000000235007824 */ /* 0x000fe200078e020e */
[----:B------:R-:W-:Y:S01]  /*16e90*/  LEA R12, P1, R14, R3, 0x1 ;  /* 0x000000030e0c7211 */ /* 0x000fe200078208ff */
[----:B------:R-:W5:Y:S01]  /*16ea0*/  LDC R53, c[0x0][0x278] ;  /* 0x00009e00ff357b82 */ /* 0x000f620000000800 */
[-C--:B------:R-:W-:Y:S02]  /*16eb0*/  LEA.HI.X.SX32 R7, R2, R18.reuse, 0x1, P3 ;  /* 0x0000001202077211 */ /* 0x080fe400018f0eff */
[----:B------:R-:W-:-:S05]  /*16ec0*/  LEA.HI.X.SX32 R13, R14, R18, 0x1, P1 ;  /* 0x000000120e0d7211 */ /* 0x000fca00008f0eff */
[----:B--2---:R-:W2:Y:S01]  /*16ed0*/  LDC R47, c[0x0][0x278] ;  /* 0x00009e00ff2f7b82 */ /* 0x004ea20000000800 */
[C---:B------:R-:W-:Y:S02]  /*16ee0*/  LEA R14, P1, R0.reuse, R3, 0x1 ;  /* 0x00000003000e7211 */ /* 0x040fe400078208ff */
[----:B---3--:R-:W-:Y:S01]  /*16ef0*/  LEA R2, R15, R0, 0x1 ;  /* 0x000000000f027211 */ /* 0x008fe200078e08ff */
[----:B------:R3:W-:Y:S01]  /*16f00*/  STG.E.U16 desc[UR60][R4.64], R120 ;  /* 0x0000007804007986 */ /* 0x0007e2000c10153c */
[----:B------:R-:W-:-:S03]  /*16f10*/  LEA.HI.X.SX32 R15, R0, R18, 0x1, P1 ;  /* 0x00000012000f7211 */ /* 0x000fc600008f0eff */
[----:B-1----:R-:W-:Y:S01]  /*16f20*/  IMAD R0, R49, 0x2, R2 ;  /* 0x0000000231007824 */ /* 0x002fe200078e0202 */
[----:B------:R-:W1:Y:S01]  /*16f30*/  LDC R55, c[0x0][0x278] ;  /* 0x00009e00ff377b82 */ /* 0x000e620000000800 */
[----:B------:R4:W-:Y:S01]  /*16f40*/  STG.E.U16 desc[UR60][R6.64], R121 ;  /* 0x0000007906007986 */ /* 0x0009e2000c10153c */
[----:B---3--:R-:W-:-:S06]  /*16f50*/  LEA R4, P1, R2, R3, 0x1 ;  /* 0x0000000302047211 */ /* 0x008fcc00078208ff */
[----:B------:R-:W3:Y:S01]  /*16f60*/  LDC R49, c[0x0][0x278] ;  /* 0x00009e00ff317b82 */ /* 0x000ee20000000800 */
[-C--:B------:R-:W-:Y:S01]  /*16f70*/  LEA.HI.X.SX32 R5, R2, R18.reuse, 0x1, P1 ;  /* 0x0000001202057211 */ /* 0x080fe200008f0eff */
[----:B0-----:R-:W-:Y:S01]  /*16f80*/  IMAD R2, R45, 0x2, R0 ;  /* 0x000000022d027824 */ /* 0x001fe200078e0200 */
[C---:B----4-:R-:W-:Y:S01]  /*16f90*/  LEA R6, P1, R0.reuse, R3, 0x1 ;  /* 0x0000000300067211 */ /* 0x050fe200078208ff */
[----:B------:R0:W-:Y:S03]  /*16fa0*/  STG.E.U16 desc[UR60][R12.64], R122 ;  /* 0x0000007a0c007986 */ /* 0x0001e6000c10153c */
[----:B------:R-:W-:Y:S01]  /*16fb0*/  LEA.HI.X.SX32 R7, R0, R18, 0x1, P1 ;  /* 0x0000001200077211 */ /* 0x000fe200008f0eff */
[----:B------:R-:W-:Y:S01]  /*16fc0*/  IMAD R0, R51, 0x2, R2 ;  /* 0x0000000233007824 */ /* 0x000fe200078e0202 */
[----:B------:R-:W-:Y:S01]  /*16fd0*/  STG.E.U16 desc[UR60][R14.64], R123 ;  /* 0x0000007b0e007986 */ /* 0x000fe2000c10153c */
[----:B------:R-:W4:Y:S01]  /*16fe0*/  LDC R51, c[0x0][0x278] ;  /* 0x00009e00ff337b82 */ /* 0x000f220000000800 */
[----:B0-----:R-:W-:-:S02]  /*16ff0*/  PRMT R13, R120, 0x7632, R13 ;  /* 0x00007632780d7816 */ /* 0x001fc4000000000d */
[----:B------:R-:W-:-:S03]  /*17000*/  LEA R12, P1, R2, R3, 0x1 ;  /* 0x00000003020c7211 */ /* 0x000fc600078208ff */
[----:B------:R0:W-:Y:S01]  /*17010*/  STG.E.U16 desc[UR60][R4.64], R13 ;  /* 0x0000000d04007986 */ /* 0x0001e2000c10153c */
[----:B------:R-:W-:Y:S02]  /*17020*/  PRMT R48, R121, 0x7632, R48 ;  /* 0x0000763279307816 */ /* 0x000fe40000000030 */
[-C--:B0-----:R-:W-:Y:S01]  /*17030*/  LEA.HI.X.SX32 R13, R2, R18.reuse, 0x1, P1 ;  /* 0x00000012020d7211 */ /* 0x081fe200008f0eff */
[----:B--2---:R-:W-:Y:S01]  /*17040*/  IMAD R2, R47, 0x2, R0 ;  /* 0x000000022f027824 */ /* 0x004fe200078e0200 */
[CC--:B------:R-:W-:Y:S01]  /*17050*/  LEA R44, P1, R0.reuse, R3.reuse, 0x1 ;  /* 0x00000003002c7211 */ /* 0x0c0fe200078208ff */
[----:B------:R-:W0:Y:S03]  /*17060*/  LDC R47, c[0x0][0x278] ;  /* 0x00009e00ff2f7b82 */ /* 0x000e260000000800 */
[----:B------:R-:W-:Y:S01]  /*17070*/  LEA.HI.X.SX32 R45, R0, R18, 0x1, P1 ;  /* 0x00000012002d7211 */ /* 0x000fe200008f0eff */
[----:B-----5:R-:W-:Y:S01]  /*17080*/  IMAD R0, R53, 0x2, R2 ;  /* 0x0000000235007824 */ /* 0x020fe200078e0202 */
[----:B------:R-:W-:-:S03]  /*17090*/  LEA R4, P1, R2, R3, 0x1 ;  /* 0x0000000302047211 */ /* 0x000fc600078208ff */
[----:B---3--:R-:W-:Y:S01]  /*170a0*/  IMAD R46, R49, 0x2, R0 ;  /* 0x00000002312e7824 */ /* 0x008fe200078e0200 */
[----:B------:R2:W-:Y:S01]  /*170b0*/  STG.E.U16 desc[UR60][R6.64], R48 ;  /* 0x0000003006007986 */ /* 0x0005e2000c10153c */
[----:B------:R-:W3:Y:S01]  /*170c0*/  LDC R49, c[0x0][0x278] ;  /* 0x00009e00ff317b82 */ /* 0x000ee20000000800 */
[----:B------:R-:W-:Y:S02]  /*170d0*/  LEA.HI.X.SX32 R5, R2, R18, 0x1, P1 ;  /* 0x0000001202057211 */ /* 0x000fe400008f0eff */
[----:B------:R-:W-:Y:S02]  /*170e0*/  PRMT R50, R122, 0x7632, R50 ;  /* 0x000076327a327816 */ /* 0x000fe40000000032 */
[----:B------:R-:W-:-:S03]  /*170f0*/  PRMT R52, R123, 0x7632, R52 ;  /* 0x000076327b347816 */ /* 0x000fc60000000034 */
[----:B------:R-:W5:Y:S01]  /*17100*/  LDC R53, c[0x0][0x278] ;  /* 0x00009e00ff357b82 */ /* 0x000f620000000800 */
[-C--:B--2---:R-:W-:Y:S01]  /*17110*/  LEA R6, P1, R46, R3.reuse, 0x1 ;  /* 0x000000032e067211 */ /* 0x084fe200078208ff */
[----:B------:R2:W-:Y:S01]  /*17120*/  STG.E.U16 desc[UR60][R12.64], R50 ;  /* 0x000000320c007986 */ /* 0x0005e2000c10153c */
[----:B------:R-:W-:Y:S02]  /*17130*/  LEA R14, P3, R0, R3, 0x1 ;  /* 0x00000003000e7211 */ /* 0x000fe400078608ff */
[----:B------:R-:W-:Y:S01]  /*17140*/  LEA.HI.X.SX32 R7, R46, R18, 0x1, P1 ;  /* 0x000000122e077211 */ /* 0x000fe200008f0eff */
[----:B------:R4:W-:Y:S01]  /*17150*/  STG.E.U16 desc[UR60][R44.64], R52 ;  /* 0x000000342c007986 */ /* 0x0009e2000c10153c */
[----:B-1----:R-:W-:Y:S02]  /*17160*/  LEA R46, R55, R46, 0x1 ;  /* 0x0000002e372e7211 */ /* 0x002fe400078e08ff */
[----:B------:R-:W-:-:S03]  /*17170*/  LEA.HI.X.SX32 R15, R0, R18, 0x1, P3 ;  /* 0x00000012000f7211 */ /* 0x000fc600018f0eff */
[----:B0-----:R-:W-:Y:S01]  /*17180*/  IMAD R0, R47, 0x2, R46 ;  /* 0x000000022f007824 */ /* 0x001fe200078e022e */
[CC--:B--2---:R-:W-:Y:S01]  /*17190*/  LEA R12, P1, R46.reuse, R3.reuse, 0x1 ;  /* 0x000000032e0c7211 */ /* 0x0c4fe200078208ff */
[----:B------:R-:W0:Y:S01]  /*171a0*/  LDC R47, c[0x0][0x278] ;  /* 0x00009e00ff2f7b82 */ /* 0x000e220000000800 */
[----:B------:R1:W-:Y:S07]  /*171b0*/  STG.E.U16 desc[UR60][R4.64], R116 ;  /* 0x0000007404007986 */ /* 0x0003ee000c10153c */
[----:B----4-:R-:W2:Y:S01]  /*171c0*/  LDC R45, c[0x0][0x278] ;  /* 0x00009e00ff2d7b82 */ /* 0x010ea20000000800 */
[-C--:B------:R-:W-:Y:S01]  /*171d0*/  LEA.HI.X.SX32 R13, R46, R18.reuse, 0x1, P1 ;  /* 0x000000122e0d7211 */ /* 0x080fe200008f0eff */
[----:B------:R-:W-:Y:S01]  /*171e0*/  IMAD R2, R51, 0x2, R0 ;  /* 0x0000000233027824 */ /* 0x000fe200078e0200 */
[C---:B-1----:R-:W-:Y:S01]  /*171f0*/  LEA R4, P1, R0.reuse, R3, 0x1 ;  /* 0x0000000300047211 */ /* 0x042fe200078208ff */
[----:B------:R1:W-:Y:S04]  /*17200*/  STG.E.U16 desc[UR60][R14.64], R117 ;  /* 0x000000750e007986 */ /* 0x0003e8000c10153c */
[----:B------:R-:W4:Y:S01]  /*17210*/  LDC R51, c[0x0][0x278] ;  /* 0x00009e00ff337b82 */ /* 0x000f220000000800 */
[----:B------:R-:W-:Y:S01]  /*17220*/  LEA.HI.X.SX32 R5, R0, R18, 0x1, P1 ;  /* 0x0000001200057211 */ /* 0x000fe200008f0eff */
[----:B------:R5:W-:Y:S01]  /*17230*/  STG.E.U16 desc[UR60][R6.64], R118 ;  /* 0x0000007606007986 */ /* 0x000be2000c10153c */
[----:B---3--:R-:W-:-:S03]  /*17240*/  IMAD R0, R49, 0x2, R2 ;  /* 0x0000000231007824 */ /* 0x008fc600078e0202 */
[----:B------:R-:W-:Y:S02]  /*17250*/  STG.E.U16 desc[UR60][R12.64], R119 ;  /* 0x000000770c007986 */ /* 0x000fe4000c10153c */
[----:B------:R-:W3:Y:S01]  /*17260*/  LDC R49, c[0x0][0x278] ;  /* 0x00009e00ff317b82 */ /* 0x000ee20000000800 */
[----:B-1----:R-:W-:Y:S02]  /*17270*/  PRMT R15, R116, 0x7632, R15 ;  /* 0x00007632740f7816 */ /* 0x002fe4000000000f */
[----:B-----5:R-:W-:-:S04]  /*17280*/  LEA R6, P1, R2, R3, 0x1 ;  /* 0x0000000302067211 */ /* 0x020fc800078208ff */
[-C--:B------:R-:W-:Y:S01]  /*17290*/  LEA.HI.X.SX32 R7, R2, R18.reuse, 0x1, P1 ;  /* 0x0000001202077211 */ /* 0x080fe200008f0eff */
[----:B------:R-:W-:Y:S01]  /*172a0*/  IMAD R2, R53, 0x2, R0 ;  /* 0x0000000235027824 */ /* 0x000fe200078e0200 */
[CC--:B------:R-:W-:Y:S01]  /*172b0*/  LEA R14, P1, R0.reuse, R3.reuse, 0x1 ;  /* 0x00000003000e7211 */ /* 0x0c0fe200078208ff */
[----:B------:R1:W-:Y:S01]  /*172c0*/  STG.E.U16 desc[UR60][R4.64], R15 ;  /* 0x0000000f04007986 */ /* 0x0003e2000c10153c */
[----:B------:R-:W5:Y:S01]  /*172d0*/  LDC R53, c[0x0][0x278] ;  /* 0x00009e00ff357b82 */ /* 0x000f620000000800 */
[----:B------:R-:W-:Y:S02]  /*172e0*/  PRMT R48, R117, 0x7632, R48 ;  /* 0x0000763275307816 */ /* 0x000fe40000000030 */
[----:B-1----:R-:W-:Y:S01]  /*172f0*/  LEA.HI.X.SX32 R15, R0, R18, 0x1, P1 ;  /* 0x00000012000f7211 */ /* 0x002fe200008f0eff */
[----:B--2---:R-:W-:Y:S01]  /*17300*/  IMAD R0, R45, 0x2, R2 ;  /* 0x000000022d007824 */ /* 0x004fe200078e0202 */
[----:B------:R-:W-:-:S04]  /*17310*/  LEA R44, P1, R2, R3, 0x1 ;  /* 0x00000003022c7211 */ /* 0x000fc800078208ff */
[----:B------:R-:W-:Y:S01]  /*17320*/  LEA.HI.X.SX32 R45, R2, R18, 0x1, P1 ;  /* 0x00000012022d7211 */ /* 0x000fe200008f0eff */
[----:B0-----:R-:W-:Y:S01]  /*17330*/  IMAD R2, R47, 0x2, R0 ;  /* 0x000000022f027824 */ /* 0x001fe200078e0200 */
[C---:B------:R-:W-:Y:S01]  /*17340*/  LEA R4, P1, R0.reuse, R3, 0x1 ;  /* 0x0000000300047211 */ /* 0x040fe200078208ff */
[----:B------:R-:W0:Y:S03]  /*17350*/  LDC R47, c[0x0][0x278] ;  /* 0x00009e00ff2f7b82 */ /* 0x000e260000000800 */
[----:B----4-:R-:W-:Y:S01]  /*17360*/  LEA R46, R51, R2, 0x1 ;  /* 0x00000002332e7211 */ /* 0x010fe200078e08ff */
[----:B------:R1:W-:Y:S01]  /*17370*/  STG.E.U16 desc[UR60][R6.64], R48 ;  /* 0x0000003006007986 */ /* 0x0003e2000c10153c */
[----:B------:R-:W-:-:S03]  /*17380*/  LEA.HI.X.SX32 R5, R0, R18, 0x1, P1 ;  /* 0x0000001200057211 */ /* 0x000fc600008f0eff */
[----:B------:R-:W2:Y:S01]  /*17390*/  LDC R51, c[0x0][0x278] ;  /* 0x00009e00ff337b82 */ /* 0x000ea20000000800 */
[----:B------:R-:W-:Y:S02]  /*173a0*/  PRMT R50, R118, 0x7632, R50 ;  /* 0x0000763276327816 */ /* 0x000fe40000000032 */
[----:B------:R-:W-:Y:S02]  /*173b0*/  PRMT R52, R119, 0x7632, R52 ;  /* 0x0000763277347816 */ /* 0x000fe40000000034 */
[----:B-1----:R-:W-:-:S04]  /*173c0*/  LEA R6, P1, R46, R3, 0x1 ;  /* 0x000000032e067211 */ /* 0x002fc800078208ff */
[----:B------:R-:W-:Y:S01]  /*173d0*/  LEA.HI.X.SX32 R7, R46, R18, 0x1, P1 ;  /* 0x000000122e077211 */ /* 0x000fe200008f0eff */
[----:B---3--:R-:W-:Y:S02]  /*173e0*/  IMAD R46, R49, 0x2, R46 ;  /* 0x00000002312e7824 */ /* 0x008fe400078e022e */
[----:B------:R-:W1:Y:S01]  /*173f0*/  LDC R49, c[0x0][0x278] ;  /* 0x00009e00ff317b82 */ /* 0x000e620000000800 */
[----:B------:R3:W-:Y:S04]  /*17400*/  STG.E.U16 desc[UR60][R14.64], R50 ;  /* 0x000000320e007986 */ /* 0x0007e8000c10153c */
[----:B------:R4:W-:Y:S01]  /*17410*/  STG.E.U16 desc[UR60][R44.64], R52 ;  /* 0x000000342c007986 */ /* 0x0009e2000c10153c */
[----:B------:R-:W-:Y:S01]  /*17420*/  LEA R12, P3, R2, R3, 0x1 ;  /* 0x00000003020c7211 */ /* 0x000fe200078608ff */
[----:B-----5:R-:W-:-:S02]  /*17430*/  IMAD R0, R53, 0x2, R46 ;  /* 0x0000000235007824 */ /* 0x020fc400078e022e */
[----:B------:R-:W5:Y:S01]  /*17440*/  LDC R53, c[0x0][0x278] ;  /* 0x00009e00ff357b82 */ /* 0x000f620000000800 */
[----:B------:R-:W-:Y:S02]  /*17450*/  LEA.HI.X.SX32 R13, R2, R18, 0x1, P3 ;  /* 0x00000012020d7211 */ /* 0x000fe400018f0eff */
[----:B---3--:R-:W-:-:S05]  /*17460*/  LEA R14, P1, R46, R3, 0x1 ;  /* 0x000000032e0e7211 */ /* 0x008fca00078208ff */
[----:B----4-:R-:W3:Y:S01]  /*17470*/  LDC R45, c[0x0][0x278] ;  /* 0x00009e00ff2d7b82 */ /* 0x010ee20000000800 */
[----:B------:R4:W-:Y:S01]  /*17480*/  STG.E.U16 desc[UR60][R4.64], R112 ;  /* 0x0000007004007986 */ /* 0x0009e2000c10153c */
[----:B------:R-:W-:Y:S01]  /*17490*/  LEA.HI.X.SX32 R15, R46, R18, 0x1, P1 ;  /* 0x000000122e0f7211 */ /* 0x000fe200008f0eff */
[----:B0-----:R-:W-:Y:S02]  /*174a0*/  IMAD R2, R47, 0x2, R0 ;  /* 0x000000022f027824 */ /* 0x001fe400078e0200 */
[----:B------:R0:W-:Y:S03]  /*174b0*/  STG.E.U16 desc[UR60][R12.64], R113 ;  /* 0x000000710c007986 */ /* 0x0001e6000c10153c */
[----:B------:R-:W5:Y:S01]  /*174c0*/  LDC R47, c[0x0][0x278] ;  /* 0x00009e00ff2f7b82 */ /* 0x000f620000000800 */
[----:B------:R0:W-:Y:S01]  /*174d0*/  STG.E.U16 desc[UR60][R6.64], R114 ;  /* 0x0000007206007986 */ /* 0x0001e2000c10153c */
[----:B----4-:R-:W-:-:S04]  /*174e0*/  LEA R4, P1, R0, R3, 0x1 ;  /* 0x0000000300047211 */ /* 0x010fc800078208ff */
[-C--:B------:R-:W-:Y:S01]  /*174f0*/  LEA.HI.X.SX32 R5, R0, R18.reuse, 0x1, P1 ;  /* 0x0000001200057211 */ /* 0x080fe200008f0eff */
[----:B--2---:R-:W-:Y:S01]  /*17500*/  IMAD R0, R51, 0x2, R2 ;  /* 0x0000000233007824 */ /* 0x004fe200078e0202 */
[----:B0-----:R-:W-:Y:S01]  /*17510*/  PRMT R13, R112, 0x7632, R13 ;  /* 0x00007632700d7816 */ /* 0x001fe2000000000d */
[----:B------:R-:W0:Y:S01]  /*17520*/  LDC R51, c[0x0][0x278] ;  /* 0x00009e00ff337b82 */ /* 0x000e220000000800 */
[CC--:B------:R-:W-:Y:S01]  /*17530*/  LEA R6, P1, R2.reuse, R3.reuse, 0x1 ;  /* 0x0000000302067211 */ /* 0x0c0fe200078208ff */
[----:B------:R-:W-:Y:S03]  /*17540*/  STG.E.U16 desc[UR60][R14.64], R115 ;  /* 0x000000730e007986 */ /* 0x000fe6000c10153c */
[----:B------:R-:W-:Y:S01]  /*17550*/  LEA.HI.X.SX32 R7, R2, R18, 0x1, P1 ;  /* 0x0000001202077211 */ /* 0x000fe200008f0eff */
[----:B-1----:R-:W-:Y:S01]  /*17560*/  IMAD R2, R49, 0x2, R0 ;  /* 0x0000000231027824 */ /* 0x002fe200078e0200 */
[----:B------:R-:W-:Y:S01]  /*17570*/  LEA R12, P1, R0, R3, 0x1 ;  /* 0x00000003000c7211 */ /* 0x000fe200078208ff */
[----:B------:R1:W-:Y:S01]  /*17580*/  STG.E.U16 desc[UR60][R4.64], R13 ;  /* 0x0000000d04007986 */ /* 0x0003e2000c10153c */
[----:B------:R-:W2:Y:S01]  /*17590*/  LDC R49, c[0x0][0x278] ;  /* 0x00009e00ff317b82 */ /* 0x000ea20000000800 */
[----:B------:R-:W-:-:S02]  /*175a0*/  PRMT R48, R113, 0x7632, R48 ;  /* 0x0000763271307816 */ /* 0x000fc40000000030 */
[----:B-1----:R-:W-:Y:S01]  /*175b0*/  LEA.HI.X.SX32 R13, R0, R18, 0x1, P1 ;  /* 0x00000012000d7211 */ /* 0x002fe200008f0eff */
[----:B---3--:R-:W-:Y:S01]  /*175c0*/  IMAD R0, R45, 0x2, R2 ;  /* 0x000000022d007824 */ /* 0x008fe200078e0202 */
[----:B------:R-:W-:-:S04]  /*175d0*/  LEA R44, P1, R2, R3, 0x1 ;  /* 0x00000003022c7211 */ /* 0x000fc800078208ff */
[----:B------:R-:W-:Y:S02]  /*175e0*/  LEA.HI.X.SX32 R45, R2, R18, 0x1, P1 ;  /* 0x00000012022d7211 */ /* 0x000fe400008f0eff */
[----:B-----5:R-:W-:Y:S02]  /*175f0*/  LEA R2, R53, R0, 0x1 ;  /* 0x0000000035027211 */ /* 0x020fe400078e08ff */
[----:B------:R-:W1:Y:S01]  /*17600*/  LDC R53, c[0x0][0x278] ;  /* 0x00009e00ff357b82 */ /* 0x000e620000000800 */
[C---:B------:R-:W-:Y:S02]  /*17610*/  LEA R4, P1, R0.reuse, R3, 0x1 ;  /* 0x0000000300047211 */ /* 0x040fe400078208ff */
[----:B------:R-:W-:Y:S01]  /*17620*/  IMAD R46, R47, 0x2, R2 ;  /* 0x000000022f2e7824 */ /* 0x000fe200078e0202 */
[----:B------:R3:W-:Y:S01]  /*17630*/  STG.E.U16 desc[UR60][R6.64], R48 ;  /* 0x0000003006007986 */ /* 0x0007e2000c10153c */
[----:B------:R-:W-:-:S03]  /*17640*/  LEA.HI.X.SX32 R5, R0, R18, 0x1, P1 ;  /* 0x0000001200057211 */ /* 0x000fc600008f0eff */
[----:B------:R-:W4:Y:S01]  /*17650*/  LDC R47, c[0x0][0x278] ;  /* 0x00009e00ff2f7b82 */ /* 0x000f220000000800 */
[----:B------:R-:W-:Y:S02]  /*17660*/  PRMT R50, R114, 0x7632, R50 ;  /* 0x0000763272327816 */ /* 0x000fe40000000032 */
[----:B------:R-:W-:Y:S02]  /*17670*/  PRMT R52, R115, 0x7632, R52 ;  /* 0x0000763273347816 */ /* 0x000fe40000000034 */
[----:B---3--:R-:W-:-:S04]  /*17680*/  LEA R6, P1, R46, R3, 0x1 ;  /* 0x000000032e067211 */ /* 0x008fc800078208ff */
[----:B------:R-:W-:Y:S01]  /*17690*/  LEA.HI.X.SX32 R7, R46, R18, 0x1, P1 ;  /* 0x000000122e077211 */ /* 0x000fe200008f0eff */
[----:B0-----:R-:W-:Y:S02]  /*176a0*/  IMAD R46, R51, 0x2, R46 ;  /* 0x00000002332e7824 */ /* 0x001fe400078e022e */
[----:B------:R-:W0:Y:S01]  /*176b0*/  LDC R51, c[0x0][0x278] ;  /* 0x00009e00ff337b82 */ /* 0x000e220000000800 */
[----:B------:R3:W-:Y:S04]  /*176c0*/  STG.E.U16 desc[UR60][R12.64], R50 ;  /* 0x000000320c007986 */ /* 0x0007e8000c10153c */
[----:B------:R5:W-:Y:S01]  /*176d0*/  STG.E.U16 desc[UR60][R44.64], R52 ;  /* 0x000000342c007986 */ /* 0x000be2000c10153c */
[----:B------:R-:W-:Y:S01]  /*176e0*/  LEA R14, P3, R2, R3, 0x1 ;  /* 0x00000003020e7211 */ /* 0x000fe200078608ff */
[----:B--2---:R-:W-:-:S02]  /*176f0*/  IMAD R0, R49, 0x2, R46 ;  /* 0x0000000231007824 */ /* 0x004fc400078e022e */
[----:B------:R-:W2:Y:S01]  /*17700*/  LDC R49, c[0x0][0x278] ;  /* 0x00009e00ff317b82 */ /* 0x000ea20000000800 */
[----:B------:R-:W-:Y:S02]  /*17710*/  LEA.HI.X.SX32 R15, R2, R18, 0x1, P3 ;  /* 0x00000012020f7211 */ /* 0x000fe400018f0eff */
[----:B---3--:R-:W-:-:S05]  /*17720*/  LEA R12, P1, R46, R3, 0x1 ;  /* 0x000000032e0c7211 */ /* 0x008fca00078208ff */
[----:B-----5:R-:W3:Y:S01]  /*17730*/  LDC R45, c[0x0][0x278] ;  /* 0x00009e00ff2d7b82 */ /* 0x020ee20000000800 */
[----:B------:R5:W-:Y:S01]  /*17740*/  STG.E.U16 desc[UR60][R4.64], R108 ;  /* 0x0000006c04007986 */ /* 0x000be2000c10153c */
[----:B------:R-:W-:Y:S01]  /*17750*/  LEA.HI.X.SX32 R13, R46, R18, 0x1, P1 ;  /* 0x000000122e0d7211 */ /* 0x000fe200008f0eff */
[----:B-1----:R-:W-:Y:S02]  /*17760*/  IMAD R2, R53, 0x2, R0 ;  /* 0x0000000235027824 */ /* 0x002fe400078e0200 */
[----:B------:R1:W-:Y:S03]  /*17770*/  STG.E.U16 desc[UR60][R14.64], R109 ;  /* 0x0000006d0e007986 */ /* 0x0003e6000c10153c */
[----:B------:R-:W2:Y:S01]  /*17780*/  LDC R53, c[0x0][0x278] ;  /* 0x00009e00ff357b82 */ /* 0x000ea20000000800 */
[----:B------:R1:W-:Y:S01]  /*17790*/  STG.E.U16 desc[UR60][R6.64], R110 ;  /* 0x0000006e06007986 */ /* 0x0003e2000c10153c */
[----:B-----5:R-:W-:-:S04]  /*177a0*/  LEA R4, P1, R0, R3, 0x1 ;  /* 0x0000000300047211 */ /* 0x020fc800078208ff */
[-C--:B------:R-:W-:Y:S01]  /*177b0*/  LEA.HI.X.SX32 R5, R0, R18.reuse, 0x1, P1 ;  /* 0x0000001200057211 */ /* 0x080fe200008f0eff */
[----:B----4-:R-:W-:Y:S01]  /*177c0*/  IMAD R0, R47, 0x2, R2 ;  /* 0x000000022f007824 */ /* 0x010fe200078e0202 */
[----:B-1----:R-:W-:Y:S01]  /*177d0*/  PRMT R15, R108, 0x7632, R15 ;  /* 0x000076326c0f7816 */ /* 0x002fe2000000000f */
[----:B------:R-:W1:Y:S01]  /*177e0*/  LDC R47, c[0x0][0x278] ;  /* 0x00009e00ff2f7b82 */ /* 0x000e620000000800 */
[CC--:B------:R-:W-:Y:S01]  /*177f0*/  LEA R6, P1, R2.reuse, R3.reuse, 0x1 ;  /* 0x0000000302067211 */ /* 0x0c0fe200078208ff */
[----:B------:R-:W-:Y:S03]  /*17800*/  STG.E.U16 desc[UR60][R12.64], R111 ;  /* 0x0000006f0c007986 */ /* 0x000fe6000c10153c */
[----:B------:R-:W-:Y:S01]  /*17810*/  LEA.HI.X.SX32 R7, R2, R18, 0x1, P1 ;  /* 0x0000001202077211 */ /* 0x000fe200008f0eff */
[----:B0-----:R-:W-:Y:S01]  /*17820*/  IMAD R2, R51, 0x2, R0 ;  /* 0x0000000233027824 */ /* 0x001fe200078e0200 */
[----:B------:R-:W-:Y:S01]  /*17830*/  LEA R14, P1, R0, R3, 0x1 ;  /* 0x00000003000e7211 */ /* 0x000fe200078208ff */
[----:B------:R0:W-:Y:S01]  /*17840*/  STG.E.U16 desc[UR60][R4.64], R15 ;  /* 0x0000000f04007986 */ /* 0x0001e2000c10153c */
[----:B------:R-:W4:Y:S01]  /*17850*/  LDC R51, c[0x0][0x278] ;  /* 0x00009e00ff337b82 */ /* 0x000f220000000800 */
[----:B------:R-:W-:-:S02]  /*17860*/  PRMT R48, R109, 0x7632, R48 ;  /* 0x000076326d307816 */ /* 0x000fc40000000030 */
[----:B0-----:R-:W-:Y:S02]  /*17870*/  LEA.HI.X.SX32 R15, R0, R18, 0x1, P1 ;  /* 0x00000012000f7211 */ /* 0x001fe400008f0eff */
[C---:B------:R-:W-:Y:S02]  /*17880*/  LEA R44, P1, R2.reuse, R3, 0x1 ;  /* 0x00000003022c7211 */ /* 0x040fe400078208ff */
[----:B---3--:R-:W-:Y:S02]  /*17890*/  LEA R0, R45, R2, 0x1 ;  /* 0x000000022d007211 */ /* 0x008fe400078e08ff */
[----:B------:R-:W-:-:S03]  /*178a0*/  LEA.HI.X.SX32 R45, R2, R18, 0x1, P1 ;  /* 0x00000012022d7211 */ /* 0x000fc600008f0eff */
[----:B--2---:R-:W-:Y:S01]  /*178b0*/  IMAD R2, R49, 0x2, R0 ;  /* 0x0000000231027824 */ /* 0x004fe200078e0200 */
[C---:B------:R-:W-:Y:S01]  /*178c0*/  LEA R4, P1, R0.reuse, R3, 0x1 ;  /* 0x0000000300047211 */ /* 0x040fe200078208ff */
[----:B------:R-:W0:Y:S02]  /*178d0*/  LDC R49, c[0x0][0x278] ;  /* 0x00009e00ff317b82 */ /* 0x000e240000000800 */
[----:B------:R-:W-:Y:S01]  /*178e0*/  IMAD R46, R53, 0x2, R2 ;  /* 0x00000002352e7824 */ /* 0x000fe200078e0202 */
[----:B------:R2:W-:Y:S01]  /*178f0*/  STG.E.U16 desc[UR60][R6.64], R48 ;  /* 0x0000003006007986 */ /* 0x0005e2000c10153c */
[----:B------:R-:W-:-:S04]  /*17900*/  LEA.HI.X.SX32 R5, R0, R18, 0x1, P1 ;  /* 0x0000001200057211 */ /* 0x000fc800008f0eff */
[----:B------:R-:W3:Y:S01]  /*17910*/  LDC R53, c[0x0][0x278] ;  /* 0x00009e00ff357b82 */ /* 0x000ee20000000800 */
[----:B------:R-:W-:Y:S02]  /*17920*/  PRMT R50, R110, 0x7632, R50 ;  /* 0x000076326e327816 */ /* 0x000fe40000000032 */
[CC--:B--2---:R-:W-:Y:S02]  /*17930*/  LEA R6, P1, R46.reuse, R3.reuse, 0x1 ;  /* 0x000000032e067211 */ /* 0x0c4fe400078208ff */
[----:B------:R-:W-:Y:S02]  /*17940*/  PRMT R52, R111, 0x7632, R52 ;  /* 0x000076326f347816 */ /* 0x000fe40000000034 */
[----:B------:R-:W-:Y:S01]  /*17950*/  LEA.HI.X.SX32 R7, R46, R18, 0x1, P1 ;  /* 0x000000122e077211 */ /* 0x000fe200008f0eff */
[----:B-1----:R-:W-:Y:S02]  /*17960*/  IMAD R46, R47, 0x2, R46 ;  /* 0x000000022f2e7824 */ /* 0x002fe400078e022e */
[----:B------:R-:W1:Y:S01]  /*17970*/  LDC R47, c[0x0][0x278] ;  /* 0x00009e00ff2f7b82 */ /* 0x000e620000000800 */
[----:B------:R2:W-:Y:S01]  /*17980*/  STG.E.U16 desc[UR60][R14.64], R50 ;  /* 0x000000320e007986 */ /* 0x0005e2000c10153c */
[----:B------:R-:W-:-:S03]  /*17990*/  LEA R12, P3, R2, R3, 0x1 ;  /* 0x00000003020c7211 */ /* 0x000fc600078608ff */
[----:B------:R5:W-:Y:S01]  /*179a0*/  STG.E.U16 desc[UR60][R44.64], R52 ;  /* 0x000000342c007986 */ /* 0x000be2000c10153c */
[----:B----4-:R-:W-:Y:S02]  /*179b0*/  IMAD R0, R51, 0x2, R46 ;  /* 0x0000000233007824 */ /* 0x010fe400078e022e */
[----:B------:R-:W4:Y:S01]  /*179c0*/  LDC R51, c[0x0][0x278] ;  /* 0x00009e00ff337b82 */ /* 0x000f220000000800 */
[----:B------:R-:W-:Y:S02]  /*179d0*/  LEA.HI.X.SX32 R13, R2, R18, 0x1, P3 ;  /* 0x00000012020d7211 */ /* 0x000fe400018f0eff */
[----:B--2---:R-:W-:-:S05]  /*179e0*/  LEA R14, P1, R46, R3, 0x1 ;  /* 0x000000032e0e7211 */ /* 0x004fca00078208ff */
[----:B-----5:R-:W2:Y:S01]  /*179f0*/  LDC R45, c[0x0][0x278] ;  /* 0x00009e00ff2d7b82 */ /* 0x020ea20000000800 */
[----:B------:R5:W-:Y:S01]  /*17a00*/  STG.E.U16 desc[UR60][R4.64], R104 ;  /* 0x0000006804007986 */ /* 0x000be2000c10153c */
[----:B------:R-:W-:Y:S01]  /*17a10*/  LEA.HI.X.SX32 R15, R46, R18, 0x1, P1 ;  /* 0x000000122e0f7211 */ /* 0x000fe200008f0eff */
[----:B0-----:R-:W-:Y:S02]  /*17a20*/  IMAD R2, R49, 0x2, R0 ;  /* 0x0000000231027824 */ /* 0x001fe400078e0200 */
[----:B------:R0:W-:Y:S03]  /*17a30*/  STG.E.U16 desc[UR60][R12.64], R105 ;  /* 0x000000690c007986 */ /* 0x0001e6000c10153c */
[----:B------:R-:W4:Y:S01]  /*17a40*/  LDC R49, c[0x0][0x278] ;  /* 0x00009e00ff317b82 */ /* 0x000f220000000800 */
[----:B------:R0:W-:Y:S01]  /*17a50*/  STG.E.U16 desc[UR60][R6.64], R106 ;  /* 0x0000006a06007986 */ /* 0x0001e2000c10153c */
[----:B-----5:R-:W-:-:S04]  /*17a60*/  LEA R4, P1, R0, R3, 0x1 ;  /* 0x0000000300047211 */ /* 0x020fc800078208ff */
[-C--:B------:R-:W-:Y:S01]  /*17a70*/  LEA.HI.X.SX32 R5, R0, R18.reuse, 0x1, P1 ;  /* 0x0000001200057211 */ /* 0x080fe200008f0eff */
[----:B---3--:R-:W-:Y:S01]  /*17a80*/  IMAD R0, R53, 0x2, R2 ;  /* 0x0000000235007824 */ /* 0x008fe200078e0202 */
[----:B0-----:R-:W-:Y:S01]  /*17a90*/  PRMT R13, R104, 0x7632, R13 ;  /* 0x00007632680d7816 */ /* 0x001fe2000000000d */
[----:B------:R-:W0:Y:S01]  /*17aa0*/  LDC R53, c[0x0][0x278] ;  /* 0x00009e00ff357b82 */ /* 0x000e220000000800 */
[CC--:B------:R-:W-:Y:S01]  /*17ab0*/  LEA R6, P1, R2.reuse, R3.reuse, 0x1 ;  /* 0x0000000302067211 */ /* 0x0c0fe200078208ff */
[----:B------:R-:W-:Y:S03]  /*17ac0*/  STG.E.U16 desc[UR60][R14.64], R107 ;  /* 0x0000006b0e007986 */ /* 0x000fe6000c10153c */
[----:B------:R-:W-:Y:S02]  /*17ad0*/  LEA.HI.X.SX32 R7, R2, R18, 0x1, P1 ;  /* 0x0000001202077211 */ /* 0x000fe400008f0eff */
[----:B------:R-:W-:-:S02]  /*17ae0*/  LEA R12, P1, R0, R3, 0x1 ;  /* 0x00000003000c7211 */ /* 0x000fc400078208ff */
[----:B-1----:R-:W-:Y:S01]  /*17af0*/  LEA R2, R47, R0, 0x1 ;  /* 0x000000002f027211 */ /* 0x002fe200078e08ff */
[----:B------:R1:W-:Y:S01]  /*17b00*/  STG.E.U16 desc[UR60][R4.64], R13 ;  /* 0x0000000d04007986 */ /* 0x0003e2000c10153c */
[----:B------:R-:W3:Y:S01]  /*17b10*/  LDC R47, c[0x0][0x278] ;  /* 0x00009e00ff2f7b82 */ /* 0x000ee20000000800 */
[----:B------:R-:W-:Y:S02]  /*17b20*/  PRMT R48, R105, 0x7632, R48 ;  /* 0x0000763269307816 */ /* 0x000fe40000000030 */
[----:B-1----:R-:W-:Y:S01]  /*17b30*/  LEA.HI.X.SX32 R13, R0, R18, 0x1, P1 ;  /* 0x00000012000d7211 */ /* 0x002fe200008f0eff */
[----:B--2---:R-:W-:Y:S01]  /*17b40*/  IMAD R0, R45, 0x2, R2 ;  /* 0x000000022d007824 */ /* 0x004fe200078e0202 */
[----:B------:R-:W-:-:S04]  /*17b50*/  LEA R44, P1, R2, R3, 0x1 ;  /* 0x00000003022c7211 */ /* 0x000fc800078208ff */
[-C--:B------:R-:W-:Y:S01]  /*17b60*/  LEA.HI.X.SX32 R45, R2, R18.reuse, 0x1, P1 ;  /* 0x00000012022d7211 */ /* 0x080fe200008f0eff */
[----:B----4-:R-:W-:Y:S01]  /*17b70*/  IMAD R2, R51, 0x2, R0 ;  /* 0x0000000233027824 */ /* 0x010fe200078e0200 */
[C---:B------:R-:W-:Y:S01]  /*17b80*/  LEA R4, P1, R0.reuse, R3, 0x1 ;  /* 0x0000000300047211 */ /* 0x040fe200078208ff */
[----:B------:R-:W1:Y:S02]  /*17b90*/  LDC R51, c[0x0][0x278] ;  /* 0x00009e00ff337b82 */ /* 0x000e640000000800 */
[----:B------:R-:W-:Y:S01]  /*17ba0*/  IMAD R46, R49, 0x2, R2 ;  /* 0x00000002312e7824 */ /* 0x000fe200078e0202 */
[----:B------:R2:W-:Y:S01]  /*17bb0*/  STG.E.U16 desc[UR60][R6.64], R48 ;  /* 0x0000003006007986 */ /* 0x0005e2000c10153c */
[----:B------:R-:W-:-:S04]  /*17bc0*/  LEA.HI.X.SX32 R5, R0, R18, 0x1, P1 ;  /* 0x0000001200057211 */ /* 0x000fc800008f0eff */
[----:B------:R-:W4:Y:S01]  /*17bd0*/  LDC R49, c[0x0][0x278] ;  /* 0x00009e00ff317b82 */ /* 0x000f220000000800 */
[----:B------:R-:W-:Y:S02]  /*17be0*/  PRMT R50, R106, 0x7632, R50 ;  /* 0x000076326a327816 */ /* 0x000fe40000000032 */
[CC--:B--2---:R-:W-:Y:S02]  /*17bf0*/  LEA R6, P1, R46.reuse, R3.reuse, 0x1 ;  /* 0x000000032e067211 */ /* 0x0c4fe400078208ff */
[----:B------:R-:W-:Y:S02]  /*17c00*/  PRMT R52, R107, 0x7632, R52 ;  /* 0x000076326b347816 */ /* 0x000fe40000000034 */
[----:B------:R-:W-:Y:S01]  /*17c10*/  LEA.HI.X.SX32 R7, R46, R18, 0x1, P1 ;  /* 0x000000122e077211 */ /* 0x000fe200008f0eff */
[----:B0-----:R-:W-:Y:S02]  /*17c20*/  IMAD R46, R53, 0x2, R46 ;  /* 0x00000002352e7824 */ /* 0x001fe400078e022e */
[----:B------:R-:W0:Y:S01]  /*17c30*/  LDC R53, c[0x0][0x278] ;  /* 0x00009e00ff357b82 */ /* 0x000e220000000800 */
[----:B------:R2:W-:Y:S01]  /*17c40*/  STG.E.U16 desc[UR60][R12.64], R50 ;  /* 0x000000320c007986 */ /* 0x0005e2000c10153c */
[----:B------:R-:W-:-:S03]  /*17c50*/  LEA R14, P3, R2, R3, 0x1 ;  /* 0x00000003020e7211 */ /* 0x000fc600078608ff */
[----:B------:R5:W-:Y:S01]  /*17c60*/  STG.E.U16 desc[UR60][R44.64], R52 ;  /* 0x000000342c007986 */ /* 0x000be2000c10153c */
[----:B---3--:R-:W-:Y:S02]  /*17c70*/  IMAD R0, R47, 0x2, R46 ;  /* 0x000000022f007824 */ /* 0x008fe400078e022e */
[----:B------:R-:W3:Y:S01]  /*17c80*/  LDC R47, c[0x0][0x278] ;  /* 0x00009e00ff2f7b82 */ /* 0x000ee20000000800 */
[----:B------:R-:W-:Y:S02]  /*17c90*/  LEA.HI.X.SX32 R15, R2, R18, 0x1, P3 ;  /* 0x00000012020f7211 */ /* 0x000fe400018f0eff */
[----:B--2---:R-:W-:-:S05]  /*17ca0*/  LEA R12, P1, R46, R3, 0x1 ;  /* 0x000000032e0c7211 */ /* 0x004fca00078208ff */
[----:B-----5:R-:W2:Y:S01]  /*17cb0*/  LDC R45, c[0x0][0x278] ;  /* 0x00009e00ff2d7b82 */ /* 0x020ea20000000800 */
[----:B------:R5:W-:Y:S01]  /*17cc0*/  STG.E.U16 desc[UR60][R4.64], R100 ;  /* 0x0000006404007986 */ /* 0x000be2000c10153c */
[----:B------:R-:W-:Y:S01]  /*17cd0*/  LEA.HI.X.SX32 R13, R46, R18, 0x1, P1 ;  /* 0x000000122e0d7211 */ /* 0x000fe200008f0eff */
[----:B-1----:R-:W-:Y:S02]  /*17ce0*/  IMAD R2, R51, 0x2, R0 ;  /* 0x0000000233027824 */ /* 0x002fe400078e0200 */
[----:B------:R-:W-:Y:S03]  /*17cf0*/  STG.E.U16 desc[UR60][R14.64], R101 ;  /* 0x000000650e007986 */ /* 0x000fe6000c10153c */
[----:B------:R-:W1:Y:S01]  /*17d00*/  LDC R51, c[0x0][0x278] ;  /* 0x00009e00ff337b82 */ /* 0x000e620000000800 */
[----:B------:R0:W-:Y:S01]  /*17d10*/  STG.E.U16 desc[UR60][R6.64], R102 ;  /* 0x0000006606007986 */ /* 0x0001e2000c10153c */
[----:B-----5:R-:W-:-:S04]  /*17d20*/  LEA R4, P1, R0, R3, 0x1 ;  /* 0x0000000300047211 */ /* 0x020fc800078208ff */
[----:B------:R-:W-:Y:S02]  /*17d30*/  LEA.HI.X.SX32 R5, R0, R18, 0x1, P1 ;  /* 0x0000001200057211 */ /* 0x000fe400008f0eff */
[----:B----4-:R-:W-:Y:S02]  /*17d40*/  LEA R0, R49, R2, 0x1 ;  /* 0x0000000231007211 */ /* 0x010fe400078e08ff */
[-C--:B0-----:R-:W-:Y:S01]  /*17d50*/  LEA R6, P1, R2, R3.reuse, 0x1 ;  /* 0x0000000302067211 */ /* 0x081fe200078208ff */
[----:B------:R-:W0:Y:S01]  /*17d60*/  LDC R49, c[0x0][0x278] ;  /* 0x00009e00ff317b82 */ /* 0x000e220000000800 */
[----:B------:R-:W-:Y:S02]  /*17d70*/  PRMT R15, R100, 0x7632, R15 ;  /* 0x00007632640f7816 */ /* 0x000fe4000000000f */
[----:B------:R-:W-:Y:S01]  /*17d80*/  LEA.HI.X.SX32 R7, R2, R18, 0x1, P1 ;  /* 0x0000001202077211 */ /* 0x000fe200008f0eff */
[----:B------:R-:W-:Y:S01]  /*17d90*/  IMAD R2, R53, 0x2, R0 ;  /* 0x0000000235027824 */ /* 0x000fe200078e0200 */
[----:B------:R-:W-:Y:S01]  /*17da0*/  LEA R14, P1, R0, R3, 0x1 ;  /* 0x00000003000e7211 */ /* 0x000fe200078208ff */
[----:B------:R-:W-:Y:S02]  /*17db0*/  STG.E.U16 desc[UR60][R12.64], R103 ;  /* 0x000000670c007986 */ /* 0x000fe4000c10153c */
[----:B------:R-:W4:Y:S02]  /*17dc0*/  LDC R53, c[0x0][0x278] ;  /* 0x00009e00ff357b82 */ /* 0x000f240000000800 */
[----:B------:R5:W-:Y:S01]  /*17dd0*/  STG.E.U16 desc[UR60][R4.64], R15 ;  /* 0x0000000f04007986 */ /* 0x000be2000c10153c */
[----:B------:R-:W-:-:S02]  /*17de0*/  PRMT R48, R101, 0x7632, R48 ;  /* 0x0000763265307816 */ /* 0x000fc40000000030 */
[----:B-----5:R-:W-:Y:S01]  /*17df0*/  LEA.HI.X.SX32 R15, R0, R18, 0x1, P1 ;  /* 0x00000012000f7211 */ /* 0x020fe200008f0eff */
[----:B--2---:R-:W-:Y:S01]  /*17e00*/  IMAD R0, R45, 0x2, R2 ;  /* 0x000000022d007824 */ /* 0x004fe200078e0202 */
[----:B------:R-:W-:-:S04]  /*17e10*/  LEA R44, P1, R2, R3, 0x1 ;  /* 0x00000003022c7211 */ /* 0x000fc800078208ff */
[-C--:B------:R-:W-:Y:S01]  /*17e20*/  LEA.HI.X.SX32 R45, R2, R18.reuse, 0x1, P1 ;  /* 0x00000012022d7211 */ /* 0x080fe200008f0eff */
[----:B---3--:R-:W-:Y:S01]  /*17e30*/  IMAD R2, R47, 0x2, R0 ;  /* 0x000000022f027824 */ /* 0x008fe200078e0200 */
[C---:B------:R-:W-:Y:S01]  /*17e40*/  LEA R4, P1, R0.reuse, R3, 0x1 ;  /* 0x0000000300047211 */ /* 0x040fe200078208ff */
[----:B------:R-:W2:Y:S02]  /*17e50*/  LDC R47, c[0x0][0x278] ;  /* 0x00009e00ff2f7b82 */ /* 0x000ea40000000800 */
[----:B-1----:R-:W-:Y:S01]  /*17e60*/  IMAD R46, R51, 0x2, R2 ;  /* 0x00000002332e7824 */ /* 0x002fe200078e0202 */
[----:B------:R1:W-:Y:S01]  /*17e70*/  STG.E.U16 desc[UR60][R6.64], R48 ;  /* 0x0000003006007986 */ /* 0x0003e2000c10153c */
[----:B------:R-:W-:-:S04]  /*17e80*/  LEA.HI.X.SX32 R5, R0, R18, 0x1, P1 ;  /* 0x0000001200057211 */ /* 0x000fc800008f0eff */
[----:B------:R-:W3:Y:S01]  /*17e90*/  LDC R51, c[0x0][0x278] ;  /* 0x00009e00ff337b82 */ /* 0x000ee20000000800 */
[----:B------:R-:W-:Y:S02]  /*17ea0*/  PRMT R50, R102, 0x7632, R50 ;  /* 0x0000763266327816 */ /* 0x000fe40000000032 */
[CC--:B-1----:R-:W-:Y:S02]  /*17eb0*/  LEA R6, P1, R46.reuse, R3.reuse, 0x1 ;  /* 0x000000032e067211 */ /* 0x0c2fe400078208ff */
[----:B------:R-:W-:Y:S02]  /*17ec0*/  PRMT R52, R103, 0x7632, R52 ;  /* 0x0000763267347816 */ /* 0x000fe40000000034 */
[----:B------:R-:W-:Y:S01]  /*17ed0*/  LEA.HI.X.SX32 R7, R46, R18, 0x1, P1 ;  /* 0x000000122e077211 */ /* 0x000fe200008f0eff */
[----:B0-----:R-:W-:Y:S02]  /*17ee0*/  IMAD R46, R49, 0x2, R46 ;  /* 0x00000002312e7824 */ /* 0x001fe400078e022e */
[----:B------:R-:W0:Y:S01]  /*17ef0*/  LDC R49, c[0x0][0x278] ;  /* 0x00009e00ff317b82 */ /* 0x000e220000000800 */
[----:B------:R1:W-:Y:S01]  /*17f00*/  STG.E.U16 desc[UR60][R14.64], R50 ;  /* 0x000000320e007986 */ /* 0x0003e2000c10153c */
[----:B------:R-:W-:-:S03]  /*17f10*/  LEA R12, P3, R2, R3, 0x1 ;  /* 0x00000003020c7211 */ /* 0x000fc600078608ff */
[----:B------:R5:W-:Y:S01]  /*17f20*/  STG.E.U16 desc[UR60][R44.64], R52 ;  /* 0x000000342c007986 */ /* 0x000be2000c10153c */
[----:B----4-:R-:W-:Y:S02]  /*17f30*/  IMAD R0, R53, 0x2, R46 ;  /* 0x0000000235007824 */ /* 0x010fe400078e022e */
[----:B------:R-:W4:Y:S01]  /*17f40*/  LDC R53, c[0x0][0x278] ;  /* 0x00009e00ff357b82 */ /* 0x000f220000000800 */
[----:B------:R-:W-:Y:S02]  /*17f50*/  LEA.HI.X.SX32 R13, R2, R18, 0x1, P3 ;  /* 0x00000012020d7211 */ /* 0x000fe400018f0eff */
[----:B-1----:R-:W-:-:S05]  /*17f60*/  LEA R14, P1, R46, R3, 0x1 ;  /* 0x000000032e0e7211 */ /* 0x002fca00078208ff */
[----:B-----5:R-:W1:Y:S01]  /*17f70*/  LDC R45, c[0x0][0x278] ;  /* 0x00009e00ff2d7b82 */ /* 0x020e620000000800 */
[----:B------:R5:W-:Y:S01]  /*17f80*/  STG.E.U16 desc[UR60][R4.64], R96 ;  /* 0x0000006004007986 */ /* 0x000be2000c10153c */
[----:B------:R-:W-:Y:S02]  /*17f90*/  LEA.HI.X.SX32 R15, R46, R18, 0x1, P1 ;  /* 0x000000122e0f7211 */ /* 0x000fe400008f0eff */
[----:B--2---:R-:W-:Y:S01]  /*17fa0*/  LEA R2, R47, R0, 0x1 ;  /* 0x000000002f027211 */ /* 0x004fe200078e08ff */
[----:B------:R2:W-:Y:S03]  /*17fb0*/  STG.E.U16 desc[UR60][R12.64], R97 ;  /* 0x000000610c007986 */ /* 0x0005e6000c10153c */
[----:B------:R-:W4:Y:S01]  /*17fc0*/  LDC R47, c[0x0][0x278] ;  /* 0x00009e00ff2f7b82 */ /* 0x000f220000000800 */
[----:B------:R2:W-:Y:S01]  /*17fd0*/  STG.E.U16 desc[UR60][R6.64], R98 ;  /* 0x0000006206007986 */ /* 0x0005e2000c10153c */
[----:B-----5:R-:W-:-:S04]  /*17fe0*/  LEA R4, P1, R0, R3, 0x1 ;  /* 0x0000000300047211 */ /* 0x020fc800078208ff */
[-C--:B------:R-:W-:Y:S01]  /*17ff0*/  LEA.HI.X.SX32 R5, R0, R18.reuse, 0x1, P1 ;  /* 0x0000001200057211 */ /* 0x080fe200008f0eff */
[----:B---3--:R-:W-:Y:S01]  /*18000*/  IMAD R0, R51, 0x2, R2 ;  /* 0x0000000233007824 */ /* 0x008fe200078e0202 */
[----:B--2---:R-:W-:Y:S01]  /*18010*/  PRMT R13, R96, 0x7632, R13 ;  /* 0x00007632600d7816 */ /* 0x004fe2000000000d */
[----:B------:R-:W2:Y:S01]  /*18020*/  LDC R51, c[0x0][0x278] ;  /* 0x00009e00ff337b82 */ /* 0x000ea20000000800 */
[CC--:B------:R-:W-:Y:S01]  /*18030*/  LEA R6, P1, R2.reuse, R3.reuse, 0x1 ;  /* 0x0000000302067211 */ /* 0x0c0fe200078208ff */
[----:B------:R-:W-:Y:S03]  /*18040*/  STG.E.U16 desc[UR60][R14.64], R99 ;  /* 0x000000630e007986 */ /* 0x000fe6000c10153c */
[----:B------:R-:W-:Y:S01]  /*18050*/  LEA.HI.X.SX32 R7, R2, R18, 0x1, P1 ;  /* 0x0000001202077211 */ /* 0x000fe200008f0eff */
[----:B0-----:R-:W-:Y:S01]  /*18060*/  IMAD R2, R49, 0x2, R0 ;  /* 0x0000000231027824 */ /* 0x001fe200078e0200 */
[----:B------:R-:W-:Y:S01]  /*18070*/  LEA R12, P1, R0, R3, 0x1 ;  /* 0x00000003000c7211 */ /* 0x000fe200078208ff */
[----:B------:R0:W-:Y:S01]  /*18080*/  STG.E.U16 desc[UR60][R4.64], R13 ;  /* 0x0000000d04007986 */ /* 0x0001e2000c10153c */
[----:B------:R-:W3:Y:S01]  /*18090*/  LDC R49, c[0x0][0x278] ;  /* 0x00009e00ff317b82 */ /* 0x000ee20000000800 */
[----:B------:R-:W-:-:S02]  /*180a0*/  PRMT R48, R97, 0x7632, R48 ;  /* 0x0000763261307816 */ /* 0x000fc40000000030 */
[----:B0-----:R-:W-:Y:S01]  /*180b0*/  LEA.HI.X.SX32 R13, R0, R18, 0x1, P1 ;  /* 0x00000012000d7211 */ /* 0x001fe200008f0eff */
[----:B-1----:R-:W-:Y:S01]  /*180c0*/  IMAD R0, R45, 0x2, R2 ;  /* 0x000000022d007824 */ /* 0x002fe200078e0202 */
[----:B------:R-:W-:-:S04]  /*180d0*/  LEA R44, P1, R2, R3, 0x1 ;  /* 0x00000003022c7211 */ /* 0x000fc800078208ff */
[-C--:B------:R-:W-:Y:S01]  /*180e0*/  LEA.HI.X.SX32 R45, R2, R18.reuse, 0x1, P1 ;  /* 0x00000012022d7211 */ /* 0x080fe200008f0eff */
[----:B----4-:R-:W-:Y:S01]  /*180f0*/  IMAD R2, R53, 0x2, R0 ;  /* 0x0000000235027824 */ /* 0x010fe200078e0200 */
[C---:B------:R-:W-:Y:S01]  /*18100*/  LEA R4, P1, R0.reuse, R3, 0x1 ;  /* 0x0000000300047211 */ /* 0x040fe200078208ff */
[----:B------:R-:W0:Y:S02]  /*18110*/  LDC R53, c[0x0][0x278] ;  /* 0x00009e00ff357b82 */ /* 0x000e240000000800 */
[----:B------:R-:W-:Y:S01]  /*18120*/  IMAD R46, R47, 0x2, R2 ;  /* 0x000000022f2e7824 */ /* 0x000fe200078e0202 */
[----:B------:R1:W-:Y:S01]  /*18130*/  STG.E.U16 desc[UR60][R6.64], R48 ;  /* 0x0000003006007986 */ /* 0x0003e2000c10153c */
[----:B------:R-:W-:-:S04]  /*18140*/  LEA.HI.X.SX32 R5, R0, R18, 0x1, P1 ;  /* 0x0000001200057211 */ /* 0x000fc800008f0eff */
[----:B------:R-:W4:Y:S01]  /*18150*/  LDC R47, c[0x0][0x278] ;  /* 0x00009e00ff2f7b82 */ /* 0x000f220000000800 */
[----:B------:R-:W-:Y:S02]  /*18160*/  PRMT R50, R98, 0x7632, R50 ;  /* 0x0000763262327816 */ /* 0x000fe40000000032 */
[CC--:B-1----:R-:W-:Y:S02]  /*18170*/  LEA R6, P1, R46.reuse, R3.reuse, 0x1 ;  /* 0x000000032e067211 */ /* 0x0c2fe400078208ff */
[----:B------:R-:W-:Y:S02]  /*18180*/  PRMT R52, R99, 0x7632, R52 ;  /* 0x0000763263347816 */ /* 0x000fe40000000034 */
[----:B------:R-:W-:Y:S01]  /*18190*/  LEA.HI.X.SX32 R7, R46, R18, 0x1, P1 ;  /* 0x000000122e077211 */ /* 0x000fe200008f0eff */
[----:B--2---:R-:W-:Y:S02]  /*181a0*/  IMAD R46, R51, 0x2, R46 ;  /* 0x00000002332e7824 */ /* 0x004fe400078e022e */
[----:B------:R-:W1:Y:S01]  /*181b0*/  LDC R51, c[0x0][0x278] ;  /* 0x00009e00ff337b82 */ /* 0x000e620000000800 */
[----:B------:R2:W-:Y:S01]  /*181c0*/  STG.E.U16 desc[UR60][R12.64], R50 ;  /* 0x000000320c007986 */ /* 0x0005e2000c10153c */
[----:B------:R-:W-:-:S03]  /*181d0*/  LEA R14, P3, R2, R3, 0x1 ;  /* 0x00000003020e7211 */ /* 0x000fc600078608ff */
[----:B------:R5:W-:Y:S01]  /*181e0*/  STG.E.U16 desc[UR60][R44.64], R52 ;  /* 0x000000342c007986 */ /* 0x000be2000c10153c */
[----:B---3--:R-:W-:Y:S02]  /*181f0*/  LEA R0, R49, R46, 0x1 ;  /* 0x0000002e31007211 */ /* 0x008fe400078e08ff */
[----:B------:R-:W3:Y:S01]  /*18200*/  LDC R49, c[0x0][0x278] ;  /* 0x00009e00ff317b82 */ /* 0x000ee20000000800 */
[----:B------:R-:W-:Y:S02]  /*18210*/  LEA.HI.X.SX32 R15, R2, R18, 0x1, P3 ;  /* 0x00000012020f7211 */ /* 0x000fe400018f0eff */
[----:B--2---:R-:W-:-:S05]  /*18220*/  LEA R12, P1, R46, R3, 0x1 ;  /* 0x000000032e0c7211 */ /* 0x004fca00078208ff */
[----:B-----5:R-:W2:Y:S01]  /*18230*/  LDC R45, c[0x0][0x278] ;  /* 0x00009e00ff2d7b82 */ /* 0x020ea20000000800 */
[----:B------:R5:W-:Y:S01]  /*18240*/  STG.E.U16 desc[UR60][R4.64], R92 ;  /* 0x0000005c04007986 */ /* 0x000be2000c10153c */
[----:B------:R-:W-:Y:S01]  /*18250*/  LEA.HI.X.SX32 R13, R46, R18, 0x1, P1 ;  /* 0x000000122e0d7211 */ /* 0x000fe200008f0eff */
[----:B0-----:R-:W-:Y:S02]  /*18260*/  IMAD R2, R53, 0x2, R0 ;  /* 0x0000000235027824 */ /* 0x001fe400078e0200 */
[----:B------:R0:W-:Y:S03]  /*18270*/  STG.E.U16 desc[UR60][R14.64], R93 ;  /* 0x0000005d0e007986 */ /* 0x0001e6000c10153c */
[----:B------:R-:W3:Y:S01]  /*18280*/  LDC R53, c[0x0][0x278] ;  /* 0x00009e00ff357b82 */ /* 0x000ee20000000800 */
[----:B------:R0:W-:Y:S01]  /*18290*/  STG.E.U16 desc[UR60][R6.64], R94 ;  /* 0x0000005e06007986 */ /* 0x0001e2000c10153c */
[----:B-----5:R-:W-:-:S04]  /*182a0*/  LEA R4, P1, R0, R3, 0x1 ;  /* 0x0000000300047211 */ /* 0x020fc800078208ff */
[-C--:B------:R-:W-:Y:S01]  /*182b0*/  LEA.HI.X.SX32 R5, R0, R18.reuse, 0x1, P1 ;  /* 0x0000001200057211 */ /* 0x080fe200008f0eff */
[----:B----4-:R-:W-:Y:S01]  /*182c0*/  IMAD R0, R47, 0x2, R2 ;  /* 0x000000022f007824 */ /* 0x010fe200078e0202 */
        /* <DEDUP_REMOVED lines=8> */
[----:B------:R-:W4:Y:S01]  /*18350*/  LDC R51, c[0x0][0x278] ;  /* 0x00009e00ff337b82 */ /* 0x000f220000000800 */
[----:B------:R-:W-:-:S02]  /*18360*/  PRMT R48, R93, 0x7632, R48 ;  /* 0x000076325d307816 */ /* 0x000fc40000000030 */
[----:B-1----:R-:W-:Y:S01]  /*18370*/  LEA.HI.X.SX32 R15, R0, R18, 0x1, P1 ;  /* 0x00000012000f7211 */ /* 0x002fe200008f0eff */
[----:B--2---:R-:W-:Y:S01]  /*18380*/  IMAD R0, R45, 0x2, R2 ;  /* 0x000000022d007824 */ /* 0x004fe200078e0202 */
[----:B------:R-:W-:-:S04]  /*18390*/  LEA R44, P1, R2, R3, 0x1 ;  /* 0x00000003022c7211 */ /* 0x000fc800078208ff */
[-C--:B------:R-:W-:Y:S01]  /*183a0*/  LEA.HI.X.SX32 R45, R2, R18.reuse, 0x1, P1 ;  /* 0x00000012022d7211 */ /* 0x080fe200008f0eff */
[----:B---3--:R-:W-:Y:S01]  /*183b0*/  IMAD R2, R49, 0x2, R0 ;  /* 0x0000000231027824 */ /* 0x008fe200078e0200 */
[C---:B------:R-:W-:Y:S01]  /*183c0*/  LEA R4, P1, R0.reuse, R3, 0x1 ;  /* 0x0000000300047211 */ /* 0x040fe200078208ff */
[----:B------:R-:W1:Y:S02]  /*183d0*/  LDC R49, c[0x0][0x278] ;  /* 0x00009e00ff317b82 */ /* 0x000e640000000800 */
[----:B------:R-:W-:Y:S01]  /*183e0*/  IMAD R46, R53, 0x2, R2 ;  /* 0x00000002352e7824 */ /* 0x000fe200078e0202 */
[----:B------:R2:W-:Y:S01]  /*183f0*/  STG.E.U16 desc[UR60][R6.64], R48 ;  /* 0x0000003006007986 */ /* 0x0005e2000c10153c */
[----:B------:R-:W-:-:S04]  /*18400*/  LEA.HI.X.SX32 R5, R0, R18, 0x1, P1 ;  /* 0x0000001200057211 */ /* 0x000fc800008f0eff */
[----:B------:R-:W3:Y:S01]  /*18410*/  LDC R53, c[0x0][0x278] ;  /* 0x00009e00ff357b82 */ /* 0x000ee20000000800 */
[----:B------:R-:W-:Y:S02]  /*18420*/  PRMT R50, R94, 0x7632, R50 ;  /* 0x000076325e327816 */ /* 0x000fe40000000032 */
[CC--:B--2---:R-:W-:Y:S02]  /*18430*/  LEA R6, P1, R46.reuse, R3.reuse, 0x1 ;  /* 0x000000032e067211 */ /* 0x0c4fe400078208ff */
[----:B------:R-:W-:Y:S02]  /*18440*/  PRMT R52, R95, 0x7632, R52 ;  /* 0x000076325f347816 */ /* 0x000fe40000000034 */
[----:B------:R-:W-:Y:S02]  /*18450*/  LEA.HI.X.SX32 R7, R46, R18, 0x1, P1 ;  /* 0x000000122e077211 */ /* 0x000fe400008f0eff */
[----:B0-----:R-:W-:Y:S02]  /*18460*/  LEA R46, R47, R46, 0x1 ;  /* 0x0000002e2f2e7211 */ /* 0x001fe400078e08ff */
[----:B------:R-:W0:Y:S01]  /*18470*/  LDC R47, c[0x0][0x278] ;  /* 0x00009e00ff2f7b82 */ /* 0x000e220000000800 */
        /* <DEDUP_REMOVED lines=10> */
[----:B-1----:R-:W-:Y:S02]  /*18520*/  IMAD R2, R49, 0x2, R0 ;  /* 0x0000000231027824 */ /* 0x002fe400078e0200 */
[----:B------:R1:W-:Y:S03]  /*18530*/  STG.E.U16 desc[UR60][R12.64], R89 ;  /* 0x000000590c007986 */ /* 0x0003e6000c10153c */
[----:B------:R-:W4:Y:S01]  /*18540*/  LDC R49, c[0x0][0x278] ;  /* 0x00009e00ff317b82 */ /* 0x000f220000000800 */
[----:B------:R1:W-:Y:S01]  /*18550*/  STG.E.U16 desc[UR60][R6.64], R90 ;  /* 0x0000005a06007986 */ /* 0x0003e2000c10153c */
[----:B-----5:R-:W-:-:S04]  /*18560*/  LEA R4, P1, R0, R3, 0x1 ;  /* 0x0000000300047211 */ /* 0x020fc800078208ff */
[-C--:B------:R-:W-:Y:S01]  /*18570*/  LEA.HI.X.SX32 R5, R0, R18.reuse, 0x1, P1 ;  /* 0x0000001200057211 */ /* 0x080fe200008f0eff */
[----:B---3--:R-:W-:Y:S01]  /*18580*/  IMAD R0, R53, 0x2, R2 ;  /* 0x0000000235007824 */ /* 0x008fe200078e0202 */
        /* <DEDUP_REMOVED lines=11> */
[----:B--2---:R-:W-:Y:S01]  /*18640*/  IMAD R0, R45, 0x2, R2 ;  /* 0x000000022d007824 */ /* 0x004fe200078e0202 */
[----:B------:R-:W-:-:S04]  /*18650*/  LEA R44, P1, R2, R3, 0x1 ;  /* 0x00000003022c7211 */ /* 0x000fc800078208ff */
[----:B------:R-:W-:Y:S01]  /*18660*/  LEA.HI.X.SX32 R45, R2, R18, 0x1, P1 ;  /* 0x00000012022d7211 */ /* 0x000fe200008f0eff */
[----:B----4-:R-:W-:Y:S01]  /*18670*/  IMAD R2, R51, 0x2, R0 ;  /* 0x0000000233027824 */ /* 0x010fe200078e0200 */
[C---:B------:R-:W-:Y:S01]  /*18680*/  LEA R4, P1, R0.reuse, R3, 0x1 ;  /* 0x0000000300047211 */ /* 0x040fe200078208ff */
[----:B------:R-:W0:Y:S03]  /*18690*/  LDC R51, c[0x0][0x278] ;  /* 0x00009e00ff337b82 */ /* 0x000e260000000800 */
[----:B------:R-:W-:Y:S01]  /*186a0*/  LEA R46, R49, R2, 0x1 ;  /* 0x00000002312e7211 */ /* 0x000fe200078e08ff */
[----:B------:R2:W-:Y:S01]  /*186b0*/  STG.E.U16 desc[UR60][R6.64], R48 ;  /* 0x0000003006007986 */ /* 0x0005e2000c10153c */
[----:B------:R-:W-:-:S03]  /*186c0*/  LEA.HI.X.SX32 R5, R0, R18, 0x1, P1 ;  /* 0x0000001200057211 */ /* 0x000fc600008f0eff */
[----:B------:R-:W4:Y:S01]  /*186d0*/  LDC R49, c[0x0][0x278] ;  /* 0x00009e00ff317b82 */ /* 0x000f220000000800 */
[----:B------:R-:W-:Y:S02]  /*186e0*/  PRMT R50, R90, 0x7632, R50 ;  /* 0x000076325a327816 */ /* 0x000fe40000000032 */
[----:B------:R-:W-:Y:S02]  /*186f0*/  PRMT R52, R91, 0x7632, R52 ;  /* 0x000076325b347816 */ /* 0x000fe40000000034 */
[----:B--2---:R-:W-:-:S04]  /*18700*/  LEA R6, P1, R46, R3, 0x1 ;  /* 0x000000032e067211 */ /* 0x004fc800078208ff */
[----:B------:R-:W-:Y:S01]  /*18710*/  LEA.HI.X.SX32 R7, R46, R18, 0x1, P1 ;  /* 0x000000122e077211 */ /* 0x000fe200008f0eff */
[----:B-1----:R-:W-:Y:S02]  /*18720*/  IMAD R46, R53, 0x2, R46 ;  /* 0x00000002352e7824 */ /* 0x002fe400078e022e */
[----:B------:R-:W1:Y:S01]  /*18730*/  LDC R53, c[0x0][0x278] ;  /* 0x00009e00ff357b82 */ /* 0x000e620000000800 */
[----:B------:R2:W-:Y:S04]  /*18740*/  STG.E.U16 desc[UR60][R12.64], R50 ;  /* 0x000000320c007986 */ /* 0x0005e8000c10153c */
[----:B------:R5:W-:Y:S01]  /*18750*/  STG.E.U16 desc[UR60][R44.64], R52 ;  /* 0x000000342c007986 */ /* 0x000be2000c10153c */
[----:B------:R-:W-:Y:S01]  /*18760*/  LEA R14, P3, R2, R3, 0x1 ;  /* 0x00000003020e7211 */ /* 0x000fe200078608ff */
[----:B---3--:R-:W-:-:S02]  /*18770*/  IMAD R0, R47, 0x2, R46 ;  /* 0x000000022f007824 */ /* 0x008fc400078e022e */
        /* <DEDUP_REMOVED lines=26> */
[----:B------:R-:W-:Y:S02]  /*18920*/  LEA.HI.X.SX32 R45, R2, R18, 0x1, P1 ;  /* 0x00000012022d7211 */ /* 0x000fe400008f0eff */
[----:B---3--:R-:W-:Y:S02]  /*18930*/  LEA R2, R47, R0, 0x1 ;  /* 0x000000002f027211 */ /* 0x008fe400078e08ff */
[----:B------:R-:W1:Y:S01]  /*18940*/  LDC R47, c[0x0][0x278] ;  /* 0x00009e00ff2f7b82 */ /* 0x000e620000000800 */
[C---:B------:R-:W-:Y:S02]  /*18950*/  LEA R4, P1, R0.reuse, R3, 0x1 ;  /* 0x0000000300047211 */ /* 0x040fe400078208ff */
[----:B------:R-:W-:Y:S01]  /*18960*/  IMAD R46, R51, 0x2, R2 ;  /* 0x00000002332e7824 */ /* 0x000fe200078e0202 */
[----:B------:R2:W-:Y:S01]  /*18970*/  STG.E.U16 desc[UR60][R6.64], R48 ;  /* 0x0000003006007986 */ /* 0x0005e2000c10153c */
[----:B------:R-:W-:-:S03]  /*18980*/  LEA.HI.X.SX32 R5, R0, R18, 0x1, P1 ;  /* 0x0000001200057211 */ /* 0x000fc600008f0eff */
[----:B------:R-:W3:Y:S01]  /*18990*/  LDC R51, c[0x0][0x278] ;  /* 0x00009e00ff337b82 */ /* 0x000ee20000000800 */
[----:B------:R-:W-:Y:S02]  /*189a0*/  PRMT R50, R86, 0x7632, R50 ;  /* 0x0000763256327816 */ /* 0x000fe40000000032 */
[----:B------:R-:W-:Y:S02]  /*189b0*/  PRMT R52, R87, 0x7632, R52 ;  /* 0x0000763257347816 */ /* 0x000fe40000000034 */
[----:B--2---:R-:W-:-:S04]  /*189c0*/  LEA R6, P1, R46, R3, 0x1 ;  /* 0x000000032e067211 */ /* 0x004fc800078208ff */
[----:B------:R-:W-:Y:S01]  /*189d0*/  LEA.HI.X.SX32 R7, R46, R18, 0x1, P1 ;  /* 0x000000122e077211 */ /* 0x000fe200008f0eff */
[----:B0-----:R-:W-:Y:S02]  /*189e0*/  IMAD R46, R49, 0x2, R46 ;  /* 0x00000002312e7824 */ /* 0x001fe400078e022e */
[----:B------:R-:W0:Y:S01]  /*189f0*/  LDC R49, c[0x0][0x278] ;  /* 0x00009e00ff317b82 */ /* 0x000e220000000800 */
[----:B------:R2:W-:Y:S04]  /*18a00*/  STG.E.U16 desc[UR60][R14.64], R50 ;  /* 0x000000320e007986 */ /* 0x0005e8000c10153c */
[----:B------:R5:W-:Y:S01]  /*18a10*/  STG.E.U16 desc[UR60][R44.64], R52 ;  /* 0x000000342c007986 */ /* 0x000be2000c10153c */
[----:B------:R-:W-:Y:S01]  /*18a20*/  LEA R12, P3, R2, R3, 0x1 ;  /* 0x00000003020c7211 */ /* 0x000fe200078608ff */
[----:B----4-:R-:W-:-:S02]  /*18a30*/  IMAD R0, R53, 0x2, R46 ;  /* 0x0000000235007824 */ /* 0x010fc400078e022e */
        /* <DEDUP_REMOVED lines=23> */
[----:B0-----:R-:W-:Y:S02]  /*18bb0*/  LEA.HI.X.SX32 R13, R0, R18, 0x1, P1 ;  /* 0x00000012000d7211 */ /* 0x001fe400008f0eff */
[C---:B------:R-:W-:Y:S02]  /*18bc0*/  LEA R44, P1, R2.reuse, R3, 0x1 ;  /* 0x00000003022c7211 */ /* 0x040fe400078208ff */
[----:B--2---:R-:W-:Y:S02]  /*18bd0*/  LEA R0, R45, R2, 0x1 ;  /* 0x000000022d007211 */ /* 0x004fe400078e08ff */
[----:B------:R-:W-:-:S03]  /*18be0*/  LEA.HI.X.SX32 R45, R2, R18, 0x1, P1 ;  /* 0x00000012022d7211 */ /* 0x000fc600008f0eff */
        /* <DEDUP_REMOVED lines=38> */
[----:B------:R-:W4:Y:S01]  /*18e50*/  LDC R51, c[0x0][0x278] ;  /* 0x00009e00ff337b82 */ /* 0x000f220000000800 */
[----:B------:R-:W-:Y:S02]  /*18e60*/  PRMT R48, R77, 0x7632, R48 ;  /* 0x000076324d307816 */ /* 0x000fe40000000030 */
        /* <DEDUP_REMOVED lines=33> */
[----:B---3--:R-:W-:Y:S02]  /*19080*/  LEA R0, R53, R2, 0x1 ;  /* 0x0000000235007211 */ /* 0x008fe400078e08ff */
[-C--:B0-----:R-:W-:Y:S01]  /*19090*/  LEA R6, P1, R2, R3.reuse, 0x1 ;  /* 0x0000000302067211 */ /* 0x081fe200078208ff */
[----:B------:R-:W0:Y:S01]  /*190a0*/  LDC R53, c[0x0][0x278] ;  /* 0x00009e00ff357b82 */ /* 0x000e220000000800 */
[----:B------:R-:W-:Y:S02]  /*190b0*/  PRMT R13, R72, 0x7632, R13 ;  /* 0x00007632480d7816 */ /* 0x000fe4000000000d */
[----:B------:R-:W-:Y:S01]  /*190c0*/  LEA.HI.X.SX32 R7, R2, R18, 0x1, P1 ;  /* 0x0000001202077211 */ /* 0x000fe200008f0eff */
[----:B------:R-:W-:Y:S01]  /*190d0*/  IMAD R2, R47, 0x2, R0 ;  /* 0x000000022f027824 */ /* 0x000fe200078e0200 */
[----:B------:R-:W-:Y:S01]  /*190e0*/  LEA R12, P1, R0, R3, 0x1 ;  /* 0x00000003000c7211 */ /* 0x000fe200078208ff */
[----:B------:R-:W-:Y:S02]  /*190f0*/  STG.E.U16 desc[UR60][R14.64], R75 ;  /* 0x0000004b0e007986 */ /* 0x000fe4000c10153c */
[----:B------:R-:W3:Y:S02]  /*19100*/  LDC R47, c[0x0][0x278] ;  /* 0x00009e00ff2f7b82 */ /* 0x000ee40000000800 */
[----:B------:R5:W-:Y:S01]  /*19110*/  STG.E.U16 desc[UR60][R4.64], R13 ;  /* 0x0000000d04007986 */ /* 0x000be2000c10153c */
[----:B------:R-:W-:-:S02]  /*19120*/  PRMT R48, R73, 0x7632, R48 ;  /* 0x0000763249307816 */ /* 0x000fc40000000030 */
[----:B-----5:R-:W-:Y:S01]  /*19130*/  LEA.HI.X.SX32 R13, R0, R18, 0x1, P1 ;  /* 0x00000012000d7211 */ /* 0x020fe200008f0eff */
[----:B--2---:R-:W-:Y:S01]  /*19140*/  IMAD R0, R45, 0x2, R2 ;  /* 0x000000022d007824 */ /* 0x004fe200078e0202 */
[----:B------:R-:W-:-:S04]  /*19150*/  LEA R44, P1, R2, R3, 0x1 ;  /* 0x00000003022c7211 */ /* 0x000fc800078208ff */
[-C--:B------:R-:W-:Y:S01]  /*19160*/  LEA.HI.X.SX32 R45, R2, R18.reuse, 0x1, P1 ;  /* 0x00000012022d7211 */ /* 0x080fe200008f0eff */
[----:B----4-:R-:W-:Y:S01]  /*19170*/  IMAD R2, R51, 0x2, R0 ;  /* 0x0000000233027824 */ /* 0x010fe200078e0200 */
[C---:B------:R-:W-:Y:S01]  /*19180*/  LEA R4, P1, R0.reuse, R3, 0x1 ;  /* 0x0000000300047211 */ /* 0x040fe200078208ff */
[----:B------:R-:W2:Y:S02]  /*19190*/  LDC R51, c[0x0][0x278] ;  /* 0x00009e00ff337b82 */ /* 0x000ea40000000800 */
[----:B-1----:R-:W-:Y:S01]  /*191a0*/  IMAD R46, R49, 0x2, R2 ;  /* 0x00000002312e7824 */ /* 0x002fe200078e0202 */
[----:B------:R1:W-:Y:S01]  /*191b0*/  STG.E.U16 desc[UR60][R6.64], R48 ;  /* 0x0000003006007986 */ /* 0x0003e2000c10153c */
[----:B------:R-:W-:-:S04]  /*191c0*/  LEA.HI.X.SX32 R5, R0, R18, 0x1, P1 ;  /* 0x0000001200057211 */ /* 0x000fc800008f0eff */
[----:B------:R-:W4:Y:S01]  /*191d0*/  LDC R49, c[0x0][0x278] ;  /* 0x00009e00ff317b82 */ /* 0x000f220000000800 */
        /* <DEDUP_REMOVED lines=12> */
[----:B-1----:R-:W-:-:S05]  /*192a0*/  LEA R12, P1, R46, R3, 0x1 ;  /* 0x000000032e0c7211 */ /* 0x002fca00078208ff */
[----:B-----5:R-:W1:Y:S01]  /*192b0*/  LDC R45, c[0x0][0x278] ;  /* 0x00009e00ff2d7b82 */ /* 0x020e620000000800 */
[----:B------:R5:W-:Y:S01]  /*192c0*/  STG.E.U16 desc[UR60][R4.64], R68 ;  /* 0x0000004404007986 */ /* 0x000be2000c10153c */
[----:B------:R-:W-:Y:S02]  /*192d0*/  LEA.HI.X.SX32 R13, R46, R18, 0x1, P1 ;  /* 0x000000122e0d7211 */ /* 0x000fe400008f0eff */
[----:B--2---:R-:W-:Y:S01]  /*192e0*/  LEA R2, R51, R0, 0x1 ;  /* 0x0000000033027211 */ /* 0x004fe200078e08ff */
[----:B------:R2:W-:Y:S03]  /*192f0*/  STG.E.U16 desc[UR60][R14.64], R69 ;  /* 0x000000450e007986 */ /* 0x0005e6000c10153c */
[----:B------:R-:W3:Y:S01]  /*19300*/  LDC R51, c[0x0][0x278] ;  /* 0x00009e00ff337b82 */ /* 0x000ee20000000800 */
[----:B------:R2:W-:Y:S01]  /*19310*/  STG.E.U16 desc[UR60][R6.64], R70 ;  /* 0x0000004606007986 */ /* 0x0005e2000c10153c */
[----:B-----5:R-:W-:-:S04]  /*19320*/  LEA R4, P1, R0, R3, 0x1 ;  /* 0x0000000300047211 */ /* 0x020fc800078208ff */
[-C--:B------:R-:W-:Y:S01]  /*19330*/  LEA.HI.X.SX32 R5, R0, R18.reuse, 0x1, P1 ;  /* 0x0000001200057211 */ /* 0x080fe200008f0eff */
[----:B----4-:R-:W-:Y:S01]  /*19340*/  IMAD R0, R49, 0x2, R2 ;  /* 0x0000000231007824 */ /* 0x010fe200078e0202 */
        /* <DEDUP_REMOVED lines=10> */
[----:B0-----:R-:W-:Y:S01]  /*193f0*/  LEA.HI.X.SX32 R15, R0, R18, 0x1, P1 ;  /* 0x00000012000f7211 */ /* 0x001fe200008f0eff */
[----:B-1----:R-:W-:Y:S01]  /*19400*/  IMAD R0, R45, 0x2, R2 ;  /* 0x000000022d007824 */ /* 0x002fe200078e0202 */
[----:B------:R-:W-:-:S04]  /*19410*/  LEA R44, P1, R2, R3, 0x1 ;  /* 0x00000003022c7211 */ /* 0x000fc800078208ff */
[-C--:B------:R-:W-:Y:S01]  /*19420*/  LEA.HI.X.SX32 R45, R2, R18.reuse, 0x1, P1 ;  /* 0x00000012022d7211 */ /* 0x080fe200008f0eff */
[----:B---3--:R-:W-:Y:S01]  /*19430*/  IMAD R2, R47, 0x2, R0 ;  /* 0x000000022f027824 */ /* 0x008fe200078e0200 */
[C---:B------:R-:W-:Y:S01]  /*19440*/  LEA R4, P1, R0.reuse, R3, 0x1 ;  /* 0x0000000300047211 */ /* 0x040fe200078208ff */
[----:B------:R-:W0:Y:S02]  /*19450*/  LDC R47, c[0x0][0x278] ;  /* 0x00009e00ff2f7b82 */ /* 0x000e240000000800 */
[----:B------:R-:W-:Y:S01]  /*19460*/  IMAD R46, R51, 0x2, R2 ;  /* 0x00000002332e7824 */ /* 0x000fe200078e0202 */
[----:B------:R1:W-:Y:S01]  /*19470*/  STG.E.U16 desc[UR60][R6.64], R48 ;  /* 0x0000003006007986 */ /* 0x0003e2000c10153c */
[----:B------:R-:W-:-:S04]  /*19480*/  LEA.HI.X.SX32 R5, R0, R18, 0x1, P1 ;  /* 0x0000001200057211 */ /* 0x000fc800008f0eff */
[----:B------:R-:W3:Y:S01]  /*19490*/  LDC R51, c[0x0][0x278] ;  /* 0x00009e00ff337b82 */ /* 0x000ee20000000800 */
        /* <DEDUP_REMOVED lines=9> */
[----:B----4-:R-:W-:Y:S02]  /*19530*/  LEA R0, R53, R46, 0x1 ;  /* 0x0000002e35007211 */ /* 0x010fe400078e08ff */
        /* <DEDUP_REMOVED lines=21> */
[----:B------:R-:W3:Y:S01]  /*19690*/  LDC R49, c[0x0][0x278] ;  /* 0x00009e00ff317b82 */ /* 0x000ee20000000800 */
[----:B------:R-:W-:-:S02]  /*196a0*/  PRMT R48, R65, 0x7632, R48 ;  /* 0x0000763241307816 */ /* 0x000fc40000000030 */
        /* <DEDUP_REMOVED lines=14> */
[----:B------:R-:W-:Y:S02]  /*19790*/  LEA.HI.X.SX32 R7, R46, R18, 0x1, P1 ;  /* 0x000000122e077211 */ /* 0x000fe400008f0eff */
[----:B0-----:R-:W-:Y:S02]  /*197a0*/  LEA R46, R51, R46, 0x1 ;  /* 0x0000002e332e7211 */ /* 0x001fe400078e08ff */
[----:B------:R-:W0:Y:S01]  /*197b0*/  LDC R51, c[0x0][0x278] ;  /* 0x00009e00ff337b82 */ /* 0x000e220000000800 */
        /* <DEDUP_REMOVED lines=10> */
[----:B-1----:R-:W-:Y:S02]  /*19860*/  IMAD R2, R53, 0x2, R0 ;  /* 0x0000000235027824 */ /* 0x002fe400078e0200 */
[----:B------:R1:W-:Y:S03]  /*19870*/  STG.E.U16 desc[UR60][R14.64], R61 ;  /* 0x0000003d0e007986 */ /* 0x0003e6000c10153c */
[----:B------:R-:W3:Y:S01]  /*19880*/  LDC R53, c[0x0][0x278] ;  /* 0x00009e00ff357b82 */ /* 0x000ee20000000800 */
        /* <DEDUP_REMOVED lines=15> */
[----:B--2---:R-:W-:Y:S01]  /*19980*/  IMAD R0, R45, 0x2, R2 ;  /* 0x000000022d007824 */ /* 0x004fe200078e0202 */
[----:B------:R-:W-:-:S04]  /*19990*/  LEA R44, P1, R2, R3, 0x1 ;  /* 0x00000003022c7211 */ /* 0x000fc800078208ff */
[----:B------:R-:W-:Y:S02]  /*199a0*/  LEA.HI.X.SX32 R45, R2, R18, 0x1, P1 ;  /* 0x00000012022d7211 */ /* 0x000fe400008f0eff */
[----:B---3--:R-:W-:Y:S02]  /*199b0*/  LEA R2, R49, R0, 0x1 ;  /* 0x0000000031027211 */ /* 0x008fe400078e08ff */
[----:B------:R-:W0:Y:S01]  /*199c0*/  LDC R49, c[0x0][0x278] ;  /* 0x00009e00ff317b82 */ /* 0x000e220000000800 */
        /* <DEDUP_REMOVED lines=64> */
[----:B------:R-:W-:Y:S02]  /*19dd0*/  LEA.HI.X.SX32 R13, R46, R18, 0x1, P1 ;  /* 0x000000122e0d7211 */ /* 0x000fe400008f0eff */
[----:B-1----:R-:W-:Y:S01]  /*19de0*/  LEA R2, R51, R0, 0x1 ;  /* 0x0000000033027211 */ /* 0x002fe200078e08ff */
[----:B------:R1:W-:Y:S03]  /*19df0*/  STG.E.U16 desc[UR60][R14.64], R9 ;  /* 0x000000090e007986 */ /* 0x0003e6000c10153c */
[----:B------:R-:W3:Y:S01]  /*19e00*/  LDC R51, c[0x0][0x278] ;  /* 0x00009e00ff337b82 */ /* 0x000ee20000000800 */
[----:B------:R1:W-:Y:S01]  /*19e10*/  STG.E.U16 desc[UR60][R6.64], R10 ;  /* 0x0000000a06007986 */ /* 0x0003e2000c10153c */
[----:B-----5:R-:W-:-:S04]  /*19e20*/  LEA R4, P1, R0, R3, 0x1 ;  /* 0x0000000300047211 */ /* 0x020fc800078208ff */
[----:B------:R-:W-:Y:S01]  /*19e30*/  LEA.HI.X.SX32 R5, R0, R18, 0x1, P1 ;  /* 0x0000001200057211 */ /* 0x000fe200008f0eff */
[----:B----4-:R-:W-:Y:S01]  /*19e40*/  IMAD R0, R49, 0x2, R2 ;  /* 0x0000000231007824 */ /* 0x010fe200078e0202 */
[----:B-1----:R-:W-:Y:S01]  /*19e50*/  PRMT R15, R8, 0x7632, R15 ;  /* 0x00007632080f7816 */ /* 0x002fe2000000000f */
[----:B------:R-:W1:Y:S01]  /*19e60*/  LDC R49, c[0x0][0x278] ;  /* 0x00009e00ff317b82 */ /* 0x000e620000000800 */
[----:B------:R-:W-:-:S04]  /*19e70*/  LEA R6, P1, R2, R3, 0x1 ;  /* 0x0000000302067211 */ /* 0x000fc800078208ff */
[-C--:B------:R-:W-:Y:S01]  /*19e80*/  LEA.HI.X.SX32 R7, R2, R18.reuse, 0x1, P1 ;  /* 0x0000001202077211 */ /* 0x080fe200008f0eff */
[----:B0-----:R-:W-:Y:S01]  /*19e90*/  IMAD R2, R53, 0x2, R0 ;  /* 0x0000000235027824 */ /* 0x001fe200078e0200 */
[CC--:B------:R-:W-:Y:S02]  /*19ea0*/  LEA R8, P1, R0.reuse, R3.reuse, 0x1 ;  /* 0x0000000300087211 */ /* 0x0c0fe400078208ff */
[----:B------:R-:W-:Y:S02]  /*19eb0*/  PRMT R44, R9, 0x7632, R44 ;  /* 0x00007632092c7816 */ /* 0x000fe4000000002c */
[-C--:B------:R-:W-:Y:S01]  /*19ec0*/  LEA.HI.X.SX32 R9, R0, R18.reuse, 0x1, P1 ;  /* 0x0000001200097211 */ /* 0x080fe200008f0eff */
[----:B--2---:R-:W-:Y:S01]  /*19ed0*/  IMAD R0, R45, 0x2, R2 ;  /* 0x000000022d007824 */ /* 0x004fe200078e0202 */
[CC--:B------:R-:W-:Y:S01]  /*19ee0*/  LEA R14, P1, R2.reuse, R3.reuse, 0x1 ;  /* 0x00000003020e7211 */ /* 0x0c0fe200078208ff */
[----:B------:R0:W-:Y:S01]  /*19ef0*/  STG.E.U16 desc[UR60][R12.64], R11 ;  /* 0x0000000b0c007986 */ /* 0x0001e2000c10153c */
[----:B------:R-:W2:Y:S03]  /*19f00*/  LDC R45, c[0x0][0x278] ;  /* 0x00009e00ff2d7b82 */ /* 0x000ea60000000800 */
[----:B------:R4:W-:Y:S05]  /*19f10*/  STG.E.U16 desc[UR60][R4.64], R15 ;  /* 0x0000000f04007986 */ /* 0x0009ea000c10153c */
[----:B0-----:R-:W0:Y:S01]  /*19f20*/  LDC R13, c[0x0][0x278] ;  /* 0x00009e00ff0d7b82 */ /* 0x001e220000000800 */
[-C--:B----4-:R-:W-:Y:S01]  /*19f30*/  LEA.HI.X.SX32 R15, R2, R18.reuse, 0x1, P1 ;  /* 0x00000012020f7211 */ /* 0x090fe200008f0eff */
[----:B---3--:R-:W-:Y:S01]  /*19f40*/  IMAD R2, R47, 0x2, R0 ;  /* 0x000000022f027824 */ /* 0x008fe200078e0200 */
[C---:B------:R-:W-:Y:S01]  /*19f50*/  LEA R4, P1, R0.reuse, R3, 0x1 ;  /* 0x0000000300047211 */ /* 0x040fe200078208ff */
[----:B------:R3:W-:Y:S04]  /*19f60*/  STG.E.U16 desc[UR60][R6.64], R44 ;  /* 0x0000002c06007986 */ /* 0x0007e8000c10153c */
[----:B------:R-:W4:Y:S01]  /*19f70*/  LDC R47, c[0x0][0x278] ;  /* 0x00009e00ff2f7b82 */ /* 0x000f220000000800 */
[----:B------:R-:W-:Y:S01]  /*19f80*/  IMAD R12, R51, 0x2, R2 ;  /* 0x00000002330c7824 */ /* 0x000fe200078e0202 */
[----:B------:R-:W-:-:S02]  /*19f90*/  LEA.HI.X.SX32 R5, R0, R18, 0x1, P1 ;  /* 0x0000001200057211 */ /* 0x000fc400008f0eff */
[----:B------:R-:W-:Y:S02]  /*19fa0*/  PRMT R48, R10, 0x7632, R48 ;  /* 0x000076320a307816 */ /* 0x000fe40000000030 */
[----:B------:R-:W-:Y:S02]  /*19fb0*/  PRMT R46, R11, 0x7632, R46 ;  /* 0x000076320b2e7816 */ /* 0x000fe4000000002e */
[----:B------:R-:W5:Y:S01]  /*19fc0*/  LDC R51, c[0x0][0x278] ;  /* 0x00009e00ff337b82 */ /* 0x000f620000000800 */
[----:B---3--:R-:W-:-:S04]  /*19fd0*/  LEA R6, P1, R12, R3, 0x1 ;  /* 0x000000030c067211 */ /* 0x008fc800078208ff */
[----:B------:R-:W-:Y:S02]  /*19fe0*/  LEA.HI.X.SX32 R7, R12, R18, 0x1, P1 ;  /* 0x000000120c077211 */ /* 0x000fe400008f0eff */
[----:B-1----:R-:W-:Y:S02]  /*19ff0*/  LEA R12, R49, R12, 0x1 ;  /* 0x0000000c310c7211 */ /* 0x002fe400078e08ff */
[----:B------:R-:W1:Y:S01]  /*1a000*/  LDC R49, c[0x0][0x278] ;  /* 0x00009e00ff317b82 */ /* 0x000e620000000800 */
[----:B------:R3:W-:Y:S01]  /*1a010*/  STG.E.U16 desc[UR60][R8.64], R48 ;  /* 0x0000003008007986 */ /* 0x0007e2000c10153c */
[----:B------:R-:W-:-:S03]  /*1a020*/  LEA R10, P3, R2, R3, 0x1 ;  /* 0x00000003020a7211 */ /* 0x000fc600078608ff */
[----:B------:R2:W-:Y:S01]  /*1a030*/  STG.E.U16 desc[UR60][R14.64], R46 ;  /* 0x0000002e0e007986 */ /* 0x0005e2000c10153c */
[----:B0-----:R-:W-:Y:S01]  /*1a040*/  IMAD R0, R13, 0x2, R12 ;  /* 0x000000020d007824 */ /* 0x001fe200078e020c */
[-C--:B------:R-:W-:Y:S02]  /*1a050*/  LEA.HI.X.SX32 R11, R2, R18.reuse, 0x1, P3 ;  /* 0x00000012020b7211 */ /* 0x080fe400018f0eff */
[----:B------:R0:W-:Y:S01]  /*1a060*/  STG.E.U16 desc[UR60][R4.64], R128 ;  /* 0x0000008004007986 */ /* 0x0001e2000c10153c */
[CC--:B---3--:R-:W-:Y:S01]  /*1a070*/  LEA R8, P1, R12.reuse, R3.reuse, 0x1 ;  /* 0x000000030c087211 */ /* 0x0c8fe200078208ff */
[----:B--2---:R-:W2:Y:S03]  /*1a080*/  LDC R15, c[0x0][0x278] ;  /* 0x00009e00ff0f7b82 */ /* 0x004ea60000000800 */
[-C--:B------:R-:W-:Y:S01]  /*1a090*/  LEA.HI.X.SX32 R9, R12, R18.reuse, 0x1, P1 ;  /* 0x000000120c097211 */ /* 0x080fe200008f0eff */
[----:B------:R-:W-:Y:S01]  /*1a0a0*/  IMAD R2, R45, 0x2, R0 ;  /* 0x000000022d027824 */ /* 0x000fe200078e0200 */
[C---:B0-----:R-:W-:Y:S01]  /*1a0b0*/  LEA R4, P1, R0.reuse, R3, 0x1 ;  /* 0x0000000300047211 */ /* 0x041fe200078208ff */
[----:B------:R0:W-:Y:S02]  /*1a0c0*/  STG.E.U16 desc[UR60][R10.64], R129 ;  /* 0x000000810a007986 */ /* 0x0001e4000c10153c */
[----:B------:R-:W3:Y:S02]  /*1a0d0*/  LDC R45, c[0x0][0x278] ;  /* 0x00009e00ff2d7b82 */ /* 0x000ee40000000800 */
[----:B------:R5:W-:Y:S01]  /*1a0e0*/  STG.E.U16 desc[UR60][R6.64], R130 ;  /* 0x0000008206007986 */ /* 0x000be2000c10153c */
[----:B------:R-:W-:Y:S01]  /*1a0f0*/  LEA.HI.X.SX32 R5, R0, R18, 0x1, P1 ;  /* 0x0000001200057211 */ /* 0x000fe200008f0eff */
[----:B----4-:R-:W-:Y:S01]  /*1a100*/  IMAD R0, R47, 0x2, R2 ;  /* 0x000000022f007824 */ /* 0x010fe200078e0202 */
[----:B------:R-:W-:Y:S01]  /*1a110*/  PRMT R44, R129, 0x7632, R44 ;  /* 0x00007632812c7816 */ /* 0x000fe2000000002c */
[----:B------:R-:W-:Y:S01]  /*1a120*/  STG.E.U16 desc[UR60][R8.64], R131 ;  /* 0x0000008308007986 */ /* 0x000fe2000c10153c */
[----:B------:R-:W-:Y:S01]  /*1a130*/  PRMT R13, R130, 0x7632, R13 ;  /* 0x00007632820d7816 */ /* 0x000fe2000000000d */
[----:B------:R-:W4:Y:S01]  /*1a140*/  LDC R47, c[0x0][0x278] ;  /* 0x00009e00ff2f7b82 */ /* 0x000f220000000800 */
[----:B0-----:R-:W-:-:S02]  /*1a150*/  PRMT R11, R128, 0x7632, R11 ;  /* 0x00007632800b7816 */ /* 0x001fc4000000000b */
[----:B-----5:R-:W-:-:S04]  /*1a160*/  LEA R6, P1, R2, R3, 0x1 ;  /* 0x0000000302067211 */ /* 0x020fc800078208ff */
[-C--:B------:R-:W-:Y:S01]  /*1a170*/  LEA.HI.X.SX32 R7, R2, R18.reuse, 0x1, P1 ;  /* 0x0000001202077211 */ /* 0x080fe200008f0eff */
[----:B-1----:R-:W-:Y:S01]  /*1a180*/  IMAD R2, R49, 0x2, R0 ;  /* 0x0000000231027824 */ /* 0x002fe200078e0200 */
[CC--:B------:R-:W-:Y:S01]  /*1a190*/  LEA R10, P1, R0.reuse, R3.reuse, 0x1 ;  /* 0x00000003000a7211 */ /* 0x0c0fe200078208ff */
[----:B------:R0:W-:Y:S01]  /*1a1a0*/  STG.E.U16 desc[UR60][R4.64], R11 ;  /* 0x0000000b04007986 */ /* 0x0001e2000c10153c */
[----:B------:R-:W1:Y:S03]  /*1a1b0*/  LDC R49, c[0x0][0x278] ;  /* 0x00009e00ff317b82 */ /* 0x000e660000000800 */
[----:B------:R-:W-:Y:S01]  /*1a1c0*/  STG.E.U16 desc[UR60][R6.64], R44 ;  /* 0x0000002c06007986 */ /* 0x000fe2000c10153c */
[----:B0-----:R-:W-:Y:S01]  /*1a1d0*/  LEA.HI.X.SX32 R11, R0, R18, 0x1, P1 ;  /* 0x00000012000b7211 */ /* 0x001fe200008f0eff */
[----:B--2---:R-:W-:Y:S01]  /*1a1e0*/  IMAD R0, R15, 0x2, R2 ;  /* 0x000000020f007824 */ /* 0x004fe200078e0202 */
[----:B------:R-:W-:-:S02]  /*1a1f0*/  LEA R12, P1, R2, R3, 0x1 ;  /* 0x00000003020c7211 */ /* 0x000fc400078208ff */
[----:B------:R-:W0:Y:S01]  /*1a200*/  LDC R15, c[0x0][0x278] ;  /* 0x00009e00ff0f7b82 */ /* 0x000e220000000800 */
[----:B------:R2:W-:Y:S02]  /*1a210*/  STG.E.U16 desc[UR60][R10.64], R13 ;  /* 0x0000000d0a007986 */ /* 0x0005e4000c10153c */
[----:B--2---:R-:W-:Y:S02]  /*1a220*/  LEA.HI.X.SX32 R13, R2, R18, 0x1, P1 ;  /* 0x00000012020d7211 */ /* 0x004fe400008f0eff */
[----:B------:R-:W-:Y:S02]  /*1a230*/  LEA R2, R51, R0, 0x1 ;  /* 0x0000000033027211 */ /* 0x000fe400078e08ff */
[----:B------:R-:W-:-:S03]  /*1a240*/  LEA R4, P1, R0, R3, 0x1 ;  /* 0x0000000300047211 */ /* 0x000fc600078208ff */
[----:B---3--:R-:W-:Y:S01]  /*1a250*/  IMAD R14, R45, 0x2, R2 ;  /* 0x000000022d0e7824 */ /* 0x008fe200078e0202 */
[-C--:B------:R-:W-:Y:S01]  /*1a260*/  LEA.HI.X.SX32 R5, R0, R18.reuse, 0x1, P1 ;  /* 0x0000001200057211 */ /* 0x080fe200008f0eff */
[----:B------:R-:W2:Y:S03]  /*1a270*/  LDC R45, c[0x0][0x278] ;  /* 0x00009e00ff2d7b82 */ /* 0x000ea60000000800 */
[C---:B------:R-:W-:Y:S02]  /*1a280*/  LEA R6, P1, R14.reuse, R3, 0x1 ;  /* 0x000000030e067211 */ /* 0x040fe400078208ff */
[----:B------:R-:W-:Y:S02]  /*1a290*/  PRMT R46, R131, 0x7632, R46 ;  /* 0x00007632832e7816 */ /* 0x000fe4000000002e */
[----:B------:R-:W-:Y:S01]  /*1a2a0*/  LEA.HI.X.SX32 R7, R14, R18, 0x1, P1 ;  /* 0x000000120e077211 */ /* 0x000fe200008f0eff */
[----:B----4-:R-:W-:-:S02]  /*1a2b0*/  IMAD R14, R47, 0x2, R14 ;  /* 0x000000022f0e7824 */ /* 0x010fc400078e020e */
[----:B------:R-:W3:Y:S01]  /*1a2c0*/  LDC R47, c[0x0][0x278] ;  /* 0x00009e00ff2f7b82 */ /* 0x000ee20000000800 */
[----:B------:R4:W-:Y:S01]  /*1a2d0*/  STG.E.U16 desc[UR60][R12.64], R46 ;  /* 0x0000002e0c007986 */ /* 0x0009e2000c10153c */
[-C--:B------:R-:W-:Y:S01]  /*1a2e0*/  LEA R8, P3, R2, R3.reuse, 0x1 ;  /* 0x0000000302087211 */ /* 0x080fe200078608ff */
[----:B0-----:R-:W-:Y:S01]  /*1a2f0*/  IMAD R0, R15, 0x2, R14 ;  /* 0x000000020f007824 */ /* 0x001fe200078e020e */
[----:B------:R-:W-:Y:S01]  /*1a300*/  LEA R10, P1, R14, R3, 0x1 ;  /* 0x000000030e0a7211 */ /* 0x000fe200078208ff */
[----:B------:R0:W-:Y:S01]  /*1a310*/  STG.E.U16 desc[UR60][R4.64], R132 ;  /* 0x0000008404007986 */ /* 0x0001e2000c10153c */
[-C--:B------:R-:W-:Y:S02]  /*1a320*/  LEA.HI.X.SX32 R9, R2, R18.reuse, 0x1, P3 ;  /* 0x0000001202097211 */ /* 0x080fe400018f0eff */
[----:B------:R-:W5:Y:S01]  /*1a330*/  LDC R15, c[0x0][0x278] ;  /* 0x00009e00ff0f7b82 */ /* 0x000f620000000800 */
[----:B------:R-:W-:-:S07]  /*1a340*/  LEA.HI.X.SX32 R11, R14, R18, 0x1, P1 ;  /* 0x000000120e0b7211 */ /* 0x000fce00008f0eff */
[----:B----4-:R-:W4:Y:S01]  /*1a350*/  LDC R13, c[0x0][0x278] ;  /* 0x00009e00ff0d7b82 */ /* 0x010f220000000800 */
[----:B-1----:R-:W-:Y:S01]  /*1a360*/  IMAD R2, R49, 0x2, R0 ;  /* 0x0000000231027824 */ /* 0x002fe200078e0200 */
[C---:B0-----:R-:W-:Y:S01]  /*1a370*/  LEA R4, P1, R0.reuse, R3, 0x1 ;  /* 0x0000000300047211 */ /* 0x041fe200078208ff */
[----:B------:R0:W-:Y:S05]  /*1a380*/  STG.E.U16 desc[UR60][R8.64], R133 ;  /* 0x0000008508007986 */ /* 0x0001ea000c10153c */
[----:B------:R-:W1:Y:S01]  /*1a390*/  LDC R49, c[0x0][0x278] ;  /* 0x00009e00ff317b82 */ /* 0x000e620000000800 */
[----:B------:R3:W-:Y:S01]  /*1a3a0*/  STG.E.U16 desc[UR60][R6.64], R134 ;  /* 0x0000008606007986 */ /* 0x0007e2000c10153c */
[----:B------:R-:W-:Y:S01]  /*1a3b0*/  LEA.HI.X.SX32 R5, R0, R18, 0x1, P1 ;  /* 0x0000001200057211 */ /* 0x000fe200008f0eff */
[----:B--2---:R-:W-:Y:S01]  /*1a3c0*/  IMAD R0, R45, 0x2, R2 ;  /* 0x000000022d007824 */ /* 0x004fe200078e0202 */
[----:B0-----:R-:W-:-:S04]  /*1a3d0*/  PRMT R9, R132, 0x7632, R9 ;  /* 0x0000763284097816 */ /* 0x001fc80000000009 */
[----:B------:R-:W0:Y:S01]  /*1a3e0*/  LDC R45, c[0x0][0x278] ;  /* 0x00009e00ff2d7b82 */ /* 0x000e220000000800 */
[CC--:B---3--:R-:W-:Y:S01]  /*1a3f0*/  LEA R6, P1, R2.reuse, R3.reuse, 0x1 ;  /* 0x0000000302067211 */ /* 0x0c8fe200078208ff */
[----:B------:R-:W-:Y:S03]  /*1a400*/  STG.E.U16 desc[UR60][R10.64], R135 ;  /* 0x000000870a007986 */ /* 0x000fe6000c10153c */
[----:B------:R-:W-:Y:S02]  /*1a410*/  LEA.HI.X.SX32 R7, R2, R18, 0x1, P1 ;  /* 0x0000001202077211 */ /* 0x000fe400008f0eff */
[----:B------:R-:W-:Y:S02]  /*1a420*/  LEA R8, P1, R0, R3, 0x1 ;  /* 0x0000000300087211 */ /* 0x000fe400078208ff */
[----:B------:R-:W-:Y:S01]  /*1a430*/  LEA R2, R47, R0, 0x1 ;  /* 0x000000002f027211 */ /* 0x000fe200078e08ff */
[----:B------:R2:W-:Y:S01]  /*1a440*/  STG.E.U16 desc[UR60][R4.64], R9 ;  /* 0x0000000904007986 */ /* 0x0005e2000c10153c */
[----:B------:R-:W3:Y:S01]  /*1a450*/  LDC R47, c[0x0][0x278] ;  /* 0x00009e00ff2f7b82 */ /* 0x000ee20000000800 */
[----:B------:R-:W-:-:S02]  /*1a460*/  PRMT R44, R133, 0x7632, R44 ;  /* 0x00007632852c7816 */ /* 0x000fc4000000002c */
[----:B--2---:R-:W-:Y:S01]  /*1a470*/  LEA.HI.X.SX32 R9, R0, R18, 0x1, P1 ;  /* 0x0000001200097211 */ /* 0x004fe200008f0eff */
[----:B----4-:R-:W-:Y:S01]  /*1a480*/  IMAD R0, R13, 0x2, R2 ;  /* 0x000000020d007824 */ /* 0x010fe200078e0202 */
[----:B------:R-:W-:-:S04]  /*1a490*/  LEA R12, P1, R2, R3, 0x1 ;  /* 0x00000003020c7211 */ /* 0x000fc800078208ff */
[-C--:B------:R-:W-:Y:S01]  /*1a4a0*/  LEA.HI.X.SX32 R13, R2, R18.reuse, 0x1, P1 ;  /* 0x00000012020d7211 */ /* 0x080fe200008f0eff */
[----:B-----5:R-:W-:Y:S01]  /*1a4b0*/  IMAD R2, R15, 0x2, R0 ;  /* 0x000000020f027824 */ /* 0x020fe200078e0200 */
        /* <DEDUP_REMOVED lines=53> */
[----:B------:R-:W-:Y:S02]  /*1a810*/  LEA.HI.X.SX32 R7, R14, R18, 0x1, P1 ;  /* 0x000000120e077211 */ /* 0x000fe400008f0eff */
[----:B--2---:R-:W-:Y:S02]  /*1a820*/  LEA R14, R49, R14, 0x1 ;  /* 0x0000000e310e7211 */ /* 0x004fe400078e08ff */
[----:B------:R-:W1:Y:S01]  /*1a830*/  LDC R49, c[0x0][0x278] ;  /* 0x00009e00ff317b82 */ /* 0x000e620000000800 */
        /* <DEDUP_REMOVED lines=30> */
[----:B------:R-:W-:Y:S02]  /*1aa20*/  LEA.HI.X.SX32 R13, R2, R18, 0x1, P1 ;  /* 0x00000012020d7211 */ /* 0x000fe400008f0eff */
[----:B----4-:R-:W-:Y:S02]  /*1aa30*/  LEA R2, R45, R0, 0x1 ;  /* 0x000000002d027211 */ /* 0x010fe400078e08ff */
        /* <DEDUP_REMOVED lines=8> */
[-C--:B--2---:R-:W-:Y:S02]  /*1aac0*/  LEA R6, P1, R14, R3.reuse, 0x1 ;  /* 0x000000030e067211 */ /* 0x084fe400078208ff */
[----:B------:R-:W-:Y:S02]  /*1aad0*/  LEA R10, P3, R2, R3, 0x1 ;  /* 0x00000003020a7211 */ /* 0x000fe400078608ff */
[----:B------:R-:W-:Y:S01]  /*1aae0*/  LEA.HI.X.SX32 R7, R14, R18, 0x1, P1 ;  /* 0x000000120e077211 */ /* 0x000fe200008f0eff */
[----:B0-----:R-:W-:-:S02]  /*1aaf0*/  IMAD R14, R15, 0x2, R14 ;  /* 0x000000020f0e7824 */ /* 0x001fc400078e020e */
[----:B------:R-:W0:Y:S01]  /*1ab00*/  LDC R15, c[0x0][0x278] ;  /* 0x00009e00ff0f7b82 */ /* 0x000e220000000800 */
[----:B------:R2:W-:Y:S01]  /*1ab10*/  STG.E.U16 desc[UR60][R8.64], R46 ;  /* 0x0000002e08007986 */ /* 0x0005e2000c10153c */
[----:B------:R-:W-:-:S03]  /*1ab20*/  LEA.HI.X.SX32 R11, R2, R18, 0x1, P3 ;  /* 0x00000012020b7211 */ /* 0x000fc600018f0eff */
[----:B------:R5:W-:Y:S01]  /*1ab30*/  STG.E.U16 desc[UR60][R12.64], R48 ;  /* 0x000000300c007986 */ /* 0x000be2000c10153c */
[----:B------:R-:W-:Y:S01]  /*1ab40*/  PRMT R44, R21, 0x7632, R44 ;  /* 0x00007632152c7816 */ /* 0x000fe2000000002c */
[----:B---3--:R-:W-:Y:S02]  /*1ab50*/  IMAD R0, R49, 0x2, R14 ;  /* 0x0000000231007824 */ /* 0x008fe400078e020e */
[----:B------:R3:W-:Y:S04]  /*1ab60*/  STG.E.U16 desc[UR60][R4.64], R20 ;  /* 0x0000001404007986 */ /* 0x0007e8000c10153c */
[----:B------:R3:W-:Y:S01]  /*1ab70*/  STG.E.U16 desc[UR60][R10.64], R21 ;  /* 0x000000150a007986 */ /* 0x0007e2000c10153c */
[CC--:B--2---:R-:W-:Y:S01]  /*1ab80*/  LEA R8, P1, R14.reuse, R3.reuse, 0x1 ;  /* 0x000000030e087211 */ /* 0x0c4fe200078208ff */
[----:B-----5:R-:W2:Y:S03]  /*1ab90*/  LDC R13, c[0x0][0x278] ;  /* 0x00009e00ff0d7b82 */ /* 0x020ea60000000800 */
[----:B------:R-:W-:Y:S01]  /*1aba0*/  LEA.HI.X.SX32 R9, R14, R18, 0x1, P1 ;  /* 0x000000120e097211 */ /* 0x000fe200008f0eff */
[----:B-1----:R-:W-:Y:S01]  /*1abb0*/  IMAD R2, R45, 0x2, R0 ;  /* 0x000000022d027824 */ /* 0x002fe200078e0200 */
[----:B---3--:R-:W-:-:S03]  /*1abc0*/  LEA R4, P1, R0, R3, 0x1 ;  /* 0x0000000300047211 */ /* 0x008fc600078208ff */
[----:B------:R-:W1:Y:S01]  /*1abd0*/  LDC R21, c[0x0][0x278] ;  /* 0x00009e00ff157b82 */ /* 0x000e620000000800 */
[----:B------:R3:W-:Y:S01]  /*1abe0*/  STG.E.U16 desc[UR60][R6.64], R22 ;  /* 0x0000001606007986 */ /* 0x0007e2000c10153c */
[----:B------:R-:W-:Y:S01]  /*1abf0*/  LEA.HI.X.SX32 R5, R0, R18, 0x1, P1 ;  /* 0x0000001200057211 */ /* 0x000fe200008f0eff */
[----:B----4-:R-:W-:-:S05]  /*1ac00*/  IMAD R0, R47, 0x2, R2 ;  /* 0x000000022f007824 */ /* 0x010fca00078e0202 */
[----:B------:R-:W4:Y:S01]  /*1ac10*/  LDC R45, c[0x0][0x278] ;  /* 0x00009e00ff2d7b82 */ /* 0x000f220000000800 */
[----:B------:R-:W-:Y:S02]  /*1ac20*/  PRMT R11, R20, 0x7632, R11 ;  /* 0x00007632140b7816 */ /* 0x000fe4000000000b */
[CC--:B---3--:R-:W-:Y:S01]  /*1ac30*/  LEA R6, P1, R2.reuse, R3.reuse, 0x1 ;  /* 0x0000000302067211 */ /* 0x0c8fe200078208ff */
[----:B------:R-:W-:Y:S04]  /*1ac40*/  STG.E.U16 desc[UR60][R8.64], R23 ;  /* 0x0000001708007986 */ /* 0x000fe8000c10153c */
[----:B------:R-:W3:Y:S01]  /*1ac50*/  LDC R47, c[0x0][0x278] ;  /* 0x00009e00ff2f7b82 */ /* 0x000ee20000000800 */
[----:B------:R-:W-:Y:S02]  /*1ac60*/  LEA.HI.X.SX32 R7, R2, R18, 0x1, P1 ;  /* 0x0000001202077211 */ /* 0x000fe400008f0eff */
[----:B------:R-:W-:-:S02]  /*1ac70*/  LEA R10, P1, R0, R3, 0x1 ;  /* 0x00000003000a7211 */ /* 0x000fc400078208ff */
[----:B0-----:R-:W-:Y:S01]  /*1ac80*/  LEA R2, R15, R0, 0x1 ;  /* 0x000000000f027211 */ /* 0x001fe200078e08ff */
[----:B------:R0:W-:Y:S02]  /*1ac90*/  STG.E.U16 desc[UR60][R4.64], R11 ;  /* 0x0000000b04007986 */ /* 0x0001e4000c10153c */
[----:B------:R-:W5:Y:S01]  /*1aca0*/  LDC R15, c[0x0][0x278] ;  /* 0x00009e00ff0f7b82 */ /* 0x000f620000000800 */
[----:B0-----:R-:W-:Y:S01]  /*1acb0*/  LEA.HI.X.SX32 R11, R0, R18, 0x1, P1 ;  /* 0x00000012000b7211 */ /* 0x001fe200008f0eff */
[----:B--2---:R-:W-:Y:S01]  /*1acc0*/  IMAD R0, R13, 0x2, R2 ;  /* 0x000000020d007824 */ /* 0x004fe200078e0202 */
[----:B------:R-:W-:-:S04]  /*1acd0*/  LEA R12, P1, R2, R3, 0x1 ;  /* 0x00000003020c7211 */ /* 0x000fc800078208ff */
[----:B------:R-:W-:Y:S01]  /*1ace0*/  LEA.HI.X.SX32 R13, R2, R18, 0x1, P1 ;  /* 0x00000012020d7211 */ /* 0x000fe200008f0eff */
[----:B-1----:R-:W-:Y:S02]  /*1acf0*/  IMAD R2, R21, 0x2, R0 ;  /* 0x0000000215027824 */ /* 0x002fe400078e0200 */
[----:B------:R-:W0:Y:S01]  /*1ad00*/  LDC R21, c[0x0][0x278] ;  /* 0x00009e00ff157b82 */ /* 0x000e220000000800 */
[----:B------:R-:W-:Y:S01]  /*1ad10*/  PRMT R20, R22, 0x7632, R20 ;  /* 0x0000763216147816 */ /* 0x000fe20000000014 */
[----:B----4-:R-:W-:Y:S01]  /*1ad20*/  IMAD R14, R45, 0x2, R2 ;  /* 0x000000022d0e7824 */ /* 0x010fe200078e0202 */
[----:B------:R-:W-:Y:S02]  /*1ad30*/  PRMT R22, R23, 0x7632, R22 ;  /* 0x0000763217167816 */ /* 0x000fe40000000016 */
[----:B------:R-:W-:-:S03]  /*1ad40*/  LEA R4, P1, R0, R3, 0x1 ;  /* 0x0000000300047211 */ /* 0x000fc600078208ff */
[----:B------:R-:W1:Y:S01]  /*1ad50*/  LDC R23, c[0x0][0x278] ;  /* 0x00009e00ff177b82 */ /* 0x000e620000000800 */
[----:B------:R2:W-:Y:S01]  /*1ad60*/  STG.E.U16 desc[UR60][R6.64], R44 ;  /* 0x0000002c06007986 */ /* 0x0005e2000c10153c */
[----:B------:R-:W-:-:S06]  /*1ad70*/  LEA.HI.X.SX32 R5, R0, R18, 0x1, P1 ;  /* 0x0000001200057211 */ /* 0x000fcc00008f0eff */
[----:B------:R-:W4:Y:S01]  /*1ad80*/  LDC R45, c[0x0][0x278] ;  /* 0x00009e00ff2d7b82 */ /* 0x000f220000000800 */
[CC--:B--2---:R-:W-:Y:S01]  /*1ad90*/  LEA R6, P1, R14.reuse, R3.reuse, 0x1 ;  /* 0x000000030e067211 */ /* 0x0c4fe200078208ff */
[----:B------:R2:W-:Y:S03]  /*1ada0*/  STG.E.U16 desc[UR60][R10.64], R20 ;  /* 0x000000140a007986 */ /* 0x0005e6000c10153c */
[----:B------:R-:W-:Y:S01]  /*1adb0*/  LEA.HI.X.SX32 R7, R14, R18, 0x1, P1 ;  /* 0x000000120e077211 */ /* 0x000fe200008f0eff */
[----:B---3--:R-:W-:Y:S01]  /*1adc0*/  IMAD R14, R47, 0x2, R14 ;  /* 0x000000022f0e7824 */ /* 0x008fe200078e020e */
[----:B------:R3:W-:Y:S01]  /*1add0*/  STG.E.U16 desc[UR60][R12.64], R22 ;  /* 0x000000160c007986 */ /* 0x0007e2000c10153c */
[----:B------:R-:W-:Y:S02]  /*1ade0*/  LEA R8, P3, R2, R3, 0x1 ;  /* 0x0000000302087211 */ /* 0x000fe400078608ff */
[----:B-----5:R-:W-:-:S02]  /*1adf0*/  IMAD R0, R15, 0x2, R14 ;  /* 0x000000020f007824 */ /* 0x020fc400078e020e */
[----:B------:R-:W5:Y:S01]  /*1ae00*/  LDC R15, c[0x0][0x278] ;  /* 0x00009e00ff0f7b82 */ /* 0x000f620000000800 */
[----:B--2---:R-:W-:-:S07]  /*1ae10*/  LEA R10, P1, R14, R3, 0x1 ;  /* 0x000000030e0a7211 */ /* 0x004fce00078208ff */
[----:B---3--:R-:W2:Y:S01]  /*1ae20*/  LDC R13, c[0x0][0x278] ;  /* 0x00009e00ff0d7b82 */ /* 0x008ea20000000800 */
[-C--:B------:R-:W-:Y:S01]  /*1ae30*/  LEA.HI.X.SX32 R9, R2, R18.reuse, 0x1, P3 ;  /* 0x0000001202097211 */ /* 0x080fe200018f0eff */
[----:B------:R3:W-:Y:S01]  /*1ae40*/  STG.E.U16 desc[UR60][R4.64], R24 ;  /* 0x0000001804007986 */ /* 0x0007e2000c10153c */
[----:B------:R-:W-:Y:S02]  /*1ae50*/  LEA.HI.X.SX32 R11, R14, R18, 0x1, P1 ;  /* 0x000000120e0b7211 */ /* 0x000fe400008f0eff */
[----:B0-----:R-:W-:-:S03]  /*1ae60*/  LEA R2, R21, R0, 0x1 ;  /* 0x0000000015027211 */ /* 0x001fc600078e08ff */
[----:B------:R-:W0:Y:S01]  /*1ae70*/  LDC R21, c[0x0][0x278] ;  /* 0x00009e00ff157b82 */ /* 0x000e220000000800 */
[----:B------:R1:W-:Y:S01]  /*1ae80*/  STG.E.U16 desc[UR60][R8.64], R25 ;  /* 0x0000001908007986 */ /* 0x0003e2000c10153c */
[----:B---3--:R-:W-:-:S03]  /*1ae90*/  LEA R4, P1, R0, R3, 0x1 ;  /* 0x0000000300047211 */ /* 0x008fc600078208ff */
[----:B------:R3:W-:Y:S01]  /*1aea0*/  STG.E.U16 desc[UR60][R6.64], R26 ;  /* 0x0000001a06007986 */ /* 0x0007e2000c10153c */
[-C--:B------:R-:W-:Y:S01]  /*1aeb0*/  LEA.HI.X.SX32 R5, R0, R18.reuse, 0x1, P1 ;  /* 0x0000001200057211 */ /* 0x080fe200008f0eff */
[----:B-1----:R-:W-:Y:S01]  /*1aec0*/  IMAD R0, R23, 0x2, R2 ;  /* 0x0000000217007824 */ /* 0x002fe200078e0202 */
[----:B------:R-:W-:Y:S01]  /*1aed0*/  PRMT R9, R24, 0x7632, R9 ;  /* 0x0000763218097816 */ /* 0x000fe20000000009 */
[----:B------:R-:W1:Y:S01]  /*1aee0*/  LDC R23, c[0x0][0x278] ;  /* 0x00009e00ff177b82 */ /* 0x000e620000000800 */
[CC--:B---3--:R-:W-:Y:S01]  /*1aef0*/  LEA R6, P1, R2.reuse, R3.reuse, 0x1 ;  /* 0x0000000302067211 */ /* 0x0c8fe200078208ff */
[----:B------:R-:W-:Y:S03]  /*1af00*/  STG.E.U16 desc[UR60][R10.64], R27 ;  /* 0x0000001b0a007986 */ /* 0x000fe6000c10153c */
[----:B------:R-:W-:Y:S01]  /*1af10*/  LEA.HI.X.SX32 R7, R2, R18, 0x1, P1 ;  /* 0x0000001202077211 */ /* 0x000fe200008f0eff */
[----:B----4-:R-:W-:Y:S01]  /*1af20*/  IMAD R2, R45, 0x2, R0 ;  /* 0x000000022d027824 */ /* 0x010fe200078e0200 */
[----:B------:R-:W-:Y:S01]  /*1af30*/  LEA R8, P1, R0, R3, 0x1 ;  /* 0x0000000300087211 */ /* 0x000fe200078208ff */
[----:B------:R3:W-:Y:S01]  /*1af40*/  STG.E.U16 desc[UR60][R4.64], R9 ;  /* 0x0000000904007986 */ /* 0x0007e2000c10153c */
[----:B------:R-:W-:-:S02]  /*1af50*/  PRMT R20, R25, 0x7632, R20 ;  /* 0x0000763219147816 */ /* 0x000fc40000000014 */
[----:B------:R-:W4:Y:S01]  /*1af60*/  LDC R25, c[0x0][0x278] ;  /* 0x00009e00ff197b82 */ /* 0x000f220000000800 */
[----:B---3--:R-:W-:Y:S01]  /*1af70*/  LEA.HI.X.SX32 R9, R0, R18, 0x1, P1 ;  /* 0x0000001200097211 */ /* 0x008fe200008f0eff */
[----:B--2---:R-:W-:Y:S01]  /*1af80*/  IMAD R0, R13, 0x2, R2 ;  /* 0x000000020d007824 */ /* 0x004fe200078e0202 */
[----:B------:R-:W-:-:S04]  /*1af90*/  LEA R12, P1, R2, R3, 0x1 ;  /* 0x00000003020c7211 */ /* 0x000fc800078208ff */
[-C--:B------:R-:W-:Y:S01]  /*1afa0*/  LEA.HI.X.SX32 R13, R2, R18.reuse, 0x1, P1 ;  /* 0x00000012020d7211 */ /* 0x080fe200008f0eff */
[----:B-----5:R-:W-:Y:S01]  /*1afb0*/  IMAD R2, R15, 0x2, R0 ;  /* 0x000000020f027824 */ /* 0x020fe200078e0200 */
[C---:B------:R-:W-:Y:S01]  /*1afc0*/  LEA R4, P1, R0.reuse, R3, 0x1 ;  /* 0x0000000300047211 */ /* 0x040fe200078208ff */
[----:B------:R-:W2:Y:S02]  /*1afd0*/  LDC R15, c[0x0][0x278] ;  /* 0x00009e00ff0f7b82 */ /* 0x000ea40000000800 */
[----:B0-----:R-:W-:Y:S01]  /*1afe0*/  IMAD R14, R21, 0x2, R2 ;  /* 0x00000002150e7824 */ /* 0x001fe200078e0202 */
[----:B------:R0:W-:Y:S01]  /*1aff0*/  STG.E.U16 desc[UR60][R6.64], R20 ;  /* 0x0000001406007986 */ /* 0x0001e2000c10153c */
[----:B------:R-:W-:-:S04]  /*1b000*/  LEA.HI.X.SX32 R5, R0, R18, 0x1, P1 ;  /* 0x0000001200057211 */ /* 0x000fc800008f0eff */
[----:B------:R-:W3:Y:S01]  /*1b010*/  LDC R21, c[0x0][0x278] ;  /* 0x00009e00ff157b82 */ /* 0x000ee20000000800 */
[----:B------:R-:W-:Y:S02]  /*1b020*/  PRMT R22, R26, 0x7632, R22 ;  /* 0x000076321a167816 */ /* 0x000fe40000000016 */
[CC--:B0-----:R-:W-:Y:S02]  /*1b030*/  LEA R6, P1, R14.reuse, R3.reuse, 0x1 ;  /* 0x000000030e067211 */ /* 0x0c1fe400078208ff */
[----:B------:R-:W-:Y:S02]  /*1b040*/  PRMT R24, R27, 0x7632, R24 ;  /* 0x000076321b187816 */ /* 0x000fe40000000018 */
[----:B------:R-:W-:Y:S01]  /*1b050*/  LEA.HI.X.SX32 R7, R14, R18, 0x1, P1 ;  /* 0x000000120e077211 */ /* 0x000fe200008f0eff */
[----:B------:R0:W-:Y:S01]  /*1b060*/  STG.E.U16 desc[UR60][R8.64], R22 ;  /* 0x0000001608007986 */ /* 0x0001e2000c10153c */
[----:B-1----:R-:W-:Y:S01]  /*1b070*/  LEA R14, R23, R14, 0x1 ;  /* 0x0000000e170e7211 */ /* 0x002fe200078e08ff */
[----:B------:R-:W1:Y:S02]  /*1b080*/  LDC R27, c[0x0][0x278] ;  /* 0x00009e00ff1b7b82 */ /* 0x000e640000000800 */
[----:B------:R5:W-:Y:S06]  /*1b090*/  STG.E.U16 desc[UR60][R12.64], R24 ;  /* 0x000000180c007986 */ /* 0x000bec000c10153c */
[----:B------:R-:W1:Y:S01]  /*1b0a0*/  LDC R23, c[0x0][0x278] ;  /* 0x00009e00ff177b82 */ /* 0x000e620000000800 */
[-C--:B------:R-:W-:Y:S01]  /*1b0b0*/  LEA R10, P3, R2, R3.reuse, 0x1 ;  /* 0x00000003020a7211 */ /* 0x080fe200078608ff */
[----:B----4-:R-:W-:Y:S01]  /*1b0c0*/  IMAD R0, R25, 0x2, R14 ;  /* 0x0000000219007824 */ /* 0x010fe200078e020e */
[----:B0-----:R-:W-:-:S05]  /*1b0d0*/  LEA R8, P1, R14, R3, 0x1 ;  /* 0x000000030e087211 */ /* 0x001fca00078208ff */
[----:B-----5:R-:W0:Y:S01]  /*1b0e0*/  LDC R13, c[0x0][0x278] ;  /* 0x00009e00ff0d7b82 */ /* 0x020e220000000800 */
[-C--:B------:R-:W-:Y:S01]  /*1b0f0*/  LEA.HI.X.SX32 R11, R2, R18.reuse, 0x1, P3 ;  /* 0x00000012020b7211 */ /* 0x080fe200018f0eff */
[----:B------:R4:W-:Y:S01]  /*1b100*/  STG.E.U16 desc[UR60][R4.64], R28 ;  /* 0x0000001c04007986 */ /* 0x0009e2000c10153c */
[----:B------:R-:W-:Y:S01]  /*1b110*/  LEA.HI.X.SX32 R9, R14, R18, 0x1, P1 ;  /* 0x000000120e097211 */ /* 0x000fe200008f0eff */
[----:B--2---:R-:W-:-:S04]  /*1b120*/  IMAD R2, R15, 0x2, R0 ;  /* 0x000000020f027824 */ /* 0x004fc800078e0200 */
[----:B------:R-:W2:Y:S01]  /*1b130*/  LDC R25, c[0x0][0x278] ;  /* 0x00009e00ff197b82 */ /* 0x000ea20000000800 */
[----:B------:R5:W-:Y:S01]  /*1b140*/  STG.E.U16 desc[UR60][R10.64], R29 ;  /* 0x0000001d0a007986 */ /* 0x000be2000c10153c */
[----:B----4-:R-:W-:-:S06]  /*1b150*/  LEA R4, P1, R0, R3, 0x1 ;  /* 0x0000000300047211 */ /* 0x010fcc00078208ff */
[----:B------:R-:W4:Y:S01]  /*1b160*/  LDC R15, c[0x0][0x278] ;  /* 0x00009e00ff0f7b82 */ /* 0x000f220000000800 */
[----:B------:R1:W-:Y:S01]  /*1b170*/  STG.E.U16 desc[UR60][R6.64], R30 ;  /* 0x0000001e06007986 */ /* 0x0003e2000c10153c */
[----:B------:R-:W-:Y:S01]  /*1b180*/  LEA.HI.X.SX32 R5, R0, R18, 0x1, P1 ;  /* 0x0000001200057211 */ /* 0x000fe200008f0eff */
[----:B---3--:R-:W-:Y:S01]  /*1b190*/  IMAD R0, R21, 0x2, R2 ;  /* 0x0000000215007824 */ /* 0x008fe200078e0202 */
[----:B-----5:R-:W-:Y:S01]  /*1b1a0*/  PRMT R11, R28, 0x7632, R11 ;  /* 0x000076321c0b7816 */ /* 0x020fe2000000000b */
[----:B------:R-:W-:Y:S03]  /*1b1b0*/  STG.E.U16 desc[UR60][R8.64], R31 ;  /* 0x0000001f08007986 */ /* 0x000fe6000c10153c */
[----:B------:R-:W3:Y:S01]  /*1b1c0*/  LDC R21, c[0x0][0x278] ;  /* 0x00009e00ff157b82 */ /* 0x000ee20000000800 */
[----:B-1----:R-:W-:-:S04]  /*1b1d0*/  LEA R6, P1, R2, R3, 0x1 ;  /* 0x0000000302067211 */ /* 0x002fc800078208ff */
[-C--:B------:R-:W-:Y:S01]  /*1b1e0*/  LEA.HI.X.SX32 R7, R2, R18.reuse, 0x1, P1 ;  /* 0x0000001202077211 */ /* 0x080fe200008f0eff */
[----:B------:R-:W-:Y:S01]  /*1b1f0*/  IMAD R2, R23, 0x2, R0 ;  /* 0x0000000217027824 */ /* 0x000fe200078e0200 */
[CC--:B------:R-:W-:Y:S01]  /*1b200*/  LEA R10, P1, R0.reuse, R3.reuse, 0x1 ;  /* 0x00000003000a7211 */ /* 0x0c0fe200078208ff */
[----:B------:R1:W-:Y:S01]  /*1b210*/  STG.E.U16 desc[UR60][R4.64], R11 ;  /* 0x0000000b04007986 */ /* 0x0003e2000c10153c */
[----:B------:R-:W5:Y:S01]  /*1b220*/  LDC R23, c[0x0][0x278] ;  /* 0x00009e00ff177b82 */ /* 0x000f620000000800 */
[----:B------:R-:W-:Y:S02]  /*1b230*/  PRMT R20, R29, 0x7632, R20 ;  /* 0x000076321d147816 */ /* 0x000fe40000000014 */
[----:B-1----:R-:W-:Y:S01]  /*1b240*/  LEA.HI.X.SX32 R11, R0, R18, 0x1, P1 ;  /* 0x00000012000b7211 */ /* 0x002fe200008f0eff */
[----:B0-----:R-:W-:Y:S01]  /*1b250*/  IMAD R0, R13, 0x2, R2 ;  /* 0x000000020d007824 */ /* 0x001fe200078e0202 */
[----:B------:R-:W-:-:S03]  /*1b260*/  LEA R12, P1, R2, R3, 0x1 ;  /* 0x00000003020c7211 */ /* 0x000fc600078208ff */
[----:B------:R-:W0:Y:S01]  /*1b270*/  LDC R29, c[0x0][0x278] ;  /* 0x00009e00ff1d7b82 */ /* 0x000e220000000800 */
[----:B------:R-:W-:Y:S02]  /*1b280*/  LEA.HI.X.SX32 R13, R2, R18, 0x1, P1 ;  /* 0x00000012020d7211 */ /* 0x000fe400008f0eff */
[----:B--2---:R-:W-:Y:S02]  /*1b290*/  LEA R2, R25, R0, 0x1 ;  /* 0x0000000019027211 */ /* 0x004fe400078e08ff */
[----:B------:R-:W-:-:S03]  /*1b2a0*/  LEA R4, P1, R0, R3, 0x1 ;  /* 0x0000000300047211 */ /* 0x000fc600078208ff */
[----:B------:R-:W1:Y:S01]  /*1b2b0*/  LDC R25, c[0x0][0x278] ;  /* 0x00009e00ff197b82 */ /* 0x000e620000000800 */
[----:B----4-:R-:W-:Y:S01]  /*1b2c0*/  IMAD R14, R15, 0x2, R2 ;  /* 0x000000020f0e7824 */ /* 0x010fe200078e0202 */
[----:B------:R2:W-:Y:S01]  /*1b2d0*/  STG.E.U16 desc[UR60][R6.64], R20 ;  /* 0x0000001406007986 */ /* 0x0005e2000c10153c */
[----:B------:R-:W-:-:S05]  /*1b2e0*/  LEA.HI.X.SX32 R5, R0, R18, 0x1, P1 ;  /* 0x0000001200057211 */ /* 0x000fca00008f0eff */
[----:B------:R-:W4:Y:S01]  /*1b2f0*/  LDC R15, c[0x0][0x278] ;  /* 0x00009e00ff0f7b82 */ /* 0x000f220000000800 */
[----:B------:R-:W-:Y:S02]  /*1b300*/  PRMT R22, R30, 0x7632, R22 ;  /* 0x000076321e167816 */ /* 0x000fe40000000016 */
[CC--:B--2---:R-:W-:Y:S02]  /*1b310*/  LEA R6, P1, R14.reuse, R3.reuse, 0x1 ;  /* 0x000000030e067211 */ /* 0x0c4fe400078208ff */
[----:B------:R-:W-:Y:S02]  /*1b320*/  PRMT R24, R31, 0x7632, R24 ;  /* 0x000076321f187816 */ /* 0x000fe40000000018 */
[----:B------:R-:W-:Y:S01]  /*1b330*/  LEA.HI.X.SX32 R7, R14, R18, 0x1, P1 ;  /* 0x000000120e077211 */ /* 0x000fe200008f0eff */
[----:B---3--:R-:W-:Y:S02]  /*1b340*/  IMAD R14, R21, 0x2, R14 ;  /* 0x00000002150e7824 */ /* 0x008fe400078e020e */
[----:B------:R-:W2:Y:S01]  /*1b350*/  LDC R21, c[0x0][0x278] ;  /* 0x00009e00ff157b82 */ /* 0x000ea20000000800 */
[----:B------:R3:W-:Y:S01]  /*1b360*/  STG.E.U16 desc[UR60][R10.64], R22 ;  /* 0x000000160a007986 */ /* 0x0007e2000c10153c */
[----:B------:R-:W-:-:S03]  /*1b370*/  LEA R8, P3, R2, R3, 0x1 ;  /* 0x0000000302087211 */ /* 0x000fc600078608ff */
[----:B------:R0:W-:Y:S01]  /*1b380*/  STG.E.U16 desc[UR60][R12.64], R24 ;  /* 0x000000180c007986 */ /* 0x0001e2000c10153c */
[----:B-----5:R-:W-:Y:S02]  /*1b390*/  IMAD R0, R23, 0x2, R14 ;  /* 0x0000000217007824 */ /* 0x020fe400078e020e */
[----:B------:R-:W5:Y:S01]  /*1b3a0*/  LDC R23, c[0x0][0x278] ;  /* 0x00009e00ff177b82 */ /* 0x000f620000000800 */
[----:B------:R-:W-:Y:S02]  /*1b3b0*/  LEA.HI.X.SX32 R9, R2, R18, 0x1, P3 ;  /* 0x0000001202097211 */ /* 0x000fe400018f0eff */
[----:B---3--:R-:W-:-:S05]  /*1b3c0*/  LEA R10, P1, R14, R3, 0x1 ;  /* 0x000000030e0a7211 */ /* 0x008fca00078208ff */
[----:B0-----:R-:W0:Y:S01]  /*1b3d0*/  LDC R13, c[0x0][0x278] ;  /* 0x00009e00ff0d7b82 */ /* 0x001e220000000800 */
[----:B------:R3:W-:Y:S01]  /*1b3e0*/  STG.E.U16 desc[UR60][R4.64], R32 ;  /* 0x0000002004007986 */ /* 0x0007e2000c10153c */
[----:B------:R-:W-:Y:S01]  /*1b3f0*/  LEA.HI.X.SX32 R11, R14, R18, 0x1, P1 ;  /* 0x000000120e0b7211 */ /* 0x000fe200008f0eff */
[----:B-1----:R-:W-:Y:S02]  /*1b400*/  IMAD R2, R25, 0x2, R0 ;  /* 0x0000000219027824 */ /* 0x002fe400078e0200 */
[----:B------:R1:W-:Y:S03]  /*1b410*/  STG.E.U16 desc[UR60][R8.64], R33 ;  /* 0x0000002108007986 */ /* 0x0003e6000c10153c */
[----:B------:R-:W5:Y:S01]  /*1b420*/  LDC R25, c[0x0][0x278] ;  /* 0x00009e00ff197b82 */ /* 0x000f620000000800 */
[----:B------:R1:W-:Y:S01]  /*1b430*/  STG.E.U16 desc[UR60][R6.64], R34 ;  /* 0x0000002206007986 */ /* 0x0003e2000c10153c */
[----:B---3--:R-:W-:-:S04]  /*1b440*/  LEA R4, P1, R0, R3, 0x1 ;  /* 0x0000000300047211 */ /* 0x008fc800078208ff */
[-C--:B------:R-:W-:Y:S01]  /*1b450*/  LEA.HI.X.SX32 R5, R0, R18.reuse, 0x1, P1 ;  /* 0x0000001200057211 */ /* 0x080fe200008f0eff */
[----:B----4-:R-:W-:Y:S01]  /*1b460*/  IMAD R0, R15, 0x2, R2 ;  /* 0x000000020f007824 */ /* 0x010fe200078e0202 */
[----:B-1----:R-:W-:Y:S01]  /*1b470*/  PRMT R9, R32, 0x7632, R9 ;  /* 0x0000763220097816 */ /* 0x002fe20000000009 */
[----:B------:R-:W1:Y:S01]  /*1b480*/  LDC R15, c[0x0][0x278] ;  /* 0x00009e00ff0f7b82 */ /* 0x000e620000000800 */
[CC--:B------:R-:W-:Y:S01]  /*1b490*/  LEA R6, P1, R2.reuse, R3.reuse, 0x1 ;  /* 0x0000000302067211 */ /* 0x0c0fe200078208ff */
[----:B------:R-:W-:Y:S03]  /*1b4a0*/  STG.E.U16 desc[UR60][R10.64], R35 ;  /* 0x000000230a007986 */ /* 0x000fe6000c10153c */
[----:B------:R-:W-:Y:S02]  /*1b4b0*/  LEA.HI.X.SX32 R7, R2, R18, 0x1, P1 ;  /* 0x0000001202077211 */ /* 0x000fe400008f0eff */
[----:B------:R-:W-:-:S02]  /*1b4c0*/  LEA R8, P1, R0, R3, 0x1 ;  /* 0x0000000300087211 */ /* 0x000fc400078208ff */
[----:B--2---:R-:W-:Y:S01]  /*1b4d0*/  LEA R2, R21, R0, 0x1 ;  /* 0x0000000015027211 */ /* 0x004fe200078e08ff */
[----:B------:R2:W-:Y:S01]  /*1b4e0*/  STG.E.U16 desc[UR60][R4.64], R9 ;  /* 0x0000000904007986 */ /* 0x0005e2000c10153c */
[----:B------:R-:W3:Y:S01]  /*1b4f0*/  LDC R21, c[0x0][0x278] ;  /* 0x00009e00ff157b82 */ /* 0x000ee20000000800 */
[----:B------:R-:W-:Y:S02]  /*1b500*/  PRMT R20, R33, 0x7632, R20 ;  /* 0x0000763221147816 */ /* 0x000fe40000000014 */
[----:B--2---:R-:W-:Y:S01]  /*1b510*/  LEA.HI.X.SX32 R9, R0, R18, 0x1, P1 ;  /* 0x0000001200097211 */ /* 0x004fe200008f0eff */
[----:B0-----:R-:W-:Y:S01]  /*1b520*/  IMAD R0, R13, 0x2, R2 ;  /* 0x000000020d007824 */ /* 0x001fe200078e0202 */
[----:B------:R-:W-:-:S04]  /*1b530*/  LEA R12, P1, R2, R3, 0x1 ;  /* 0x00000003020c7211 */ /* 0x000fc800078208ff */
[-C--:B------:R-:W-:Y:S01]  /*1b540*/  LEA.HI.X.SX32 R13, R2, R18.reuse, 0x1, P1 ;  /* 0x00000012020d7211 */ /* 0x080fe200008f0eff */
[----:B-----5:R-:W-:Y:S01]  /*1b550*/  IMAD R2, R23, 0x2, R0 ;  /* 0x0000000217027824 */ /* 0x020fe200078e0200 */
        /* <DEDUP_REMOVED lines=22> */
[----:B0-----:R-:W-:Y:S01]  /*1b6c0*/  LEA R2, R23, R0, 0x1 ;  /* 0x0000000017027211 */ /* 0x001fe200078e08ff */
        /* <DEDUP_REMOVED lines=28> */
[----:B------:R-:W-:Y:S02]  /*1b890*/  PRMT R24, R143, 0x7632, R24 ;  /* 0x000076328f187816 */ /* 0x000fe40000000018 */
[----:B--2---:R-:W-:-:S04]  /*1b8a0*/  LEA R6, P1, R14, R3, 0x1 ;  /* 0x000000030e067211 */ /* 0x004fc800078208ff */
[----:B------:R-:W-:Y:S02]  /*1b8b0*/  LEA.HI.X.SX32 R7, R14, R18, 0x1, P1 ;  /* 0x000000120e077211 */ /* 0x000fe400008f0eff */
[----:B0-----:R-:W-:Y:S02]  /*1b8c0*/  LEA R14, R25, R14, 0x1 ;  /* 0x0000000e190e7211 */ /* 0x001fe400078e08ff */
        /* <DEDUP_REMOVED lines=31> */
[----:B----4-:R-:W-:Y:S02]  /*1bac0*/  LEA R14, R15, R0, 0x1 ;  /* 0x000000000f0e7211 */ /* 0x010fe400078e08ff */
[----:B------:R-:W0:Y:S01]  /*1bad0*/  LDC R15, c[0x0][0x278] ;  /* 0x00009e00ff0f7b82 */ /* 0x000e220000000800 */
[-C--:B------:R-:W-:Y:S02]  /*1bae0*/  LEA.HI.X.SX32 R13, R2, R18.reuse, 0x1, P1 ;  /* 0x00000012020d7211 */ /* 0x080fe400008f0eff */
[-C--:B------:R-:W-:Y:S01]  /*1baf0*/  LEA R10, P3, R0, R3.reuse, 0x1 ;  /* 0x00000003000a7211 */ /* 0x080fe200078608ff */
[----:B------:R-:W-:Y:S01]  /*1bb00*/  IMAD R2, R21, 0x2, R14 ;  /* 0x0000000215027824 */ /* 0x000fe200078e020e */
[----:B------:R-:W-:Y:S01]  /*1bb10*/  PRMT R22, R38, 0x7632, R22 ;  /* 0x0000763226167816 */ /* 0x000fe20000000016 */
[----:B------:R2:W-:Y:S01]  /*1bb20*/  STG.E.U16 desc[UR60][R6.64], R20 ;  /* 0x0000001406007986 */ /* 0x0005e2000c10153c */
[----:B------:R-:W-:Y:S02]  /*1bb30*/  LEA.HI.X.SX32 R11, R0, R18, 0x1, P3 ;  /* 0x00000012000b7211 */ /* 0x000fe400018f0eff */
[----:B------:R-:W-:Y:S01]  /*1bb40*/  PRMT R24, R39, 0x7632, R24 ;  /* 0x0000763227187816 */ /* 0x000fe20000000018 */
[----:B------:R-:W-:Y:S01]  /*1bb50*/  STG.E.U16 desc[UR60][R8.64], R22 ;  /* 0x0000001608007986 */ /* 0x000fe2000c10153c */
[----:B------:R-:W-:-:S02]  /*1bb60*/  LEA R4, P1, R14, R3, 0x1 ;  /* 0x000000030e047211 */ /* 0x000fc400078208ff */
[CC--:B--2---:R-:W-:Y:S01]  /*1bb70*/  LEA R6, P3, R2.reuse, R3.reuse, 0x1 ;  /* 0x0000000302067211 */ /* 0x0c4fe200078608ff */
[----:B------:R2:W-:Y:S03]  /*1bb80*/  STG.E.U16 desc[UR60][R12.64], R24 ;  /* 0x000000180c007986 */ /* 0x0005e6000c10153c */
[-C--:B------:R-:W-:Y:S01]  /*1bb90*/  LEA.HI.X.SX32 R7, R2, R18.reuse, 0x1, P3 ;  /* 0x0000001202077211 */ /* 0x080fe200018f0eff */
[----:B-1----:R-:W-:Y:S01]  /*1bba0*/  IMAD R2, R23, 0x2, R2 ;  /* 0x0000000217027824 */ /* 0x002fe200078e0202 */
[-C--:B------:R-:W-:Y:S01]  /*1bbb0*/  LEA.HI.X.SX32 R5, R14, R18.reuse, 0x1, P1 ;  /* 0x000000120e057211 */ /* 0x080fe200008f0eff */
[----:B--2---:R-:W1:Y:S03]  /*1bbc0*/  LDC R13, c[0x0][0x278] ;  /* 0x00009e00ff0d7b82 */ /* 0x004e660000000800 */
[C---:B------:R-:W-:Y:S01]  /*1bbd0*/  LEA R8, P1, R2.reuse, R3, 0x1 ;  /* 0x0000000302087211 */ /* 0x040fe200078208ff */
[----:B---3--:R-:W-:Y:S01]  /*1bbe0*/  IMAD R0, R25, 0x2, R2 ;  /* 0x0000000219007824 */ /* 0x008fe200078e0202 */
[----:B------:R-:W-:Y:S02]  /*1bbf0*/  STG.E.U16 desc[UR60][R10.64], R40 ;  /* 0x000000280a007986 */ /* 0x000fe4000c10153c */
[----:B------:R-:W-:-:S02]  /*1bc00*/  LEA.HI.X.SX32 R9, R2, R18, 0x1, P1 ;  /* 0x0000001202097211 */ /* 0x000fc400008f0eff */
[----:B------:R-:W2:Y:S01]  /*1bc10*/  LDS.128 R20, [R19] ;  /* 0x0000000013147984 */ /* 0x000ea20000000c00 */
[----:B------:R-:W3:Y:S01]  /*1bc20*/  LDC R25, c[0x0][0x278] ;  /* 0x00009e00ff197b82 */ /* 0x000ee20000000800 */
[----:B0-----:R-:W-:Y:S02]  /*1bc30*/  IMAD R2, R15, 0x2, R0 ;  /* 0x000000020f027824 */ /* 0x001fe400078e0200 */
[----:B------:R0:W-:Y:S05]  /*1bc40*/  STG.E.U16 desc[UR60][R4.64], R41 ;  /* 0x0000002904007986 */ /* 0x0001ea000c10153c */
[----:B------:R-:W4:Y:S01]  /*1bc50*/  LDC R15, c[0x0][0x278] ;  /* 0x00009e00ff0f7b82 */ /* 0x000f220000000800 */
[----:B------:R5:W-:Y:S01]  /*1bc60*/  STG.E.U16 desc[UR60][R6.64], R42 ;  /* 0x0000002a06007986 */ /* 0x000be2000c10153c */
[----:B0-----:R-:W-:-:S06]  /*1bc70*/  LEA R4, P1, R0, R3, 0x1 ;  /* 0x0000000300047211 */ /* 0x001fcc00078208ff */
[----:B------:R-:W0:Y:S01]  /*1bc80*/  LDC R19, c[0x0][0x278] ;  /* 0x00009e00ff137b82 */ /* 0x000e220000000800 */
[----:B------:R-:W-:Y:S01]  /*1bc90*/  LEA.HI.X.SX32 R5, R0, R18, 0x1, P1 ;  /* 0x0000001200057211 */ /* 0x000fe200008f0eff */
[----:B------:R-:W-:Y:S01]  /*1bca0*/  IMAD R0, R27, 0x2, R2 ;  /* 0x000000021b007824 */ /* 0x000fe200078e0202 */
[----:B-----5:R-:W-:Y:S02]  /*1bcb0*/  LEA R6, P1, R2, R3, 0x1 ;  /* 0x0000000302067211 */ /* 0x020fe400078208ff */
[----:B------:R-:W-:-:S03]  /*1bcc0*/  PRMT R11, R40, 0x7632, R11 ;  /* 0x00007632280b7816 */ /* 0x000fc6000000000b */
[----:B------:R-:W5:Y:S01]  /*1bcd0*/  LDC R27, c[0x0][0x278] ;  /* 0x00009e00ff1b7b82 */ /* 0x000f620000000800 */
[----:B------:R-:W-:Y:S02]  /*1bce0*/  LEA.HI.X.SX32 R7, R2, R18, 0x1, P1 ;  /* 0x0000001202077211 */ /* 0x000fe400008f0eff */
[----:B------:R-:W-:Y:S02]  /*1bcf0*/  LEA R10, P1, R0, R3, 0x1 ;  /* 0x00000003000a7211 */ /* 0x000fe400078208ff */
[----:B------:R-:W-:Y:S01]  /*1bd00*/  LEA R2, R29, R0, 0x1 ;  /* 0x000000001d027211 */ /* 0x000fe200078e08ff */
[----:B------:R-:W-:Y:S02]  /*1bd10*/  STG.E.U16 desc[UR60][R8.64], R43 ;  /* 0x0000002b08007986 */ /* 0x000fe4000c10153c */
[----:B------:R-:W2:Y:S02]  /*1bd20*/  LDC R29, c[0x0][0x278] ;  /* 0x00009e00ff1d7b82 */ /* 0x000ea40000000800 */
[----:B------:R1:W-:Y:S01]  /*1bd30*/  STG.E.U16 desc[UR60][R4.64], R11 ;  /* 0x0000000b04007986 */ /* 0x0003e2000c10153c */
[----:B------:R-:W-:-:S02]  /*1bd40*/  PRMT R14, R41, 0x7632, R14 ;  /* 0x00007632290e7816 */ /* 0x000fc4000000000e */
[----:B-1----:R-:W-:Y:S01]  /*1bd50*/  LEA.HI.X.SX32 R11, R0, R18, 0x1, P1 ;  /* 0x00000012000b7211 */ /* 0x002fe200008f0eff */
[----:B------:R-:W-:Y:S01]  /*1bd60*/  IMAD R0, R13, 0x2, R2 ;  /* 0x000000020d007824 */ /* 0x000fe200078e0202 */
[----:B------:R-:W-:-:S04]  /*1bd70*/  LEA R12, P1, R2, R3, 0x1 ;  /* 0x00000003020c7211 */ /* 0x000fc800078208ff */
[-C--:B------:R-:W-:Y:S01]  /*1bd80*/  LEA.HI.X.SX32 R13, R2, R18.reuse, 0x1, P1 ;  /* 0x00000012020d7211 */ /* 0x080fe200008f0eff */
[----:B---3--:R-:W-:Y:S01]  /*1bd90*/  IMAD R2, R25, 0x2, R0 ;  /* 0x0000000219027824 */ /* 0x008fe200078e0200 */
[CC--:B------:R-:W-:Y:S01]  /*1bda0*/  LEA R4, P1, R0.reuse, R3.reuse, 0x1 ;  /* 0x0000000300047211 */ /* 0x0c0fe200078208ff */
[----:B------:R-:W1:Y:S01]  /*1bdb0*/  LDC R25, c[0x0][0x278] ;  /* 0x00009e00ff197b82 */ /* 0x000e620000000800 */
[----:B------:R3:W-:Y:S02]  /*1bdc0*/  STG.E.U16 desc[UR60][R6.64], R14 ;  /* 0x0000000e06007986 */ /* 0x0007e4000c10153c */
[----:B------:R-:W-:Y:S01]  /*1bdd0*/  LEA.HI.X.SX32 R5, R0, R18, 0x1, P1 ;  /* 0x0000001200057211 */ /* 0x000fe200008f0eff */
[----:B----4-:R-:W-:Y:S01]  /*1bde0*/  IMAD R0, R15, 0x2, R2 ;  /* 0x000000020f007824 */ /* 0x010fe200078e0202 */
[----:B------:R-:W-:Y:S02]  /*1bdf0*/  PRMT R24, R42, 0x7632, R24 ;  /* 0x000076322a187816 */ /* 0x000fe40000000018 */
[-C--:B---3--:R-:W-:Y:S01]  /*1be00*/  LEA R6, P1, R2, R3.reuse, 0x1 ;  /* 0x0000000302067211 */ /* 0x088fe200078208ff */
[----:B------:R-:W3:Y:S01]  /*1be10*/  LDC R14, c[0x0][0x278] ;  /* 0x00009e00ff0e7b82 */ /* 0x000ee20000000800 */
[----:B------:R-:W-:-:S02]  /*1be20*/  LEA R8, P3, R0, R3, 0x1 ;  /* 0x0000000300087211 */ /* 0x000fc400078608ff */
[-C--:B------:R-:W-:Y:S01]  /*1be30*/  LEA.HI.X.SX32 R7, R2, R18.reuse, 0x1, P1 ;  /* 0x0000001202077211 */ /* 0x080fe200008f0eff */
[----:B0-----:R-:W-:Y:S01]  /*1be40*/  IMAD R2, R19, 0x2, R0 ;  /* 0x0000000213027824 */ /* 0x001fe200078e0200 */
[----:B------:R0:W-:Y:S01]  /*1be50*/  STG.E.U16 desc[UR60][R10.64], R24 ;  /* 0x000000180a007986 */ /* 0x0001e2000c10153c */
[----:B------:R-:W-:Y:S02]  /*1be60*/  LEA.HI.X.SX32 R9, R0, R18, 0x1, P3 ;  /* 0x0000001200097211 */ /* 0x000fe400018f0eff */
[----:B-----5:R-:W-:Y:S01]  /*1be70*/  IMAD R0, R27, 0x2, R2 ;  /* 0x000000021b007824 */ /* 0x020fe200078e0202 */
[----:B------:R-:W-:Y:S02]  /*1be80*/  PRMT R26, R43, 0x7632, R26 ;  /* 0x000076322b1a7816 */ /* 0x000fe4000000001a */
[----:B0-----:R-:W-:-:S03]  /*1be90*/  LEA R10, P1, R2, R3, 0x1 ;  /* 0x00000003020a7211 */ /* 0x001fc600078208ff */
[----:B------:R0:W-:Y:S01]  /*1bea0*/  STG.E.U16 desc[UR60][R12.64], R26 ;  /* 0x0000001a0c007986 */ /* 0x0001e2000c10153c */
[----:B------:R-:W-:Y:S02]  /*1beb0*/  LEA.HI.X.SX32 R11, R2, R18, 0x1, P1 ;  /* 0x00000012020b7211 */ /* 0x000fe400008f0eff */
[----:B--2---:R-:W-:Y:S01]  /*1bec0*/  LEA R2, R29, R0, 0x1 ;  /* 0x000000001d027211 */ /* 0x004fe200078e08ff */
[----:B------:R2:W-:Y:S04]  /*1bed0*/  STG.E.U16 desc[UR60][R4.64], R20 ;  /* 0x0000001404007986 */ /* 0x0005e8000c10153c */
[----:B------:R1:W-:Y:S01]  /*1bee0*/  STG.E.U16 desc[UR60][R6.64], R21 ;  /* 0x0000001506007986 */ /* 0x0003e2000c10153c */
[----:B0-----:R-:W-:-:S03]  /*1bef0*/  LEA R12, P1, R0, R3, 0x1 ;  /* 0x00000003000c7211 */ /* 0x001fc600078208ff */
[----:B------:R3:W-:Y:S01]  /*1bf00*/  STG.E.U16 desc[UR60][R8.64], R22 ;  /* 0x0000001608007986 */ /* 0x0007e2000c10153c */
[----:B------:R-:W-:Y:S02]  /*1bf10*/  LEA.HI.X.SX32 R13, R0, R18, 0x1, P1 ;  /* 0x00000012000d7211 */ /* 0x000fe400008f0eff */
[----:B--2---:R-:W-:Y:S01]  /*1bf20*/  LEA R4, P1, R2, R3, 0x1 ;  /* 0x0000000302047211 */ /* 0x004fe200078208ff */
[----:B-1----:R-:W-:-:S03]  /*1bf30*/  IMAD R7, R25, 0x2, R2 ;  /* 0x0000000219077824 */ /* 0x002fc600078e0202 */
[----:B------:R-:W-:Y:S01]  /*1bf40*/  LEA.HI.X.SX32 R5, R2, R18, 0x1, P1 ;  /* 0x0000001202057211 */ /* 0x000fe200008f0eff */
[----:B---3--:R-:W-:Y:S01]  /*1bf50*/  IMAD R8, R14, 0x2, R7 ;  /* 0x000000020e087824 */ /* 0x008fe200078e0207 */
[-C--:B------:R-:W-:Y:S02]  /*1bf60*/  LEA R2, P1, R7, R3.reuse, 0x1 ;  /* 0x0000000307027211 */ /* 0x080fe400078208ff */
[----:B------:R-:W-:Y:S02]  /*1bf70*/  PRMT R9, R20, 0x7632, R9 ;  /* 0x0000763214097816 */ /* 0x000fe40000000009 */
[----:B------:R-:W-:Y:S02]  /*1bf80*/  LEA R6, P3, R8, R3, 0x1 ;  /* 0x0000000308067211 */ /* 0x000fe400078608ff */
[----:B------:R-:W-:Y:S02]  /*1bf90*/  PRMT R15, R21, 0x7632, R15 ;  /* 0x00007632150f7816 */ /* 0x000fe4000000000f */
[----:B------:R-:W-:-:S02]  /*1bfa0*/  PRMT R19, R22, 0x7632, R19 ;  /* 0x0000763216137816 */ /* 0x000fc40000000013 */
[-C--:B------:R-:W-:Y:S01]  /*1bfb0*/  LEA.HI.X.SX32 R3, R7, R18.reuse, 0x1, P1 ;  /* 0x0000001207037211 */ /* 0x080fe200008f0eff */
[----:B------:R0:W-:Y:S01]  /*1bfc0*/  STG.E.U16 desc[UR60][R10.64], R23 ;  /* 0x000000170a007986 */ /* 0x0001e2000c10153c */
[----:B------:R-:W-:Y:S02]  /*1bfd0*/  PRMT R20, R23, 0x7632, R20 ;  /* 0x0000763217147816 */ /* 0x000fe40000000014 */
[----:B------:R-:W-:Y:S01]  /*1bfe0*/  LEA.HI.X.SX32 R7, R8, R18, 0x1, P3 ;  /* 0x0000001208077211 */ /* 0x000fe200018f0eff */
[----:B------:R0:W-:Y:S04]  /*1bff0*/  STG.E.U16 desc[UR60][R12.64], R9 ;  /* 0x000000090c007986 */ /* 0x0001e8000c10153c */
[----:B------:R0:W-:Y:S04]  /*1c000*/  STG.E.U16 desc[UR60][R4.64], R15 ;  /* 0x0000000f04007986 */ /* 0x0001e8000c10153c */
[----:B------:R0:W-:Y:S04]  /*1c010*/  STG.E.U16 desc[UR60][R2.64], R19 ;  /* 0x0000001302007986 */ /* 0x0001e8000c10153c */
[----:B------:R0:W-:Y:S01]  /*1c020*/  STG.E.U16 desc[UR60][R6.64], R20 ;  /* 0x0000001406007986 */ /* 0x0001e2000c10153c */
[----:B------:R-:W-:-:S02]  /*1c030*/  FSEL R0, R158, -INF , P2 ;  /* 0xff8000009e007808 */ /* 0x000fc40001000000 */
[----:B------:R-:W-:-:S03]  /*1c040*/  FSEL R211, R211, -INF , P6 ;  /* 0xff800000d3d37808 */ /* 0x000fc60003000000 */
[----:B------:R-:W-:Y:S02]  /*1c050*/  FFMA R210, R0, 0.69314718246459960938, R17 ;  /* 0x3f31721800d27823 */ /* 0x000fe40000000011 */
[----:B------:R-:W-:Y:S01]  /*1c060*/  FFMA R211, R211, 0.69314718246459960938, R16 ;  /* 0x3f317218d3d37823 */ /* 0x000fe20000000010 */
[----:B------:R-:W-:Y:S08]  /*1c070*/  BAR.SYNC.DEFER_BLOCKING 0x0 ;  /* 0x0000000000007b1d */ /* 0x000ff00000010000 */
[----:B------:R-:W1:Y:S01]  /*1c080*/  LDC R0, c[0x0][0x27c] ;  /* 0x00009f00ff007b82 */ /* 0x000e620000000800 */
[----:B------:R0:W-:Y:S07]  /*1c090*/  STS.64 [R157], R210 ;  /* 0x000000d29d007388 */ /* 0x0001ee0000000a00 */
[----:B------:R-:W-:Y:S06]  /*1c0a0*/  BAR.SYNC.DEFER_BLOCKING 0x0 ;  /* 0x0000000000007b1d */ /* 0x000fec0000010000 */
[----:B------:R-:W-:Y:S05]  /*1c0b0*/  @P0 EXIT ;  /* 0x000000000000094d */ /* 0x000fea0003800000 */
[----:B0-----:R-:W2:Y:S01]  /*1c0c0*/  LDL.LU R157, [R1+0x204] ;  /* 0x00020400019d7983 */ /* 0x001ea20000300800 */
[----:B------:R-:W0:Y:S01]  /*1c0d0*/  LDC.64 R6, c[0x0][0x230] ;  /* 0x00008c00ff067b82 */ /* 0x000e220000000a00 */
[----:B-1----:R-:W-:Y:S02]  /*1c0e0*/  IMAD R0, R148, R0, RZ ;  /* 0x0000000094007224 */ /* 0x002fe400078e02ff */
[----:B------:R-:W-:Y:S02]  /*1c0f0*/  IMAD.SHL.U32 R2, R146, 0x4, RZ ;  /* 0x0000000492027824 */ /* 0x000fe400078e00ff */
[C---:B------:R-:W-:Y:S02]  /*1c100*/  IMAD.SHL.U32 R3, R0.reuse, 0x4, RZ ;  /* 0x0000000400037824 */ /* 0x040fe400078e00ff */
[----:B------:R-:W-:-:S04]  /*1c110*/  IMAD.HI R0, R0, 0x4, RZ ;  /* 0x0000000400007827 */ /* 0x000fc800078e02ff */
[----:B------:R-:W-:Y:S01]  /*1c120*/  IMAD.HI R4, R146, 0x4, RZ ;  /* 0x0000000492047827 */ /* 0x000fe200078e02ff */
[----:B0-----:R-:W-:-:S04]  /*1c130*/  IADD3 R2, P0, P1, R2, R6, R3 ;  /* 0x0000000602027210 */ /* 0x001fc8000791e003 */
[----:B------:R-:W-:Y:S01]  /*1c140*/  IADD3.X R3, R4, R7, R0, P0, P1 ;  /* 0x0000000704037210 */ /* 0x000fe200007e2400 */
[----:B--2---:R-:W0:Y:S04]  /*1c150*/  LDS R5, [R157] ;  /* 0x000000009d057984 */ /* 0x004e280000000800 */
[----:B0-----:R-:W-:Y:S01]  /*1c160*/  STG.E desc[UR60][R2.64], R5 ;  /* 0x0000000502007986 */ /* 0x001fe2000c10193c */
[----:B------:R-:W-:Y:S05]  /*1c170*/  EXIT ;  /* 0x000000000000794d */ /* 0x000fea0003800000 */
.L_x_2:
[----:B------:R-:W-:-:S00]  /*1c180*/  BRA `(.L_x_2) ;  /* 0xfffffffc00fc7947 */ /* 0x000fc0000383ffff */
[----:B------:R-:W-:-:S00]  /*1c190*/  NOP ;  /* 0x0000000000007918 */ /* 0x000fc00000000000 */
        /* <DEDUP_REMOVED lines=14> */
.L_x_3:


//--------------------- .nv.global.init           --------------------------
	.section	.nv.global.init,"aw",@progbits
.nv.global.init:
	.type		_$_str,@object
	.size		_$_str,(.L_0 - _$_str)
_$_str:
        /*0000*/ 	.byte	0x5f, 0x5f, 0x43, 0x55, 0x44, 0x41, 0x5f, 0x46, 0x54, 0x5a, 0x00
.L_0:


//--------------------- .nv.shared.attn_fwd       --------------------------
	.section	.nv.shared.attn_fwd,"aw",@nobits
	.sectionflags	@""
	.align	16
	.zero		1024


//--------------------- .nv.shared.reserved.0     --------------------------
	.section	.nv.shared.reserved.0,"aw",@nobits
	.weak		__nv_reservedSMEM_offset_0_alias
	.size		__nv_reservedSMEM_offset_0_alias, 0, 0
	.other		__nv_reservedSMEM_offset_0_alias,@"STO_CUDA_RESERVED_SHARED STV_DEFAULT"
__nv_reservedSMEM_offset_0_alias:
	.zero		0


//--------------------- .nv.constant0.attn_fwd    --------------------------
	.section	.nv.constant0.attn_fwd,"a",@progbits
	.sectionflags	@""
	.align	4
.nv.constant0.attn_fwd:
	.zero		664


//--------------------- SYMBOLS --------------------------

	.type		.nv.reservedSmem.offset0,@object
	.size		.nv.reservedSmem.offset0,0x4
